	.headerflags	@"EF_CUDA_TEXMODE_UNIFIED EF_CUDA_64BIT_ADDRESS EF_CUDA_SM75 EF_CUDA_VIRTUAL_SM(EF_CUDA_SM75)"
	.elftype	@"ET_REL"


//--------------------- .nv.info                  --------------------------
	.section	.nv.info,"",@"SHT_CUDA_INFO"
	.align	4


	//----- nvinfo : EIATTR_REGCOUNT
	.align		4
        /*0000*/ 	.byte	0x04, 0x2f
        /*0002*/ 	.short	(.L_72 - .L_71)
	.align		4
.L_71:
        /*0004*/ 	.word	index@(nvkernel__Z4bltsiiiiiiid_F1L163_2)
        /*0008*/ 	.word	0x00000024


	//----- nvinfo : EIATTR_MAX_STACK_SIZE
	.align		4
.L_72:
        /*000c*/ 	.byte	0x04, 0x23
        /*000e*/ 	.short	(.L_74 - .L_73)
	.align		4
.L_73:
        /*0010*/ 	.word	index@(nvkernel__Z4bltsiiiiiiid_F1L163_2)
        /*0014*/ 	.word	0x00000000


	//----- nvinfo : EIATTR_FRAME_SIZE
	.align		4
.L_74:
        /*0018*/ 	.byte	0x04, 0x11
        /*001a*/ 	.short	(.L_76 - .L_75)
	.align		4
.L_75:
        /*001c*/ 	.word	index@(nvkernel__Z4bltsiiiiiiid_F1L163_2)
        /*0020*/ 	.word	0x00000000


	//----- nvinfo : EIATTR_REGCOUNT
	.align		4
.L_76:
        /*0024*/ 	.byte	0x04, 0x2f
        /*0026*/ 	.short	(.L_78 - .L_77)
	.align		4
.L_77:
        /*0028*/ 	.word	index@(nvkernel__Z4bltsiiiiiiid_F1L179_4)
        /*002c*/ 	.word	0x00000068


	//----- nvinfo : EIATTR_MAX_STACK_SIZE
	.align		4
.L_78:
        /*0030*/ 	.byte	0x04, 0x23
        /*0032*/ 	.short	(.L_80 - .L_79)
	.align		4
.L_79:
        /*0034*/ 	.word	index@(nvkernel__Z4bltsiiiiiiid_F1L179_4)
        /*0038*/ 	.word	0x00000000


	//----- nvinfo : EIATTR_FRAME_SIZE
	.align		4
.L_80:
        /*003c*/ 	.byte	0x04, 0x11
        /*003e*/ 	.short	(.L_82 - .L_81)
	.align		4
.L_81:
        /*0040*/ 	.word	index@(nvkernel__Z4bltsiiiiiiid_F1L179_4)
        /*0044*/ 	.word	0x00000000


	//----- nvinfo : EIATTR_REGCOUNT
	.align		4
.L_82:
        /*0048*/ 	.byte	0x04, 0x2f
        /*004a*/ 	.short	(.L_84 - .L_83)
	.align		4
.L_83:
        /*004c*/ 	.word	index@(nvkernel__Z4butsiiiiiiid_F1L307_6)
        /*0050*/ 	.word	0x00000020


	//----- nvinfo : EIATTR_MAX_STACK_SIZE
	.align		4
.L_84:
        /*0054*/ 	.byte	0x04, 0x23
        /*0056*/ 	.short	(.L_86 - .L_85)
	.align		4
.L_85:
        /*0058*/ 	.word	index@(nvkernel__Z4butsiiiiiiid_F1L307_6)
        /*005c*/ 	.word	0x00000000


	//----- nvinfo : EIATTR_FRAME_SIZE
	.align		4
.L_86:
        /*0060*/ 	.byte	0x04, 0x11
        /*0062*/ 	.short	(.L_88 - .L_87)
	.align		4
.L_87:
        /*0064*/ 	.word	index@(nvkernel__Z4butsiiiiiiid_F1L307_6)
        /*0068*/ 	.word	0x00000000


	//----- nvinfo : EIATTR_REGCOUNT
	.align		4
.L_88:
        /*006c*/ 	.byte	0x04, 0x2f
        /*006e*/ 	.short	(.L_90 - .L_89)
	.align		4
.L_89:
        /*0070*/ 	.word	index@(nvkernel__Z4butsiiiiiiid_F1L323_8)
        /*0074*/ 	.word	0x00000066


	//----- nvinfo : EIATTR_MAX_STACK_SIZE
	.align		4
.L_90:
        /*0078*/ 	.byte	0x04, 0x23
        /*007a*/ 	.short	(.L_92 - .L_91)
	.align		4
.L_91:
        /*007c*/ 	.word	index@(nvkernel__Z4butsiiiiiiid_F1L323_8)
        /*0080*/ 	.word	0x00000000


	//----- nvinfo : EIATTR_FRAME_SIZE
	.align		4
.L_92:
        /*0084*/ 	.byte	0x04, 0x11
        /*0086*/ 	.short	(.L_94 - .L_93)
	.align		4
.L_93:
        /*0088*/ 	.word	index@(nvkernel__Z4butsiiiiiiid_F1L323_8)
        /*008c*/ 	.word	0x00000000


	//----- nvinfo : EIATTR_REGCOUNT
	.align		4
.L_94:
        /*0090*/ 	.byte	0x04, 0x2f
        /*0092*/ 	.short	(.L_96 - .L_95)
	.align		4
.L_95:
        /*0094*/ 	.word	index@(__cuda_sm20_div_rn_f64_full)
        /*0098*/ 	.word	0x00000020


	//----- nvinfo : EIATTR_MAX_STACK_SIZE
	.align		4
.L_96:
        /*009c*/ 	.byte	0x04, 0x23
        /*009e*/ 	.short	(.L_98 - .L_97)
	.align		4
.L_97:
        /*00a0*/ 	.word	index@(__cuda_sm20_div_rn_f64_full)
        /*00a4*/ 	.word	0x00000000


	//----- nvinfo : EIATTR_FRAME_SIZE
	.align		4
.L_98:
        /*00a8*/ 	.byte	0x04, 0x11
        /*00aa*/ 	.short	(.L_100 - .L_99)
	.align		4
.L_99:
        /*00ac*/ 	.word	index@(__cuda_sm20_div_rn_f64_full)
        /*00b0*/ 	.word	0x00000000


	//----- nvinfo : EIATTR_REGCOUNT
	.align		4
.L_100:
        /*00b4*/ 	.byte	0x04, 0x2f
        /*00b6*/ 	.short	(.L_102 - .L_101)
	.align		4
.L_101:
        /*00b8*/ 	.word	index@(nvkernel__Z5jacldi_F1L922_10)
        /*00bc*/ 	.word	0x000000be


	//----- nvinfo : EIATTR_MAX_STACK_SIZE
	.align		4
.L_102:
        /*00c0*/ 	.byte	0x04, 0x23
        /*00c2*/ 	.short	(.L_104 - .L_103)
	.align		4
.L_103:
        /*00c4*/ 	.word	index@(nvkernel__Z5jacldi_F1L922_10)
        /*00c8*/ 	.word	0x00000000


	//----- nvinfo : EIATTR_FRAME_SIZE
	.align		4
.L_104:
        /*00cc*/ 	.byte	0x04, 0x11
        /*00ce*/ 	.short	(.L_106 - .L_105)
	.align		4
.L_105:
        /*00d0*/ 	.word	index@(nvkernel__Z5jacldi_F1L922_10)
        /*00d4*/ 	.word	0x00000000


	//----- nvinfo : EIATTR_REGCOUNT
	.align		4
.L_106:
        /*00d8*/ 	.byte	0x04, 0x2f
        /*00da*/ 	.short	(.L_108 - .L_107)
	.align		4
.L_107:
        /*00dc*/ 	.word	index@(nvkernel__Z4jacui_F1L1214_12)
        /*00e0*/ 	.word	0x000000c0


	//----- nvinfo : EIATTR_MAX_STACK_SIZE
	.align		4
.L_108:
        /*00e4*/ 	.byte	0x04, 0x23
        /*00e6*/ 	.short	(.L_110 - .L_109)
	.align		4
.L_109:
        /*00e8*/ 	.word	index@(nvkernel__Z4jacui_F1L1214_12)
        /*00ec*/ 	.word	0x00000000


	//----- nvinfo : EIATTR_FRAME_SIZE
	.align		4
.L_110:
        /*00f0*/ 	.byte	0x04, 0x11
        /*00f2*/ 	.short	(.L_112 - .L_111)
	.align		4
.L_111:
        /*00f4*/ 	.word	index@(nvkernel__Z4jacui_F1L1214_12)
        /*00f8*/ 	.word	0x00000000


	//----- nvinfo : EIATTR_REGCOUNT
	.align		4
.L_112:
        /*00fc*/ 	.byte	0x04, 0x2f
        /*00fe*/ 	.short	(.L_114 - .L_113)
	.align		4
.L_113:
        /*0100*/ 	.word	index@(nvkernel__Z6l2normiiiiiiiiii_F1L1529_14)
        /*0104*/ 	.word	0x0000002e


	//----- nvinfo : EIATTR_MAX_STACK_SIZE
	.align		4
.L_114:
        /*0108*/ 	.byte	0x04, 0x23
        /*010a*/ 	.short	(.L_116 - .L_115)
	.align		4
.L_115:
        /*010c*/ 	.word	index@(nvkernel__Z6l2normiiiiiiiiii_F1L1529_14)
        /*0110*/ 	.word	0x00000000


	//----- nvinfo : EIATTR_FRAME_SIZE
	.align		4
.L_116:
        /*0114*/ 	.byte	0x04, 0x11
        /*0116*/ 	.short	(.L_118 - .L_117)
	.align		4
.L_117:
        /*0118*/ 	.word	index@(nvkernel__Z6l2normiiiiiiiiii_F1L1529_14)
        /*011c*/ 	.word	0x00000000


	//----- nvinfo : EIATTR_REGCOUNT
	.align		4
.L_118:
        /*0120*/ 	.byte	0x04, 0x2f
        /*0122*/ 	.short	(.L_120 - .L_119)
	.align		4
.L_119:
        /*0124*/ 	.word	index@(__cuda_sm70_shflsync_down)
        /*0128*/ 	.word	0x00000018


	//----- nvinfo : EIATTR_MAX_STACK_SIZE
	.align		4
.L_120:
        /*012c*/ 	.byte	0x04, 0x23
        /*012e*/ 	.short	(.L_122 - .L_121)
	.align		4
.L_121:
        /*0130*/ 	.word	index@(__cuda_sm70_shflsync_down)
        /*0134*/ 	.word	0x00000000


	//----- nvinfo : EIATTR_FRAME_SIZE
	.align		4
.L_122:
        /*0138*/ 	.byte	0x04, 0x11
        /*013a*/ 	.short	(.L_124 - .L_123)
	.align		4
.L_123:
        /*013c*/ 	.word	index@(__cuda_sm70_shflsync_down)
        /*0140*/ 	.word	0x00000000


	//----- nvinfo : EIATTR_REGCOUNT
	.align		4
.L_124:
        /*0144*/ 	.byte	0x04, 0x2f
        /*0146*/ 	.short	(.L_126 - .L_125)
	.align		4
.L_125:
        /*0148*/ 	.word	index@(nvkernel__Z3rhsv_F1L1574_16)
        /*014c*/ 	.word	0x00000028


	//----- nvinfo : EIATTR_MAX_STACK_SIZE
	.align		4
.L_126:
        /*0150*/ 	.byte	0x04, 0x23
        /*0152*/ 	.short	(.L_128 - .L_127)
	.align		4
.L_127:
        /*0154*/ 	.word	index@(nvkernel__Z3rhsv_F1L1574_16)
        /*0158*/ 	.word	0x00000000


	//----- nvinfo : EIATTR_FRAME_SIZE
	.align		4
.L_128:
        /*015c*/ 	.byte	0x04, 0x11
        /*015e*/ 	.short	(.L_130 - .L_129)
	.align		4
.L_129:
        /*0160*/ 	.word	index@(nvkernel__Z3rhsv_F1L1574_16)
        /*0164*/ 	.word	0x00000000


	//----- nvinfo : EIATTR_REGCOUNT
	.align		4
.L_130:
        /*0168*/ 	.byte	0x04, 0x2f
        /*016a*/ 	.short	(.L_132 - .L_131)
	.align		4
.L_131:
        /*016c*/ 	.word	index@(__cuda_sm20_dblrcp_rn_slowpath_v3)
        /*0170*/ 	.word	0x00000018


	//----- nvinfo : EIATTR_MAX_STACK_SIZE
	.align		4
.L_132:
        /*0174*/ 	.byte	0x04, 0x23
        /*0176*/ 	.short	(.L_134 - .L_133)
	.align		4
.L_133:
        /*0178*/ 	.word	index@(__cuda_sm20_dblrcp_rn_slowpath_v3)
        /*017c*/ 	.word	0x00000000


	//----- nvinfo : EIATTR_FRAME_SIZE
	.align		4
.L_134:
        /*0180*/ 	.byte	0x04, 0x11
        /*0182*/ 	.short	(.L_136 - .L_135)
	.align		4
.L_135:
        /*0184*/ 	.word	index@(__cuda_sm20_dblrcp_rn_slowpath_v3)
        /*0188*/ 	.word	0x00000000


	//----- nvinfo : EIATTR_REGCOUNT
	.align		4
.L_136:
        /*018c*/ 	.byte	0x04, 0x2f
        /*018e*/ 	.short	(.L_138 - .L_137)
	.align		4
.L_137:
        /*0190*/ 	.word	index@(nvkernel__Z3rhsv_F1L1597_18)
        /*0194*/ 	.word	0x00000028


	//----- nvinfo : EIATTR_MAX_STACK_SIZE
	.align		4
.L_138:
        /*0198*/ 	.byte	0x04, 0x23
        /*019a*/ 	.short	(.L_140 - .L_139)
	.align		4
.L_139:
        /*019c*/ 	.word	index@(nvkernel__Z3rhsv_F1L1597_18)
        /*01a0*/ 	.word	0x00000000


	//----- nvinfo : EIATTR_FRAME_SIZE
	.align		4
.L_140:
        /*01a4*/ 	.byte	0x04, 0x11
        /*01a6*/ 	.short	(.L_142 - .L_141)
	.align		4
.L_141:
        /*01a8*/ 	.word	index@(nvkernel__Z3rhsv_F1L1597_18)
        /*01ac*/ 	.word	0x00000000


	//----- nvinfo : EIATTR_REGCOUNT
	.align		4
.L_142:
        /*01b0*/ 	.byte	0x04, 0x2f
        /*01b2*/ 	.short	(.L_144 - .L_143)
	.align		4
.L_143:
        /*01b4*/ 	.word	index@(nvkernel__Z3rhsv_F1L1614_20)
        /*01b8*/ 	.word	0x00000028


	//----- nvinfo : EIATTR_MAX_STACK_SIZE
	.align		4
.L_144:
        /*01bc*/ 	.byte	0x04, 0x23
        /*01be*/ 	.short	(.L_146 - .L_145)
	.align		4
.L_145:
        /*01c0*/ 	.word	index@(nvkernel__Z3rhsv_F1L1614_20)
        /*01c4*/ 	.word	0x00000000


	//----- nvinfo : EIATTR_FRAME_SIZE
	.align		4
.L_146:
        /*01c8*/ 	.byte	0x04, 0x11
        /*01ca*/ 	.short	(.L_148 - .L_147)
	.align		4
.L_147:
        /*01cc*/ 	.word	index@(nvkernel__Z3rhsv_F1L1614_20)
        /*01d0*/ 	.word	0x00000000


	//----- nvinfo : EIATTR_REGCOUNT
	.align		4
.L_148:
        /*01d4*/ 	.byte	0x04, 0x2f
        /*01d6*/ 	.short	(.L_150 - .L_149)
	.align		4
.L_149:
        /*01d8*/ 	.word	index@(nvkernel__Z3rhsv_F1L1626_22)
        /*01dc*/ 	.word	0x0000003a


	//----- nvinfo : EIATTR_MAX_STACK_SIZE
	.align		4
.L_150:
        /*01e0*/ 	.byte	0x04, 0x23
        /*01e2*/ 	.short	(.L_152 - .L_151)
	.align		4
.L_151:
        /*01e4*/ 	.word	index@(nvkernel__Z3rhsv_F1L1626_22)
        /*01e8*/ 	.word	0x00000000


	//----- nvinfo : EIATTR_FRAME_SIZE
	.align		4
.L_152:
        /*01ec*/ 	.byte	0x04, 0x11
        /*01ee*/ 	.short	(.L_154 - .L_153)
	.align		4
.L_153:
        /*01f0*/ 	.word	index@(nvkernel__Z3rhsv_F1L1626_22)
        /*01f4*/ 	.word	0x00000000


	//----- nvinfo : EIATTR_REGCOUNT
	.align		4
.L_154:
        /*01f8*/ 	.byte	0x04, 0x2f
        /*01fa*/ 	.short	(.L_156 - .L_155)
	.align		4
.L_155:
        /*01fc*/ 	.word	index@(nvkernel__Z3rhsv_F1L1657_24)
        /*0200*/ 	.word	0x00000038


	//----- nvinfo : EIATTR_MAX_STACK_SIZE
	.align		4
.L_156:
        /*0204*/ 	.byte	0x04, 0x23
        /*0206*/ 	.short	(.L_158 - .L_157)
	.align		4
.L_157:
        /*0208*/ 	.word	index@(nvkernel__Z3rhsv_F1L1657_24)
        /*020c*/ 	.word	0x00000000


	//----- nvinfo : EIATTR_FRAME_SIZE
	.align		4
.L_158:
        /*0210*/ 	.byte	0x04, 0x11
        /*0212*/ 	.short	(.L_160 - .L_159)
	.align		4
.L_159:
        /*0214*/ 	.word	index@(nvkernel__Z3rhsv_F1L1657_24)
        /*0218*/ 	.word	0x00000000


	//----- nvinfo : EIATTR_REGCOUNT
	.align		4
.L_160:
        /*021c*/ 	.byte	0x04, 0x2f
        /*021e*/ 	.short	(.L_162 - .L_161)
	.align		4
.L_161:
        /*0220*/ 	.word	index@(nvkernel__Z3rhsv_F1L1693_26)
        /*0224*/ 	.word	0x00000027


	//----- nvinfo : EIATTR_MAX_STACK_SIZE
	.align		4
.L_162:
        /*0228*/ 	.byte	0x04, 0x23
        /*022a*/ 	.short	(.L_164 - .L_163)
	.align		4
.L_163:
        /*022c*/ 	.word	index@(nvkernel__Z3rhsv_F1L1693_26)
        /*0230*/ 	.word	0x00000000


	//----- nvinfo : EIATTR_FRAME_SIZE
	.align		4
.L_164:
        /*0234*/ 	.byte	0x04, 0x11
        /*0236*/ 	.short	(.L_166 - .L_165)
	.align		4
.L_165:
        /*0238*/ 	.word	index@(nvkernel__Z3rhsv_F1L1693_26)
        /*023c*/ 	.word	0x00000000


	//----- nvinfo : EIATTR_REGCOUNT
	.align		4
.L_166:
        /*0240*/ 	.byte	0x04, 0x2f
        /*0242*/ 	.short	(.L_168 - .L_167)
	.align		4
.L_167:
        /*0244*/ 	.word	index@(nvkernel__Z3rhsv_F1L1710_28)
        /*0248*/ 	.word	0x00000029


	//----- nvinfo : EIATTR_MAX_STACK_SIZE
	.align		4
.L_168:
        /*024c*/ 	.byte	0x04, 0x23
        /*024e*/ 	.short	(.L_170 - .L_169)
	.align		4
.L_169:
        /*0250*/ 	.word	index@(nvkernel__Z3rhsv_F1L1710_28)
        /*0254*/ 	.word	0x00000000


	//----- nvinfo : EIATTR_FRAME_SIZE
	.align		4
.L_170:
        /*0258*/ 	.byte	0x04, 0x11
        /*025a*/ 	.short	(.L_172 - .L_171)
	.align		4
.L_171:
        /*025c*/ 	.word	index@(nvkernel__Z3rhsv_F1L1710_28)
        /*0260*/ 	.word	0x00000000


	//----- nvinfo : EIATTR_REGCOUNT
	.align		4
.L_172:
        /*0264*/ 	.byte	0x04, 0x2f
        /*0266*/ 	.short	(.L_174 - .L_173)
	.align		4
.L_173:
        /*0268*/ 	.word	index@(nvkernel__Z3rhsv_F1L1726_30)
        /*026c*/ 	.word	0x00000027


	//----- nvinfo : EIATTR_MAX_STACK_SIZE
	.align		4
.L_174:
        /*0270*/ 	.byte	0x04, 0x23
        /*0272*/ 	.short	(.L_176 - .L_175)
	.align		4
.L_175:
        /*0274*/ 	.word	index@(nvkernel__Z3rhsv_F1L1726_30)
        /*0278*/ 	.word	0x00000000


	//----- nvinfo : EIATTR_FRAME_SIZE
	.align		4
.L_176:
        /*027c*/ 	.byte	0x04, 0x11
        /*027e*/ 	.short	(.L_178 - .L_177)
	.align		4
.L_177:
        /*0280*/ 	.word	index@(nvkernel__Z3rhsv_F1L1726_30)
        /*0284*/ 	.word	0x00000000


	//----- nvinfo : EIATTR_REGCOUNT
	.align		4
.L_178:
        /*0288*/ 	.byte	0x04, 0x2f
        /*028a*/ 	.short	(.L_180 - .L_179)
	.align		4
.L_179:
        /*028c*/ 	.word	index@(nvkernel__Z3rhsv_F1L1751_32)
        /*0290*/ 	.word	0x00000028


	//----- nvinfo : EIATTR_MAX_STACK_SIZE
	.align		4
.L_180:
        /*0294*/ 	.byte	0x04, 0x23
        /*0296*/ 	.short	(.L_182 - .L_181)
	.align		4
.L_181:
        /*0298*/ 	.word	index@(nvkernel__Z3rhsv_F1L1751_32)
        /*029c*/ 	.word	0x00000000


	//----- nvinfo : EIATTR_FRAME_SIZE
	.align		4
.L_182:
        /*02a0*/ 	.byte	0x04, 0x11
        /*02a2*/ 	.short	(.L_184 - .L_183)
	.align		4
.L_183:
        /*02a4*/ 	.word	index@(nvkernel__Z3rhsv_F1L1751_32)
        /*02a8*/ 	.word	0x00000000


	//----- nvinfo : EIATTR_REGCOUNT
	.align		4
.L_184:
        /*02ac*/ 	.byte	0x04, 0x2f
        /*02ae*/ 	.short	(.L_186 - .L_185)
	.align		4
.L_185:
        /*02b0*/ 	.word	index@(nvkernel__Z3rhsv_F1L1768_34)
        /*02b4*/ 	.word	0x00000028


	//----- nvinfo : EIATTR_MAX_STACK_SIZE
	.align		4
.L_186:
        /*02b8*/ 	.byte	0x04, 0x23
        /*02ba*/ 	.short	(.L_188 - .L_187)
	.align		4
.L_187:
        /*02bc*/ 	.word	index@(nvkernel__Z3rhsv_F1L1768_34)
        /*02c0*/ 	.word	0x00000000


	//----- nvinfo : EIATTR_FRAME_SIZE
	.align		4
.L_188:
        /*02c4*/ 	.byte	0x04, 0x11
        /*02c6*/ 	.short	(.L_190 - .L_189)
	.align		4
.L_189:
        /*02c8*/ 	.word	index@(nvkernel__Z3rhsv_F1L1768_34)
        /*02cc*/ 	.word	0x00000000


	//----- nvinfo : EIATTR_REGCOUNT
	.align		4
.L_190:
        /*02d0*/ 	.byte	0x04, 0x2f
        /*02d2*/ 	.short	(.L_192 - .L_191)
	.align		4
.L_191:
        /*02d4*/ 	.word	index@(nvkernel__Z3rhsv_F1L1780_36)
        /*02d8*/ 	.word	0x00000038


	//----- nvinfo : EIATTR_MAX_STACK_SIZE
	.align		4
.L_192:
        /*02dc*/ 	.byte	0x04, 0x23
        /*02de*/ 	.short	(.L_194 - .L_193)
	.align		4
.L_193:
        /*02e0*/ 	.word	index@(nvkernel__Z3rhsv_F1L1780_36)
        /*02e4*/ 	.word	0x00000000


	//----- nvinfo : EIATTR_FRAME_SIZE
	.align		4
.L_194:
        /*02e8*/ 	.byte	0x04, 0x11
        /*02ea*/ 	.short	(.L_196 - .L_195)
	.align		4
.L_195:
        /*02ec*/ 	.word	index@(nvkernel__Z3rhsv_F1L1780_36)
        /*02f0*/ 	.word	0x00000000


	//----- nvinfo : EIATTR_REGCOUNT
	.align		4
.L_196:
        /*02f4*/ 	.byte	0x04, 0x2f
        /*02f6*/ 	.short	(.L_198 - .L_197)
	.align		4
.L_197:
        /*02f8*/ 	.word	index@(nvkernel__Z3rhsv_F1L1810_38)
        /*02fc*/ 	.word	0x00000038


	//----- nvinfo : EIATTR_MAX_STACK_SIZE
	.align		4
.L_198:
        /*0300*/ 	.byte	0x04, 0x23
        /*0302*/ 	.short	(.L_200 - .L_199)
	.align		4
.L_199:
        /*0304*/ 	.word	index@(nvkernel__Z3rhsv_F1L1810_38)
        /*0308*/ 	.word	0x00000000


	//----- nvinfo : EIATTR_FRAME_SIZE
	.align		4
.L_200:
        /*030c*/ 	.byte	0x04, 0x11
        /*030e*/ 	.short	(.L_202 - .L_201)
	.align		4
.L_201:
        /*0310*/ 	.word	index@(nvkernel__Z3rhsv_F1L1810_38)
        /*0314*/ 	.word	0x00000000


	//----- nvinfo : EIATTR_REGCOUNT
	.align		4
.L_202:
        /*0318*/ 	.byte	0x04, 0x2f
        /*031a*/ 	.short	(.L_204 - .L_203)
	.align		4
.L_203:
        /*031c*/ 	.word	index@(nvkernel__Z3rhsv_F1L1850_40)
        /*0320*/ 	.word	0x00000027


	//----- nvinfo : EIATTR_MAX_STACK_SIZE
	.align		4
.L_204:
        /*0324*/ 	.byte	0x04, 0x23
        /*0326*/ 	.short	(.L_206 - .L_205)
	.align		4
.L_205:
        /*0328*/ 	.word	index@(nvkernel__Z3rhsv_F1L1850_40)
        /*032c*/ 	.word	0x00000000


	//----- nvinfo : EIATTR_FRAME_SIZE
	.align		4
.L_206:
        /*0330*/ 	.byte	0x04, 0x11
        /*0332*/ 	.short	(.L_208 - .L_207)
	.align		4
.L_207:
        /*0334*/ 	.word	index@(nvkernel__Z3rhsv_F1L1850_40)
        /*0338*/ 	.word	0x00000000


	//----- nvinfo : EIATTR_REGCOUNT
	.align		4
.L_208:
        /*033c*/ 	.byte	0x04, 0x2f
        /*033e*/ 	.short	(.L_210 - .L_209)
	.align		4
.L_209:
        /*0340*/ 	.word	index@(nvkernel__Z3rhsv_F1L1873_42)
        /*0344*/ 	.word	0x00000029


	//----- nvinfo : EIATTR_MAX_STACK_SIZE
	.align		4
.L_210:
        /*0348*/ 	.byte	0x04, 0x23
        /*034a*/ 	.short	(.L_212 - .L_211)
	.align		4
.L_211:
        /*034c*/ 	.word	index@(nvkernel__Z3rhsv_F1L1873_42)
        /*0350*/ 	.word	0x00000000


	//----- nvinfo : EIATTR_FRAME_SIZE
	.align		4
.L_212:
        /*0354*/ 	.byte	0x04, 0x11
        /*0356*/ 	.short	(.L_214 - .L_213)
	.align		4
.L_213:
        /*0358*/ 	.word	index@(nvkernel__Z3rhsv_F1L1873_42)
        /*035c*/ 	.word	0x00000000


	//----- nvinfo : EIATTR_REGCOUNT
	.align		4
.L_214:
        /*0360*/ 	.byte	0x04, 0x2f
        /*0362*/ 	.short	(.L_216 - .L_215)
	.align		4
.L_215:
        /*0364*/ 	.word	index@(nvkernel__Z3rhsv_F1L1889_44)
        /*0368*/ 	.word	0x00000029


	//----- nvinfo : EIATTR_MAX_STACK_SIZE
	.align		4
.L_216:
        /*036c*/ 	.byte	0x04, 0x23
        /*036e*/ 	.short	(.L_218 - .L_217)
	.align		4
.L_217:
        /*0370*/ 	.word	index@(nvkernel__Z3rhsv_F1L1889_44)
        /*0374*/ 	.word	0x00000000


	//----- nvinfo : EIATTR_FRAME_SIZE
	.align		4
.L_218:
        /*0378*/ 	.byte	0x04, 0x11
        /*037a*/ 	.short	(.L_220 - .L_219)
	.align		4
.L_219:
        /*037c*/ 	.word	index@(nvkernel__Z3rhsv_F1L1889_44)
        /*0380*/ 	.word	0x00000000


	//----- nvinfo : EIATTR_REGCOUNT
	.align		4
.L_220:
        /*0384*/ 	.byte	0x04, 0x2f
        /*0386*/ 	.short	(.L_222 - .L_221)
	.align		4
.L_221:
        /*0388*/ 	.word	index@(nvkernel__Z3rhsv_F1L1910_46)
        /*038c*/ 	.word	0x00000029


	//----- nvinfo : EIATTR_MAX_STACK_SIZE
	.align		4
.L_222:
        /*0390*/ 	.byte	0x04, 0x23
        /*0392*/ 	.short	(.L_224 - .L_223)
	.align		4
.L_223:
        /*0394*/ 	.word	index@(nvkernel__Z3rhsv_F1L1910_46)
        /*0398*/ 	.word	0x00000000


	//----- nvinfo : EIATTR_FRAME_SIZE
	.align		4
.L_224:
        /*039c*/ 	.byte	0x04, 0x11
        /*039e*/ 	.short	(.L_226 - .L_225)
	.align		4
.L_225:
        /*03a0*/ 	.word	index@(nvkernel__Z3rhsv_F1L1910_46)
        /*03a4*/ 	.word	0x00000000


	//----- nvinfo : EIATTR_REGCOUNT
	.align		4
.L_226:
        /*03a8*/ 	.byte	0x04, 0x2f
        /*03aa*/ 	.short	(.L_228 - .L_227)
	.align		4
.L_227:
        /*03ac*/ 	.word	index@(nvkernel__Z3rhsv_F1L1923_48)
        /*03b0*/ 	.word	0x00000028


	//----- nvinfo : EIATTR_MAX_STACK_SIZE
	.align		4
.L_228:
        /*03b4*/ 	.byte	0x04, 0x23
        /*03b6*/ 	.short	(.L_230 - .L_229)
	.align		4
.L_229:
        /*03b8*/ 	.word	index@(nvkernel__Z3rhsv_F1L1923_48)
        /*03bc*/ 	.word	0x00000000


	//----- nvinfo : EIATTR_FRAME_SIZE
	.align		4
.L_230:
        /*03c0*/ 	.byte	0x04, 0x11
        /*03c2*/ 	.short	(.L_232 - .L_231)
	.align		4
.L_231:
        /*03c4*/ 	.word	index@(nvkernel__Z3rhsv_F1L1923_48)
        /*03c8*/ 	.word	0x00000000


	//----- nvinfo : EIATTR_REGCOUNT
	.align		4
.L_232:
        /*03cc*/ 	.byte	0x04, 0x2f
        /*03ce*/ 	.short	(.L_234 - .L_233)
	.align		4
.L_233:
        /*03d0*/ 	.word	index@(nvkernel__Z3rhsv_F1L1940_50)
        /*03d4*/ 	.word	0x00000028


	//----- nvinfo : EIATTR_MAX_STACK_SIZE
	.align		4
.L_234:
        /*03d8*/ 	.byte	0x04, 0x23
        /*03da*/ 	.short	(.L_236 - .L_235)
	.align		4
.L_235:
        /*03dc*/ 	.word	index@(nvkernel__Z3rhsv_F1L1940_50)
        /*03e0*/ 	.word	0x00000000


	//----- nvinfo : EIATTR_FRAME_SIZE
	.align		4
.L_236:
        /*03e4*/ 	.byte	0x04, 0x11
        /*03e6*/ 	.short	(.L_238 - .L_237)
	.align		4
.L_237:
        /*03e8*/ 	.word	index@(nvkernel__Z3rhsv_F1L1940_50)
        /*03ec*/ 	.word	0x00000000


	//----- nvinfo : EIATTR_REGCOUNT
	.align		4
.L_238:
        /*03f0*/ 	.byte	0x04, 0x2f
        /*03f2*/ 	.short	(.L_240 - .L_239)
	.align		4
.L_239:
        /*03f4*/ 	.word	index@(nvkernel__Z3rhsv_F1L1952_52)
        /*03f8*/ 	.word	0x00000038


	//----- nvinfo : EIATTR_MAX_STACK_SIZE
	.align		4
.L_240:
        /*03fc*/ 	.byte	0x04, 0x23
        /*03fe*/ 	.short	(.L_242 - .L_241)
	.align		4
.L_241:
        /*0400*/ 	.word	index@(nvkernel__Z3rhsv_F1L1952_52)
        /*0404*/ 	.word	0x00000000


	//----- nvinfo : EIATTR_FRAME_SIZE
	.align		4
.L_242:
        /*0408*/ 	.byte	0x04, 0x11
        /*040a*/ 	.short	(.L_244 - .L_243)
	.align		4
.L_243:
        /*040c*/ 	.word	index@(nvkernel__Z3rhsv_F1L1952_52)
        /*0410*/ 	.word	0x00000000


	//----- nvinfo : EIATTR_REGCOUNT
	.align		4
.L_244:
        /*0414*/ 	.byte	0x04, 0x2f
        /*0416*/ 	.short	(.L_246 - .L_245)
	.align		4
.L_245:
        /*0418*/ 	.word	index@(nvkernel__Z3rhsv_F1L1983_54)
        /*041c*/ 	.word	0x00000038


	//----- nvinfo : EIATTR_MAX_STACK_SIZE
	.align		4
.L_246:
        /*0420*/ 	.byte	0x04, 0x23
        /*0422*/ 	.short	(.L_248 - .L_247)
	.align		4
.L_247:
        /*0424*/ 	.word	index@(nvkernel__Z3rhsv_F1L1983_54)
        /*0428*/ 	.word	0x00000000


	//----- nvinfo : EIATTR_FRAME_SIZE
	.align		4
.L_248:
        /*042c*/ 	.byte	0x04, 0x11
        /*042e*/ 	.short	(.L_250 - .L_249)
	.align		4
.L_249:
        /*0430*/ 	.word	index@(nvkernel__Z3rhsv_F1L1983_54)
        /*0434*/ 	.word	0x00000000


	//----- nvinfo : EIATTR_REGCOUNT
	.align		4
.L_250:
        /*0438*/ 	.byte	0x04, 0x2f
        /*043a*/ 	.short	(.L_252 - .L_251)
	.align		4
.L_251:
        /*043c*/ 	.word	index@(nvkernel__Z3rhsv_F1L2015_56)
        /*0440*/ 	.word	0x00000027


	//----- nvinfo : EIATTR_MAX_STACK_SIZE
	.align		4
.L_252:
        /*0444*/ 	.byte	0x04, 0x23
        /*0446*/ 	.short	(.L_254 - .L_253)
	.align		4
.L_253:
        /*0448*/ 	.word	index@(nvkernel__Z3rhsv_F1L2015_56)
        /*044c*/ 	.word	0x00000000


	//----- nvinfo : EIATTR_FRAME_SIZE
	.align		4
.L_254:
        /*0450*/ 	.byte	0x04, 0x11
        /*0452*/ 	.short	(.L_256 - .L_255)
	.align		4
.L_255:
        /*0454*/ 	.word	index@(nvkernel__Z3rhsv_F1L2015_56)
        /*0458*/ 	.word	0x00000000


	//----- nvinfo : EIATTR_REGCOUNT
	.align		4
.L_256:
        /*045c*/ 	.byte	0x04, 0x2f
        /*045e*/ 	.short	(.L_258 - .L_257)
	.align		4
.L_257:
        /*0460*/ 	.word	index@(nvkernel__Z3rhsv_F1L2032_58)
        /*0464*/ 	.word	0x00000029


	//----- nvinfo : EIATTR_MAX_STACK_SIZE
	.align		4
.L_258:
        /*0468*/ 	.byte	0x04, 0x23
        /*046a*/ 	.short	(.L_260 - .L_259)
	.align		4
.L_259:
        /*046c*/ 	.word	index@(nvkernel__Z3rhsv_F1L2032_58)
        /*0470*/ 	.word	0x00000000


	//----- nvinfo : EIATTR_FRAME_SIZE
	.align		4
.L_260:
        /*0474*/ 	.byte	0x04, 0x11
        /*0476*/ 	.short	(.L_262 - .L_261)
	.align		4
.L_261:
        /*0478*/ 	.word	index@(nvkernel__Z3rhsv_F1L2032_58)
        /*047c*/ 	.word	0x00000000


	//----- nvinfo : EIATTR_REGCOUNT
	.align		4
.L_262:
        /*0480*/ 	.byte	0x04, 0x2f
        /*0482*/ 	.short	(.L_264 - .L_263)
	.align		4
.L_263:
        /*0484*/ 	.word	index@(nvkernel__Z3rhsv_F1L2048_60)
        /*0488*/ 	.word	0x0000002b


	//----- nvinfo : EIATTR_MAX_STACK_SIZE
	.align		4
.L_264:
        /*048c*/ 	.byte	0x04, 0x23
        /*048e*/ 	.short	(.L_266 - .L_265)
	.align		4
.L_265:
        /*0490*/ 	.word	index@(nvkernel__Z3rhsv_F1L2048_60)
        /*0494*/ 	.word	0x00000000


	//----- nvinfo : EIATTR_FRAME_SIZE
	.align		4
.L_266:
        /*0498*/ 	.byte	0x04, 0x11
        /*049a*/ 	.short	(.L_268 - .L_267)
	.align		4
.L_267:
        /*049c*/ 	.word	index@(nvkernel__Z3rhsv_F1L2048_60)
        /*04a0*/ 	.word	0x00000000


	//----- nvinfo : EIATTR_REGCOUNT
	.align		4
.L_268:
        /*04a4*/ 	.byte	0x04, 0x2f
        /*04a6*/ 	.short	(.L_270 - .L_269)
	.align		4
.L_269:
        /*04a8*/ 	.word	index@(nvkernel__Z4ssori_F1L2089_62)
        /*04ac*/ 	.word	0x00000014


	//----- nvinfo : EIATTR_MAX_STACK_SIZE
	.align		4
.L_270:
        /*04b0*/ 	.byte	0x04, 0x23
        /*04b2*/ 	.short	(.L_272 - .L_271)
	.align		4
.L_271:
        /*04b4*/ 	.word	index@(nvkernel__Z4ssori_F1L2089_62)
        /*04b8*/ 	.word	0x00000000


	//----- nvinfo : EIATTR_FRAME_SIZE
	.align		4
.L_272:
        /*04bc*/ 	.byte	0x04, 0x11
        /*04be*/ 	.short	(.L_274 - .L_273)
	.align		4
.L_273:
        /*04c0*/ 	.word	index@(nvkernel__Z4ssori_F1L2089_62)
        /*04c4*/ 	.word	0x00000000


	//----- nvinfo : EIATTR_REGCOUNT
	.align		4
.L_274:
        /*04c8*/ 	.byte	0x04, 0x2f
        /*04ca*/ 	.short	(.L_276 - .L_275)
	.align		4
.L_275:
        /*04cc*/ 	.word	index@(nvkernel__Z4ssori_F1L2126_64)
        /*04d0*/ 	.word	0x00000029


	//----- nvinfo : EIATTR_MAX_STACK_SIZE
	.align		4
.L_276:
        /*04d4*/ 	.byte	0x04, 0x23
        /*04d6*/ 	.short	(.L_278 - .L_277)
	.align		4
.L_277:
        /*04d8*/ 	.word	index@(nvkernel__Z4ssori_F1L2126_64)
        /*04dc*/ 	.word	0x00000000


	//----- nvinfo : EIATTR_FRAME_SIZE
	.align		4
.L_278:
        /*04e0*/ 	.byte	0x04, 0x11
        /*04e2*/ 	.short	(.L_280 - .L_279)
	.align		4
.L_279:
        /*04e4*/ 	.word	index@(nvkernel__Z4ssori_F1L2126_64)
        /*04e8*/ 	.word	0x00000000


	//----- nvinfo : EIATTR_REGCOUNT
	.align		4
.L_280:
        /*04ec*/ 	.byte	0x04, 0x2f
        /*04ee*/ 	.short	(.L_282 - .L_281)
	.align		4
.L_281:
        /*04f0*/ 	.word	index@(nvkernel__Z4ssori_F1L2158_66)
        /*04f4*/ 	.word	0x00000028


	//----- nvinfo : EIATTR_MAX_STACK_SIZE
	.align		4
.L_282:
        /*04f8*/ 	.byte	0x04, 0x23
        /*04fa*/ 	.short	(.L_284 - .L_283)
	.align		4
.L_283:
        /*04fc*/ 	.word	index@(nvkernel__Z4ssori_F1L2158_66)
        /*0500*/ 	.word	0x00000000


	//----- nvinfo : EIATTR_FRAME_SIZE
	.align		4
.L_284:
        /*0504*/ 	.byte	0x04, 0x11
        /*0506*/ 	.short	(.L_286 - .L_285)
	.align		4
.L_285:
        /*0508*/ 	.word	index@(nvkernel__Z4ssori_F1L2158_66)
        /*050c*/ 	.word	0x00000000


	//----- nvinfo : EIATTR_REGCOUNT
	.align		4
.L_286:
        /*0510*/ 	.byte	0x04, 0x2f
        /*0512*/ 	.short	(.L_288 - .L_287)
	.align		4
.L_287:
        /*0514*/ 	.word	index@(__cuda_sm20_div_s64)
        /*0518*/ 	.word	0x0000001e


	//----- nvinfo : EIATTR_MAX_STACK_SIZE
	.align		4
.L_288:
        /*051c*/ 	.byte	0x04, 0x23
        /*051e*/ 	.short	(.L_290 - .L_289)
	.align		4
.L_289:
        /*0520*/ 	.word	index@(__cuda_sm20_div_s64)
        /*0524*/ 	.word	0x00000000


	//----- nvinfo : EIATTR_FRAME_SIZE
	.align		4
.L_290:
        /*0528*/ 	.byte	0x04, 0x11
        /*052a*/ 	.short	(.L_292 - .L_291)
	.align		4
.L_291:
        /*052c*/ 	.word	index@(__cuda_sm20_div_s64)
        /*0530*/ 	.word	0x00000000
.L_292:


//--------------------- .nv.info.__cuda_sm20_div_s64 --------------------------
	.section	.nv.info.__cuda_sm20_div_s64,"",@"SHT_CUDA_INFO"
	.sectionflags	@""
	.align	4


	//----- nvinfo : EIATTR_SW_WAR
	.align		4
        /*0000*/ 	.byte	0x04, 0x36
        /*0002*/ 	.short	(.L_294 - .L_293)
.L_293:
        /*0004*/ 	.word	0x00000001


	//----- nvinfo : EIATTR_CUDA_API_VERSION
	.align		4
.L_294:
        /*0008*/ 	.byte	0x04, 0x37
        /*000a*/ 	.short	(.L_296 - .L_295)
.L_295:
        /*000c*/ 	.word	0x00000081
.L_296:


//--------------------- .nv.info.nvkernel__Z4ssori_F1L2158_66 --------------------------
	.section	.nv.info.nvkernel__Z4ssori_F1L2158_66,"",@"SHT_CUDA_INFO"
	.sectionflags	@""
	.align	4


	//----- nvinfo : EIATTR_SW_WAR
	.align		4
        /*0000*/ 	.byte	0x04, 0x36
        /*0002*/ 	.short	(.L_298 - .L_297)
.L_297:
        /*0004*/ 	.word	0x00000001


	//----- nvinfo : EIATTR_CUDA_API_VERSION
	.align		4
.L_298:
        /*0008*/ 	.byte	0x04, 0x37
        /*000a*/ 	.short	(.L_300 - .L_299)
.L_299:
        /*000c*/ 	.word	0x00000081


	//----- nvinfo : EIATTR_PARAM_CBANK
	.align		4
.L_300:
        /*0010*/ 	.byte	0x04, 0x0a
        /*0012*/ 	.short	(.L_302 - .L_301)
	.align		4
.L_301:
        /*0014*/ 	.word	index@(.nv.constant0.nvkernel__Z4ssori_F1L2158_66)
        /*0018*/ 	.short	0x0160
        /*001a*/ 	.short	0x0030


	//----- nvinfo : EIATTR_CBANK_PARAM_SIZE
	.align		4
.L_302:
        /*001c*/ 	.byte	0x03, 0x19
        /*001e*/ 	.short	0x0030


	//----- nvinfo : EIATTR_KPARAM_INFO
	.align		4
        /*0020*/ 	.byte	0x04, 0x17
        /*0022*/ 	.short	(.L_304 - .L_303)
.L_303:
        /*0024*/ 	.word	0x00000000
        /*0028*/ 	.short	0x0007
        /*002a*/ 	.short	0x0028
        /*002c*/ 	.byte	0x00, 0xf0, 0x21, 0x00


	//----- nvinfo : EIATTR_KPARAM_INFO
	.align		4
.L_304:
        /*0030*/ 	.byte	0x04, 0x17
        /*0032*/ 	.short	(.L_306 - .L_305)
.L_305:
        /*0034*/ 	.word	0x00000000
        /*0038*/ 	.short	0x0006
        /*003a*/ 	.short	0x0020
        /*003c*/ 	.byte	0x00, 0xf0, 0x21, 0x00


	//----- nvinfo : EIATTR_KPARAM_INFO
	.align		4
.L_306:
        /*0040*/ 	.byte	0x04, 0x17
        /*0042*/ 	.short	(.L_308 - .L_307)
.L_307:
        /*0044*/ 	.word	0x00000000
        /*0048*/ 	.short	0x0005
        /*004a*/ 	.short	0x0018
        /*004c*/ 	.byte	0x00, 0xf0, 0x21, 0x00


	//----- nvinfo : EIATTR_KPARAM_INFO
	.align		4
.L_308:
        /*0050*/ 	.byte	0x04, 0x17
        /*0052*/ 	.short	(.L_310 - .L_309)
.L_309:
        /*0054*/ 	.word	0x00000000
        /*0058*/ 	.short	0x0004
        /*005a*/ 	.short	0x0010
        /*005c*/ 	.byte	0x00, 0xf0, 0x11, 0x00


	//----- nvinfo : EIATTR_KPARAM_INFO
	.align		4
.L_310:
        /*0060*/ 	.byte	0x04, 0x17
        /*0062*/ 	.short	(.L_312 - .L_311)
.L_311:
        /*0064*/ 	.word	0x00000000
        /*0068*/ 	.short	0x0003
        /*006a*/ 	.short	0x000c
        /*006c*/ 	.byte	0x00, 0xf0, 0x11, 0x00


	//----- nvinfo : EIATTR_KPARAM_INFO
	.align		4
.L_312:
        /*0070*/ 	.byte	0x04, 0x17
        /*0072*/ 	.short	(.L_314 - .L_313)
.L_313:
        /*0074*/ 	.word	0x00000000
        /*0078*/ 	.short	0x0002
        /*007a*/ 	.short	0x0008
        /*007c*/ 	.byte	0x00, 0xf0, 0x11, 0x00


	//----- nvinfo : EIATTR_KPARAM_INFO
	.align		4
.L_314:
        /*0080*/ 	.byte	0x04, 0x17
        /*0082*/ 	.short	(.L_316 - .L_315)
.L_315:
        /*0084*/ 	.word	0x00000000
        /*0088*/ 	.short	0x0001
        /*008a*/ 	.short	0x0004
        /*008c*/ 	.byte	0x00, 0xf0, 0x11, 0x00


	//----- nvinfo : EIATTR_KPARAM_INFO
	.align		4
.L_316:
        /*0090*/ 	.byte	0x04, 0x17
        /*0092*/ 	.short	(.L_318 - .L_317)
.L_317:
        /*0094*/ 	.word	0x00000000
        /*0098*/ 	.short	0x0000
        /*009a*/ 	.short	0x0000
        /*009c*/ 	.byte	0x00, 0xf0, 0x11, 0x00


	//----- nvinfo : EIATTR_MAXREG_COUNT
	.align		4
.L_318:
        /*00a0*/ 	.byte	0x03, 0x1b
        /*00a2*/ 	.short	0x00ff


	//----- nvinfo : EIATTR_EXIT_INSTR_OFFSETS
	.align		4
        /*00a4*/ 	.byte	0x04, 0x1c
        /*00a6*/ 	.short	(.L_320 - .L_319)


	//   ....[0]....
.L_319:
        /*00a8*/ 	.word	0x000000b0


	//   ....[1]....
        /*00ac*/ 	.word	0x000009a0


	//----- nvinfo : EIATTR_MAX_THREADS
	.align		4
.L_320:
        /*00b0*/ 	.byte	0x04, 0x05
        /*00b2*/ 	.short	(.L_322 - .L_321)
.L_321:
        /*00b4*/ 	.word	0x00000080
        /*00b8*/ 	.word	0x00000001
        /*00bc*/ 	.word	0x00000001


	//----- nvinfo : EIATTR_CRS_STACK_SIZE
	.align		4
.L_322:
        /*00c0*/ 	.byte	0x04, 0x1e
        /*00c2*/ 	.short	(.L_324 - .L_323)
.L_323:
        /*00c4*/ 	.word	0x00000000
.L_324:


//--------------------- .nv.info.nvkernel__Z4ssori_F1L2126_64 --------------------------
	.section	.nv.info.nvkernel__Z4ssori_F1L2126_64,"",@"SHT_CUDA_INFO"
	.sectionflags	@""
	.align	4


	//----- nvinfo : EIATTR_SW_WAR
	.align		4
        /*0000*/ 	.byte	0x04, 0x36
        /*0002*/ 	.short	(.L_326 - .L_325)
.L_325:
        /*0004*/ 	.word	0x00000001


	//----- nvinfo : EIATTR_CUDA_API_VERSION
	.align		4
.L_326:
        /*0008*/ 	.byte	0x04, 0x37
        /*000a*/ 	.short	(.L_328 - .L_327)
.L_327:
        /*000c*/ 	.word	0x00000081


	//----- nvinfo : EIATTR_PARAM_CBANK
	.align		4
.L_328:
        /*0010*/ 	.byte	0x04, 0x0a
        /*0012*/ 	.short	(.L_330 - .L_329)
	.align		4
.L_329:
        /*0014*/ 	.word	index@(.nv.constant0.nvkernel__Z4ssori_F1L2126_64)
        /*0018*/ 	.short	0x0160
        /*001a*/ 	.short	0x0028


	//----- nvinfo : EIATTR_CBANK_PARAM_SIZE
	.align		4
.L_330:
        /*001c*/ 	.byte	0x03, 0x19
        /*001e*/ 	.short	0x0028


	//----- nvinfo : EIATTR_KPARAM_INFO
	.align		4
        /*0020*/ 	.byte	0x04, 0x17
        /*0022*/ 	.short	(.L_332 - .L_331)
.L_331:
        /*0024*/ 	.word	0x00000000
        /*0028*/ 	.short	0x0006
        /*002a*/ 	.short	0x0020
        /*002c*/ 	.byte	0x00, 0xf0, 0x21, 0x00


	//----- nvinfo : EIATTR_KPARAM_INFO
	.align		4
.L_332:
        /*0030*/ 	.byte	0x04, 0x17
        /*0032*/ 	.short	(.L_334 - .L_333)
.L_333:
        /*0034*/ 	.word	0x00000000
        /*0038*/ 	.short	0x0005
        /*003a*/ 	.short	0x0018
        /*003c*/ 	.byte	0x00, 0xf0, 0x21, 0x00


	//----- nvinfo : EIATTR_KPARAM_INFO
	.align		4
.L_334:
        /*0040*/ 	.byte	0x04, 0x17
        /*0042*/ 	.short	(.L_336 - .L_335)
.L_335:
        /*0044*/ 	.word	0x00000000
        /*0048*/ 	.short	0x0004
        /*004a*/ 	.short	0x0010
        /*004c*/ 	.byte	0x00, 0xf0, 0x11, 0x00


	//----- nvinfo : EIATTR_KPARAM_INFO
	.align		4
.L_336:
        /*0050*/ 	.byte	0x04, 0x17
        /*0052*/ 	.short	(.L_338 - .L_337)
.L_337:
        /*0054*/ 	.word	0x00000000
        /*0058*/ 	.short	0x0003
        /*005a*/ 	.short	0x000c
        /*005c*/ 	.byte	0x00, 0xf0, 0x11, 0x00


	//----- nvinfo : EIATTR_KPARAM_INFO
	.align		4
.L_338:
        /*0060*/ 	.byte	0x04, 0x17
        /*0062*/ 	.short	(.L_340 - .L_339)
.L_339:
        /*0064*/ 	.word	0x00000000
        /*0068*/ 	.short	0x0002
        /*006a*/ 	.short	0x0008
        /*006c*/ 	.byte	0x00, 0xf0, 0x11, 0x00


	//----- nvinfo : EIATTR_KPARAM_INFO
	.align		4
.L_340:
        /*0070*/ 	.byte	0x04, 0x17
        /*0072*/ 	.short	(.L_342 - .L_341)
.L_341:
        /*0074*/ 	.word	0x00000000
        /*0078*/ 	.short	0x0001
        /*007a*/ 	.short	0x0004
        /*007c*/ 	.byte	0x00, 0xf0, 0x11, 0x00


	//----- nvinfo : EIATTR_KPARAM_INFO
	.align		4
.L_342:
        /*0080*/ 	.byte	0x04, 0x17
        /*0082*/ 	.short	(.L_344 - .L_343)
.L_343:
        /*0084*/ 	.word	0x00000000
        /*0088*/ 	.short	0x0000
        /*008a*/ 	.short	0x0000
        /*008c*/ 	.byte	0x00, 0xf0, 0x11, 0x00


	//----- nvinfo : EIATTR_MAXREG_COUNT
	.align		4
.L_344:
        /*0090*/ 	.byte	0x03, 0x1b
        /*0092*/ 	.short	0x00ff


	//----- nvinfo : EIATTR_EXIT_INSTR_OFFSETS
	.align		4
        /*0094*/ 	.byte	0x04, 0x1c
        /*0096*/ 	.short	(.L_346 - .L_345)


	//   ....[0]....
.L_345:
        /*0098*/ 	.word	0x000000e0


	//   ....[1]....
        /*009c*/ 	.word	0x00000990


	//----- nvinfo : EIATTR_MAX_THREADS
	.align		4
.L_346:
        /*00a0*/ 	.byte	0x04, 0x05
        /*00a2*/ 	.short	(.L_348 - .L_347)
.L_347:
        /*00a4*/ 	.word	0x00000080
        /*00a8*/ 	.word	0x00000001
        /*00ac*/ 	.word	0x00000001


	//----- nvinfo : EIATTR_CRS_STACK_SIZE
	.align		4
.L_348:
        /*00b0*/ 	.byte	0x04, 0x1e
        /*00b2*/ 	.short	(.L_350 - .L_349)
.L_349:
        /*00b4*/ 	.word	0x00000000
.L_350:


//--------------------- .nv.info.nvkernel__Z4ssori_F1L2089_62 --------------------------
	.section	.nv.info.nvkernel__Z4ssori_F1L2089_62,"",@"SHT_CUDA_INFO"
	.sectionflags	@""
	.align	4


	//----- nvinfo : EIATTR_SW_WAR
	.align		4
        /*0000*/ 	.byte	0x04, 0x36
        /*0002*/ 	.short	(.L_352 - .L_351)
.L_351:
        /*0004*/ 	.word	0x00000001


	//----- nvinfo : EIATTR_CUDA_API_VERSION
	.align		4
.L_352:
        /*0008*/ 	.byte	0x04, 0x37
        /*000a*/ 	.short	(.L_354 - .L_353)
.L_353:
        /*000c*/ 	.word	0x00000081


	//----- nvinfo : EIATTR_PARAM_CBANK
	.align		4
.L_354:
        /*0010*/ 	.byte	0x04, 0x0a
        /*0012*/ 	.short	(.L_356 - .L_355)
	.align		4
.L_355:
        /*0014*/ 	.word	index@(.nv.constant0.nvkernel__Z4ssori_F1L2089_62)
        /*0018*/ 	.short	0x0160
        /*001a*/ 	.short	0x0020


	//----- nvinfo : EIATTR_CBANK_PARAM_SIZE
	.align		4
.L_356:
        /*001c*/ 	.byte	0x03, 0x19
        /*001e*/ 	.short	0x0020


	//----- nvinfo : EIATTR_KPARAM_INFO
	.align		4
        /*0020*/ 	.byte	0x04, 0x17
        /*0022*/ 	.short	(.L_358 - .L_357)
.L_357:
        /*0024*/ 	.word	0x00000000
        /*0028*/ 	.short	0x0003
        /*002a*/ 	.short	0x0018
        /*002c*/ 	.byte	0x00, 0xf0, 0x21, 0x00


	//----- nvinfo : EIATTR_KPARAM_INFO
	.align		4
.L_358:
        /*0030*/ 	.byte	0x04, 0x17
        /*0032*/ 	.short	(.L_360 - .L_359)
.L_359:
        /*0034*/ 	.word	0x00000000
        /*0038*/ 	.short	0x0002
        /*003a*/ 	.short	0x0010
        /*003c*/ 	.byte	0x00, 0xf0, 0x21, 0x00


	//----- nvinfo : EIATTR_KPARAM_INFO
	.align		4
.L_360:
        /*0040*/ 	.byte	0x04, 0x17
        /*0042*/ 	.short	(.L_362 - .L_361)
.L_361:
        /*0044*/ 	.word	0x00000000
        /*0048*/ 	.short	0x0001
        /*004a*/ 	.short	0x0008
        /*004c*/ 	.byte	0x00, 0xf0, 0x21, 0x00


	//----- nvinfo : EIATTR_KPARAM_INFO
	.align		4
.L_362:
        /*0050*/ 	.byte	0x04, 0x17
        /*0052*/ 	.short	(.L_364 - .L_363)
.L_363:
        /*0054*/ 	.word	0x00000000
        /*0058*/ 	.short	0x0000
        /*005a*/ 	.short	0x0000
        /*005c*/ 	.byte	0x00, 0xf0, 0x21, 0x00


	//----- nvinfo : EIATTR_MAXREG_COUNT
	.align		4
.L_364:
        /*0060*/ 	.byte	0x03, 0x1b
        /*0062*/ 	.short	0x00ff


	//----- nvinfo : EIATTR_EXIT_INSTR_OFFSETS
	.align		4
        /*0064*/ 	.byte	0x04, 0x1c
        /*0066*/ 	.short	(.L_366 - .L_365)


	//   ....[0]....
.L_365:
        /*0068*/ 	.word	0x000004f0


	//----- nvinfo : EIATTR_MAX_THREADS
	.align		4
.L_366:
        /*006c*/ 	.byte	0x04, 0x05
        /*006e*/ 	.short	(.L_368 - .L_367)
.L_367:
        /*0070*/ 	.word	0x00000080
        /*0074*/ 	.word	0x00000001
        /*0078*/ 	.word	0x00000001


	//----- nvinfo : EIATTR_CRS_STACK_SIZE
	.align		4
.L_368:
        /*007c*/ 	.byte	0x04, 0x1e
        /*007e*/ 	.short	(.L_370 - .L_369)
.L_369:
        /*0080*/ 	.word	0x00000000
.L_370:


//--------------------- .nv.info.nvkernel__Z3rhsv_F1L2048_60 --------------------------
	.section	.nv.info.nvkernel__Z3rhsv_F1L2048_60,"",@"SHT_CUDA_INFO"
	.sectionflags	@""
	.align	4


	//----- nvinfo : EIATTR_SW_WAR
	.align		4
        /*0000*/ 	.byte	0x04, 0x36
        /*0002*/ 	.short	(.L_372 - .L_371)
.L_371:
        /*0004*/ 	.word	0x00000001


	//----- nvinfo : EIATTR_CUDA_API_VERSION
	.align		4
.L_372:
        /*0008*/ 	.byte	0x04, 0x37
        /*000a*/ 	.short	(.L_374 - .L_373)
.L_373:
        /*000c*/ 	.word	0x00000081


	//----- nvinfo : EIATTR_PARAM_CBANK
	.align		4
.L_374:
        /*0010*/ 	.byte	0x04, 0x0a
        /*0012*/ 	.short	(.L_376 - .L_375)
	.align		4
.L_375:
        /*0014*/ 	.word	index@(.nv.constant0.nvkernel__Z3rhsv_F1L2048_60)
        /*0018*/ 	.short	0x0160
        /*001a*/ 	.short	0x0038


	//----- nvinfo : EIATTR_CBANK_PARAM_SIZE
	.align		4
.L_376:
        /*001c*/ 	.byte	0x03, 0x19
        /*001e*/ 	.short	0x0038


	//----- nvinfo : EIATTR_KPARAM_INFO
	.align		4
        /*0020*/ 	.byte	0x04, 0x17
        /*0022*/ 	.short	(.L_378 - .L_377)
.L_377:
        /*0024*/ 	.word	0x00000000
        /*0028*/ 	.short	0x0008
        /*002a*/ 	.short	0x0030
        /*002c*/ 	.byte	0x00, 0xf0, 0x21, 0x00


	//----- nvinfo : EIATTR_KPARAM_INFO
	.align		4
.L_378:
        /*0030*/ 	.byte	0x04, 0x17
        /*0032*/ 	.short	(.L_380 - .L_379)
.L_379:
        /*0034*/ 	.word	0x00000000
        /*0038*/ 	.short	0x0007
        /*003a*/ 	.short	0x0028
        /*003c*/ 	.byte	0x00, 0xf0, 0x11, 0x00


	//----- nvinfo : EIATTR_KPARAM_INFO
	.align		4
.L_380:
        /*0040*/ 	.byte	0x04, 0x17
        /*0042*/ 	.short	(.L_382 - .L_381)
.L_381:
        /*0044*/ 	.word	0x00000000
        /*0048*/ 	.short	0x0006
        /*004a*/ 	.short	0x0020
        /*004c*/ 	.byte	0x00, 0xf0, 0x21, 0x00


	//----- nvinfo : EIATTR_KPARAM_INFO
	.align		4
.L_382:
        /*0050*/ 	.byte	0x04, 0x17
        /*0052*/ 	.short	(.L_384 - .L_383)
.L_383:
        /*0054*/ 	.word	0x00000000
        /*0058*/ 	.short	0x0005
        /*005a*/ 	.short	0x0018
        /*005c*/ 	.byte	0x00, 0xf0, 0x21, 0x00


	//----- nvinfo : EIATTR_KPARAM_INFO
	.align		4
.L_384:
        /*0060*/ 	.byte	0x04, 0x17
        /*0062*/ 	.short	(.L_386 - .L_385)
.L_385:
        /*0064*/ 	.word	0x00000000
        /*0068*/ 	.short	0x0004
        /*006a*/ 	.short	0x0010
        /*006c*/ 	.byte	0x00, 0xf0, 0x21, 0x00


	//----- nvinfo : EIATTR_KPARAM_INFO
	.align		4
.L_386:
        /*0070*/ 	.byte	0x04, 0x17
        /*0072*/ 	.short	(.L_388 - .L_387)
.L_387:
        /*0074*/ 	.word	0x00000000
        /*0078*/ 	.short	0x0003
        /*007a*/ 	.short	0x000c
        /*007c*/ 	.byte	0x00, 0xf0, 0x11, 0x00


	//----- nvinfo : EIATTR_KPARAM_INFO
	.align		4
.L_388:
        /*0080*/ 	.byte	0x04, 0x17
        /*0082*/ 	.short	(.L_390 - .L_389)
.L_389:
        /*0084*/ 	.word	0x00000000
        /*0088*/ 	.short	0x0002
        /*008a*/ 	.short	0x0008
        /*008c*/ 	.byte	0x00, 0xf0, 0x11, 0x00


	//----- nvinfo : EIATTR_KPARAM_INFO
	.align		4
.L_390:
        /*0090*/ 	.byte	0x04, 0x17
        /*0092*/ 	.short	(.L_392 - .L_391)
.L_391:
        /*0094*/ 	.word	0x00000000
        /*0098*/ 	.short	0x0001
        /*009a*/ 	.short	0x0004
        /*009c*/ 	.byte	0x00, 0xf0, 0x11, 0x00


	//----- nvinfo : EIATTR_KPARAM_INFO
	.align		4
.L_392:
        /*00a0*/ 	.byte	0x04, 0x17
        /*00a2*/ 	.short	(.L_394 - .L_393)
.L_393:
        /*00a4*/ 	.word	0x00000000
        /*00a8*/ 	.short	0x0000
        /*00aa*/ 	.short	0x0000
        /*00ac*/ 	.byte	0x00, 0xf0, 0x11, 0x00


	//----- nvinfo : EIATTR_MAXREG_COUNT
	.align		4
.L_394:
        /*00b0*/ 	.byte	0x03, 0x1b
        /*00b2*/ 	.short	0x00ff


	//----- nvinfo : EIATTR_EXIT_INSTR_OFFSETS
	.align		4
        /*00b4*/ 	.byte	0x04, 0x1c
        /*00b6*/ 	.short	(.L_396 - .L_395)


	//   ....[0]....
.L_395:
        /*00b8*/ 	.word	0x00000080


	//   ....[1]....
        /*00bc*/ 	.word	0x000008a0


	//----- nvinfo : EIATTR_MAX_THREADS
	.align		4
.L_396:
        /*00c0*/ 	.byte	0x04, 0x05
        /*00c2*/ 	.short	(.L_398 - .L_397)
.L_397:
        /*00c4*/ 	.word	0x00000080
        /*00c8*/ 	.word	0x00000001
        /*00cc*/ 	.word	0x00000001


	//----- nvinfo : EIATTR_CRS_STACK_SIZE
	.align		4
.L_398:
        /*00d0*/ 	.byte	0x04, 0x1e
        /*00d2*/ 	.short	(.L_400 - .L_399)
.L_399:
        /*00d4*/ 	.word	0x00000000
.L_400:


//--------------------- .nv.info.nvkernel__Z3rhsv_F1L2032_58 --------------------------
	.section	.nv.info.nvkernel__Z3rhsv_F1L2032_58,"",@"SHT_CUDA_INFO"
	.sectionflags	@""
	.align	4


	//----- nvinfo : EIATTR_SW_WAR
	.align		4
        /*0000*/ 	.byte	0x04, 0x36
        /*0002*/ 	.short	(.L_402 - .L_401)
.L_401:
        /*0004*/ 	.word	0x00000001


	//----- nvinfo : EIATTR_CUDA_API_VERSION
	.align		4
.L_402:
        /*0008*/ 	.byte	0x04, 0x37
        /*000a*/ 	.short	(.L_404 - .L_403)
.L_403:
        /*000c*/ 	.word	0x00000081


	//----- nvinfo : EIATTR_PARAM_CBANK
	.align		4
.L_404:
        /*0010*/ 	.byte	0x04, 0x0a
        /*0012*/ 	.short	(.L_406 - .L_405)
	.align		4
.L_405:
        /*0014*/ 	.word	index@(.nv.constant0.nvkernel__Z3rhsv_F1L2032_58)
        /*0018*/ 	.short	0x0160
        /*001a*/ 	.short	0x0038


	//----- nvinfo : EIATTR_CBANK_PARAM_SIZE
	.align		4
.L_406:
        /*001c*/ 	.byte	0x03, 0x19
        /*001e*/ 	.short	0x0038


	//----- nvinfo : EIATTR_KPARAM_INFO
	.align		4
        /*0020*/ 	.byte	0x04, 0x17
        /*0022*/ 	.short	(.L_408 - .L_407)
.L_407:
        /*0024*/ 	.word	0x00000000
        /*0028*/ 	.short	0x0008
        /*002a*/ 	.short	0x0030
        /*002c*/ 	.byte	0x00, 0xf0, 0x21, 0x00


	//----- nvinfo : EIATTR_KPARAM_INFO
	.align		4
.L_408:
        /*0030*/ 	.byte	0x04, 0x17
        /*0032*/ 	.short	(.L_410 - .L_409)
.L_409:
        /*0034*/ 	.word	0x00000000
        /*0038*/ 	.short	0x0007
        /*003a*/ 	.short	0x0028
        /*003c*/ 	.byte	0x00, 0xf0, 0x21, 0x00


	//----- nvinfo : EIATTR_KPARAM_INFO
	.align		4
.L_410:
        /*0040*/ 	.byte	0x04, 0x17
        /*0042*/ 	.short	(.L_412 - .L_411)
.L_411:
        /*0044*/ 	.word	0x00000000
        /*0048*/ 	.short	0x0006
        /*004a*/ 	.short	0x0020
        /*004c*/ 	.byte	0x00, 0xf0, 0x21, 0x00


	//----- nvinfo : EIATTR_KPARAM_INFO
	.align		4
.L_412:
        /*0050*/ 	.byte	0x04, 0x17
        /*0052*/ 	.short	(.L_414 - .L_413)
.L_413:
        /*0054*/ 	.word	0x00000000
        /*0058*/ 	.short	0x0005
        /*005a*/ 	.short	0x0018
        /*005c*/ 	.byte	0x00, 0xf0, 0x21, 0x00


	//----- nvinfo : EIATTR_KPARAM_INFO
	.align		4
.L_414:
        /*0060*/ 	.byte	0x04, 0x17
        /*0062*/ 	.short	(.L_416 - .L_415)
.L_415:
        /*0064*/ 	.word	0x00000000
        /*0068*/ 	.short	0x0004
        /*006a*/ 	.short	0x0010
        /*006c*/ 	.byte	0x00, 0xf0, 0x11, 0x00


	//----- nvinfo : EIATTR_KPARAM_INFO
	.align		4
.L_416:
        /*0070*/ 	.byte	0x04, 0x17
        /*0072*/ 	.short	(.L_418 - .L_417)
.L_417:
        /*0074*/ 	.word	0x00000000
        /*0078*/ 	.short	0x0003
        /*007a*/ 	.short	0x000c
        /*007c*/ 	.byte	0x00, 0xf0, 0x11, 0x00


	//----- nvinfo : EIATTR_KPARAM_INFO
	.align		4
.L_418:
        /*0080*/ 	.byte	0x04, 0x17
        /*0082*/ 	.short	(.L_420 - .L_419)
.L_419:
        /*0084*/ 	.word	0x00000000
        /*0088*/ 	.short	0x0002
        /*008a*/ 	.short	0x0008
        /*008c*/ 	.byte	0x00, 0xf0, 0x11, 0x00


	//----- nvinfo : EIATTR_KPARAM_INFO
	.align		4
.L_420:
        /*0090*/ 	.byte	0x04, 0x17
        /*0092*/ 	.short	(.L_422 - .L_421)
.L_421:
        /*0094*/ 	.word	0x00000000
        /*0098*/ 	.short	0x0001
        /*009a*/ 	.short	0x0004
        /*009c*/ 	.byte	0x00, 0xf0, 0x11, 0x00


	//----- nvinfo : EIATTR_KPARAM_INFO
	.align		4
.L_422:
        /*00a0*/ 	.byte	0x04, 0x17
        /*00a2*/ 	.short	(.L_424 - .L_423)
.L_423:
        /*00a4*/ 	.word	0x00000000
        /*00a8*/ 	.short	0x0000
        /*00aa*/ 	.short	0x0000
        /*00ac*/ 	.byte	0x00, 0xf0, 0x11, 0x00


	//----- nvinfo : EIATTR_MAXREG_COUNT
	.align		4
.L_424:
        /*00b0*/ 	.byte	0x03, 0x1b
        /*00b2*/ 	.short	0x00ff


	//----- nvinfo : EIATTR_EXIT_INSTR_OFFSETS
	.align		4
        /*00b4*/ 	.byte	0x04, 0x1c
        /*00b6*/ 	.short	(.L_426 - .L_425)


	//   ....[0]....
.L_425:
        /*00b8*/ 	.word	0x000000e0


	//   ....[1]....
        /*00bc*/ 	.word	0x00000b40


	//----- nvinfo : EIATTR_MAX_THREADS
	.align		4
.L_426:
        /*00c0*/ 	.byte	0x04, 0x05
        /*00c2*/ 	.short	(.L_428 - .L_427)
.L_427:
        /*00c4*/ 	.word	0x00000080
        /*00c8*/ 	.word	0x00000001
        /*00cc*/ 	.word	0x00000001


	//----- nvinfo : EIATTR_CRS_STACK_SIZE
	.align		4
.L_428:
        /*00d0*/ 	.byte	0x04, 0x1e
        /*00d2*/ 	.short	(.L_430 - .L_429)
.L_429:
        /*00d4*/ 	.word	0x00000000
.L_430:


//--------------------- .nv.info.nvkernel__Z3rhsv_F1L2015_56 --------------------------
	.section	.nv.info.nvkernel__Z3rhsv_F1L2015_56,"",@"SHT_CUDA_INFO"
	.sectionflags	@""
	.align	4


	//----- nvinfo : EIATTR_SW_WAR
	.align		4
        /*0000*/ 	.byte	0x04, 0x36
        /*0002*/ 	.short	(.L_432 - .L_431)
.L_431:
        /*0004*/ 	.word	0x00000001


	//----- nvinfo : EIATTR_CUDA_API_VERSION
	.align		4
.L_432:
        /*0008*/ 	.byte	0x04, 0x37
        /*000a*/ 	.short	(.L_434 - .L_433)
.L_433:
        /*000c*/ 	.word	0x00000081


	//----- nvinfo : EIATTR_PARAM_CBANK
	.align		4
.L_434:
        /*0010*/ 	.byte	0x04, 0x0a
        /*0012*/ 	.short	(.L_436 - .L_435)
	.align		4
.L_435:
        /*0014*/ 	.word	index@(.nv.constant0.nvkernel__Z3rhsv_F1L2015_56)
        /*0018*/ 	.short	0x0160
        /*001a*/ 	.short	0x0030


	//----- nvinfo : EIATTR_CBANK_PARAM_SIZE
	.align		4
.L_436:
        /*001c*/ 	.byte	0x03, 0x19
        /*001e*/ 	.short	0x0030


	//----- nvinfo : EIATTR_KPARAM_INFO
	.align		4
        /*0020*/ 	.byte	0x04, 0x17
        /*0022*/ 	.short	(.L_438 - .L_437)
.L_437:
        /*0024*/ 	.word	0x00000000
        /*0028*/ 	.short	0x0007
        /*002a*/ 	.short	0x0028
        /*002c*/ 	.byte	0x00, 0xf0, 0x21, 0x00


	//----- nvinfo : EIATTR_KPARAM_INFO
	.align		4
.L_438:
        /*0030*/ 	.byte	0x04, 0x17
        /*0032*/ 	.short	(.L_440 - .L_439)
.L_439:
        /*0034*/ 	.word	0x00000000
        /*0038*/ 	.short	0x0006
        /*003a*/ 	.short	0x0020
        /*003c*/ 	.byte	0x00, 0xf0, 0x21, 0x00


	//----- nvinfo : EIATTR_KPARAM_INFO
	.align		4
.L_440:
        /*0040*/ 	.byte	0x04, 0x17
        /*0042*/ 	.short	(.L_442 - .L_441)
.L_441:
        /*0044*/ 	.word	0x00000000
        /*0048*/ 	.short	0x0005
        /*004a*/ 	.short	0x0018
        /*004c*/ 	.byte	0x00, 0xf0, 0x21, 0x00


	//----- nvinfo : EIATTR_KPARAM_INFO
	.align		4
.L_442:
        /*0050*/ 	.byte	0x04, 0x17
        /*0052*/ 	.short	(.L_444 - .L_443)
.L_443:
        /*0054*/ 	.word	0x00000000
        /*0058*/ 	.short	0x0004
        /*005a*/ 	.short	0x0010
        /*005c*/ 	.byte	0x00, 0xf0, 0x21, 0x00


	//----- nvinfo : EIATTR_KPARAM_INFO
	.align		4
.L_444:
        /*0060*/ 	.byte	0x04, 0x17
        /*0062*/ 	.short	(.L_446 - .L_445)
.L_445:
        /*0064*/ 	.word	0x00000000
        /*0068*/ 	.short	0x0003
        /*006a*/ 	.short	0x000c
        /*006c*/ 	.byte	0x00, 0xf0, 0x11, 0x00


	//----- nvinfo : EIATTR_KPARAM_INFO
	.align		4
.L_446:
        /*0070*/ 	.byte	0x04, 0x17
        /*0072*/ 	.short	(.L_448 - .L_447)
.L_447:
        /*0074*/ 	.word	0x00000000
        /*0078*/ 	.short	0x0002
        /*007a*/ 	.short	0x0008
        /*007c*/ 	.byte	0x00, 0xf0, 0x11, 0x00


	//----- nvinfo : EIATTR_KPARAM_INFO
	.align		4
.L_448:
        /*0080*/ 	.byte	0x04, 0x17
        /*0082*/ 	.short	(.L_450 - .L_449)
.L_449:
        /*0084*/ 	.word	0x00000000
        /*0088*/ 	.short	0x0001
        /*008a*/ 	.short	0x0004
        /*008c*/ 	.byte	0x00, 0xf0, 0x11, 0x00


	//----- nvinfo : EIATTR_KPARAM_INFO
	.align		4
.L_450:
        /*0090*/ 	.byte	0x04, 0x17
        /*0092*/ 	.short	(.L_452 - .L_451)
.L_451:
        /*0094*/ 	.word	0x00000000
        /*0098*/ 	.short	0x0000
        /*009a*/ 	.short	0x0000
        /*009c*/ 	.byte	0x00, 0xf0, 0x11, 0x00


	//----- nvinfo : EIATTR_MAXREG_COUNT
	.align		4
.L_452:
        /*00a0*/ 	.byte	0x03, 0x1b
        /*00a2*/ 	.short	0x00ff


	//----- nvinfo : EIATTR_EXIT_INSTR_OFFSETS
	.align		4
        /*00a4*/ 	.byte	0x04, 0x1c
        /*00a6*/ 	.short	(.L_454 - .L_453)


	//   ....[0]....
.L_453:
        /*00a8*/ 	.word	0x00000080


	//   ....[1]....
        /*00ac*/ 	.word	0x000008a0


	//----- nvinfo : EIATTR_MAX_THREADS
	.align		4
.L_454:
        /*00b0*/ 	.byte	0x04, 0x05
        /*00b2*/ 	.short	(.L_456 - .L_455)
.L_455:
        /*00b4*/ 	.word	0x00000080
        /*00b8*/ 	.word	0x00000001
        /*00bc*/ 	.word	0x00000001


	//----- nvinfo : EIATTR_CRS_STACK_SIZE
	.align		4
.L_456:
        /*00c0*/ 	.byte	0x04, 0x1e
        /*00c2*/ 	.short	(.L_458 - .L_457)
.L_457:
        /*00c4*/ 	.word	0x00000000
.L_458:


//--------------------- .nv.info.nvkernel__Z3rhsv_F1L1983_54 --------------------------
	.section	.nv.info.nvkernel__Z3rhsv_F1L1983_54,"",@"SHT_CUDA_INFO"
	.sectionflags	@""
	.align	4


	//----- nvinfo : EIATTR_SW_WAR
	.align		4
        /*0000*/ 	.byte	0x04, 0x36
        /*0002*/ 	.short	(.L_460 - .L_459)
.L_459:
        /*0004*/ 	.word	0x00000001


	//----- nvinfo : EIATTR_CUDA_API_VERSION
	.align		4
.L_460:
        /*0008*/ 	.byte	0x04, 0x37
        /*000a*/ 	.short	(.L_462 - .L_461)
.L_461:
        /*000c*/ 	.word	0x00000081


	//----- nvinfo : EIATTR_PARAM_CBANK
	.align		4
.L_462:
        /*0010*/ 	.byte	0x04, 0x0a
        /*0012*/ 	.short	(.L_464 - .L_463)
	.align		4
.L_463:
        /*0014*/ 	.word	index@(.nv.constant0.nvkernel__Z3rhsv_F1L1983_54)
        /*0018*/ 	.short	0x0160
        /*001a*/ 	.short	0x0068


	//----- nvinfo : EIATTR_CBANK_PARAM_SIZE
	.align		4
.L_464:
        /*001c*/ 	.byte	0x03, 0x19
        /*001e*/ 	.short	0x0068


	//----- nvinfo : EIATTR_KPARAM_INFO
	.align		4
        /*0020*/ 	.byte	0x04, 0x17
        /*0022*/ 	.short	(.L_466 - .L_465)
.L_465:
        /*0024*/ 	.word	0x00000000
        /*0028*/ 	.short	0x000e
        /*002a*/ 	.short	0x0060
        /*002c*/ 	.byte	0x00, 0xf0, 0x21, 0x00


	//----- nvinfo : EIATTR_KPARAM_INFO
	.align		4
.L_466:
        /*0030*/ 	.byte	0x04, 0x17
        /*0032*/ 	.short	(.L_468 - .L_467)
.L_467:
        /*0034*/ 	.word	0x00000000
        /*0038*/ 	.short	0x000d
        /*003a*/ 	.short	0x0058
        /*003c*/ 	.byte	0x00, 0xf0, 0x21, 0x00


	//----- nvinfo : EIATTR_KPARAM_INFO
	.align		4
.L_468:
        /*0040*/ 	.byte	0x04, 0x17
        /*0042*/ 	.short	(.L_470 - .L_469)
.L_469:
        /*0044*/ 	.word	0x00000000
        /*0048*/ 	.short	0x000c
        /*004a*/ 	.short	0x0050
        /*004c*/ 	.byte	0x00, 0xf0, 0x21, 0x00


	//----- nvinfo : EIATTR_KPARAM_INFO
	.align		4
.L_470:
        /*0050*/ 	.byte	0x04, 0x17
        /*0052*/ 	.short	(.L_472 - .L_471)
.L_471:
        /*0054*/ 	.word	0x00000000
        /*0058*/ 	.short	0x000b
        /*005a*/ 	.short	0x0048
        /*005c*/ 	.byte	0x00, 0xf0, 0x21, 0x00


	//----- nvinfo : EIATTR_KPARAM_INFO
	.align		4
.L_472:
        /*0060*/ 	.byte	0x04, 0x17
        /*0062*/ 	.short	(.L_474 - .L_473)
.L_473:
        /*0064*/ 	.word	0x00000000
        /*0068*/ 	.short	0x000a
        /*006a*/ 	.short	0x0040
        /*006c*/ 	.byte	0x00, 0xf0, 0x21, 0x00


	//----- nvinfo : EIATTR_KPARAM_INFO
	.align		4
.L_474:
        /*0070*/ 	.byte	0x04, 0x17
        /*0072*/ 	.short	(.L_476 - .L_475)
.L_475:
        /*0074*/ 	.word	0x00000000
        /*0078*/ 	.short	0x0009
        /*007a*/ 	.short	0x0038
        /*007c*/ 	.byte	0x00, 0xf0, 0x21, 0x00


	//----- nvinfo : EIATTR_KPARAM_INFO
	.align		4
.L_476:
        /*0080*/ 	.byte	0x04, 0x17
        /*0082*/ 	.short	(.L_478 - .L_477)
.L_477:
        /*0084*/ 	.word	0x00000000
        /*0088*/ 	.short	0x0008
        /*008a*/ 	.short	0x0030
        /*008c*/ 	.byte	0x00, 0xf0, 0x21, 0x00


	//----- nvinfo : EIATTR_KPARAM_INFO
	.align		4
.L_478:
        /*0090*/ 	.byte	0x04, 0x17
        /*0092*/ 	.short	(.L_480 - .L_479)
.L_479:
        /*0094*/ 	.word	0x00000000
        /*0098*/ 	.short	0x0007
        /*009a*/ 	.short	0x0028
        /*009c*/ 	.byte	0x00, 0xf0, 0x21, 0x00


	//----- nvinfo : EIATTR_KPARAM_INFO
	.align		4
.L_480:
        /*00a0*/ 	.byte	0x04, 0x17
        /*00a2*/ 	.short	(.L_482 - .L_481)
.L_481:
        /*00a4*/ 	.word	0x00000000
        /*00a8*/ 	.short	0x0006
        /*00aa*/ 	.short	0x0020
        /*00ac*/ 	.byte	0x00, 0xf0, 0x21, 0x00


	//----- nvinfo : EIATTR_KPARAM_INFO
	.align		4
.L_482:
        /*00b0*/ 	.byte	0x04, 0x17
        /*00b2*/ 	.short	(.L_484 - .L_483)
.L_483:
        /*00b4*/ 	.word	0x00000000
        /*00b8*/ 	.short	0x0005
        /*00ba*/ 	.short	0x0018
        /*00bc*/ 	.byte	0x00, 0xf0, 0x21, 0x00


	//----- nvinfo : EIATTR_KPARAM_INFO
	.align		4
.L_484:
        /*00c0*/ 	.byte	0x04, 0x17
        /*00c2*/ 	.short	(.L_486 - .L_485)
.L_485:
        /*00c4*/ 	.word	0x00000000
        /*00c8*/ 	.short	0x0004
        /*00ca*/ 	.short	0x0010
        /*00cc*/ 	.byte	0x00, 0xf0, 0x11, 0x00


	//----- nvinfo : EIATTR_KPARAM_INFO
	.align		4
.L_486:
        /*00d0*/ 	.byte	0x04, 0x17
        /*00d2*/ 	.short	(.L_488 - .L_487)
.L_487:
        /*00d4*/ 	.word	0x00000000
        /*00d8*/ 	.short	0x0003
        /*00da*/ 	.short	0x000c
        /*00dc*/ 	.byte	0x00, 0xf0, 0x11, 0x00


	//----- nvinfo : EIATTR_KPARAM_INFO
	.align		4
.L_488:
        /*00e0*/ 	.byte	0x04, 0x17
        /*00e2*/ 	.short	(.L_490 - .L_489)
.L_489:
        /*00e4*/ 	.word	0x00000000
        /*00e8*/ 	.short	0x0002
        /*00ea*/ 	.short	0x0008
        /*00ec*/ 	.byte	0x00, 0xf0, 0x11, 0x00


	//----- nvinfo : EIATTR_KPARAM_INFO
	.align		4
.L_490:
        /*00f0*/ 	.byte	0x04, 0x17
        /*00f2*/ 	.short	(.L_492 - .L_491)
.L_491:
        /*00f4*/ 	.word	0x00000000
        /*00f8*/ 	.short	0x0001
        /*00fa*/ 	.short	0x0004
        /*00fc*/ 	.byte	0x00, 0xf0, 0x11, 0x00


	//----- nvinfo : EIATTR_KPARAM_INFO
	.align		4
.L_492:
        /*0100*/ 	.byte	0x04, 0x17
        /*0102*/ 	.short	(.L_494 - .L_493)
.L_493:
        /*0104*/ 	.word	0x00000000
        /*0108*/ 	.short	0x0000
        /*010a*/ 	.short	0x0000
        /*010c*/ 	.byte	0x00, 0xf0, 0x11, 0x00


	//----- nvinfo : EIATTR_MAXREG_COUNT
	.align		4
.L_494:
        /*0110*/ 	.byte	0x03, 0x1b
        /*0112*/ 	.short	0x00ff


	//----- nvinfo : EIATTR_EXIT_INSTR_OFFSETS
	.align		4
        /*0114*/ 	.byte	0x04, 0x1c
        /*0116*/ 	.short	(.L_496 - .L_495)


	//   ....[0]....
.L_495:
        /*0118*/ 	.word	0x000000b0


	//   ....[1]....
        /*011c*/ 	.word	0x00000d00


	//----- nvinfo : EIATTR_MAX_THREADS
	.align		4
.L_496:
        /*0120*/ 	.byte	0x04, 0x05
        /*0122*/ 	.short	(.L_498 - .L_497)
.L_497:
        /*0124*/ 	.word	0x00000080
        /*0128*/ 	.word	0x00000001
        /*012c*/ 	.word	0x00000001


	//----- nvinfo : EIATTR_CRS_STACK_SIZE
	.align		4
.L_498:
        /*0130*/ 	.byte	0x04, 0x1e
        /*0132*/ 	.short	(.L_500 - .L_499)
.L_499:
        /*0134*/ 	.word	0x00000000
.L_500:


//--------------------- .nv.info.nvkernel__Z3rhsv_F1L1952_52 --------------------------
	.section	.nv.info.nvkernel__Z3rhsv_F1L1952_52,"",@"SHT_CUDA_INFO"
	.sectionflags	@""
	.align	4


	//----- nvinfo : EIATTR_SW_WAR
	.align		4
        /*0000*/ 	.byte	0x04, 0x36
        /*0002*/ 	.short	(.L_502 - .L_501)
.L_501:
        /*0004*/ 	.word	0x00000001


	//----- nvinfo : EIATTR_CUDA_API_VERSION
	.align		4
.L_502:
        /*0008*/ 	.byte	0x04, 0x37
        /*000a*/ 	.short	(.L_504 - .L_503)
.L_503:
        /*000c*/ 	.word	0x00000081


	//----- nvinfo : EIATTR_PARAM_CBANK
	.align		4
.L_504:
        /*0010*/ 	.byte	0x04, 0x0a
        /*0012*/ 	.short	(.L_506 - .L_505)
	.align		4
.L_505:
        /*0014*/ 	.word	index@(.nv.constant0.nvkernel__Z3rhsv_F1L1952_52)
        /*0018*/ 	.short	0x0160
        /*001a*/ 	.short	0x0030


	//----- nvinfo : EIATTR_CBANK_PARAM_SIZE
	.align		4
.L_506:
        /*001c*/ 	.byte	0x03, 0x19
        /*001e*/ 	.short	0x0030


	//----- nvinfo : EIATTR_KPARAM_INFO
	.align		4
        /*0020*/ 	.byte	0x04, 0x17
        /*0022*/ 	.short	(.L_508 - .L_507)
.L_507:
        /*0024*/ 	.word	0x00000000
        /*0028*/ 	.short	0x0007
        /*002a*/ 	.short	0x0028
        /*002c*/ 	.byte	0x00, 0xf0, 0x21, 0x00


	//----- nvinfo : EIATTR_KPARAM_INFO
	.align		4
.L_508:
        /*0030*/ 	.byte	0x04, 0x17
        /*0032*/ 	.short	(.L_510 - .L_509)
.L_509:
        /*0034*/ 	.word	0x00000000
        /*0038*/ 	.short	0x0006
        /*003a*/ 	.short	0x0020
        /*003c*/ 	.byte	0x00, 0xf0, 0x21, 0x00


	//----- nvinfo : EIATTR_KPARAM_INFO
	.align		4
.L_510:
        /*0040*/ 	.byte	0x04, 0x17
        /*0042*/ 	.short	(.L_512 - .L_511)
.L_511:
        /*0044*/ 	.word	0x00000000
        /*0048*/ 	.short	0x0005
        /*004a*/ 	.short	0x0018
        /*004c*/ 	.byte	0x00, 0xf0, 0x21, 0x00


	//----- nvinfo : EIATTR_KPARAM_INFO
	.align		4
.L_512:
        /*0050*/ 	.byte	0x04, 0x17
        /*0052*/ 	.short	(.L_514 - .L_513)
.L_513:
        /*0054*/ 	.word	0x00000000
        /*0058*/ 	.short	0x0004
        /*005a*/ 	.short	0x0010
        /*005c*/ 	.byte	0x00, 0xf0, 0x11, 0x00


	//----- nvinfo : EIATTR_KPARAM_INFO
	.align		4
.L_514:
        /*0060*/ 	.byte	0x04, 0x17
        /*0062*/ 	.short	(.L_516 - .L_515)
.L_515:
        /*0064*/ 	.word	0x00000000
        /*0068*/ 	.short	0x0003
        /*006a*/ 	.short	0x000c
        /*006c*/ 	.byte	0x00, 0xf0, 0x11, 0x00


	//----- nvinfo : EIATTR_KPARAM_INFO
	.align		4
.L_516:
        /*0070*/ 	.byte	0x04, 0x17
        /*0072*/ 	.short	(.L_518 - .L_517)
.L_517:
        /*0074*/ 	.word	0x00000000
        /*0078*/ 	.short	0x0002
        /*007a*/ 	.short	0x0008
        /*007c*/ 	.byte	0x00, 0xf0, 0x11, 0x00


	//----- nvinfo : EIATTR_KPARAM_INFO
	.align		4
.L_518:
        /*0080*/ 	.byte	0x04, 0x17
        /*0082*/ 	.short	(.L_520 - .L_519)
.L_519:
        /*0084*/ 	.word	0x00000000
        /*0088*/ 	.short	0x0001
        /*008a*/ 	.short	0x0004
        /*008c*/ 	.byte	0x00, 0xf0, 0x11, 0x00


	//----- nvinfo : EIATTR_KPARAM_INFO
	.align		4
.L_520:
        /*0090*/ 	.byte	0x04, 0x17
        /*0092*/ 	.short	(.L_522 - .L_521)
.L_521:
        /*0094*/ 	.word	0x00000000
        /*0098*/ 	.short	0x0000
        /*009a*/ 	.short	0x0000
        /*009c*/ 	.byte	0x00, 0xf0, 0x11, 0x00


	//----- nvinfo : EIATTR_MAXREG_COUNT
	.align		4
.L_522:
        /*00a0*/ 	.byte	0x03, 0x1b
        /*00a2*/ 	.short	0x00ff


	//----- nvinfo : EIATTR_EXIT_INSTR_OFFSETS
	.align		4
        /*00a4*/ 	.byte	0x04, 0x1c
        /*00a6*/ 	.short	(.L_524 - .L_523)


	//   ....[0]....
.L_523:
        /*00a8*/ 	.word	0x000000b0


	//   ....[1]....
        /*00ac*/ 	.word	0x00000b80


	//----- nvinfo : EIATTR_MAX_THREADS
	.align		4
.L_524:
        /*00b0*/ 	.byte	0x04, 0x05
        /*00b2*/ 	.short	(.L_526 - .L_525)
.L_525:
        /*00b4*/ 	.word	0x00000080
        /*00b8*/ 	.word	0x00000001
        /*00bc*/ 	.word	0x00000001


	//----- nvinfo : EIATTR_CRS_STACK_SIZE
	.align		4
.L_526:
        /*00c0*/ 	.byte	0x04, 0x1e
        /*00c2*/ 	.short	(.L_528 - .L_527)
.L_527:
        /*00c4*/ 	.word	0x00000000
.L_528:


//--------------------- .nv.info.nvkernel__Z3rhsv_F1L1940_50 --------------------------
	.section	.nv.info.nvkernel__Z3rhsv_F1L1940_50,"",@"SHT_CUDA_INFO"
	.sectionflags	@""
	.align	4


	//----- nvinfo : EIATTR_SW_WAR
	.align		4
        /*0000*/ 	.byte	0x04, 0x36
        /*0002*/ 	.short	(.L_530 - .L_529)
.L_529:
        /*0004*/ 	.word	0x00000001


	//----- nvinfo : EIATTR_CUDA_API_VERSION
	.align		4
.L_530:
        /*0008*/ 	.byte	0x04, 0x37
        /*000a*/ 	.short	(.L_532 - .L_531)
.L_531:
        /*000c*/ 	.word	0x00000081


	//----- nvinfo : EIATTR_PARAM_CBANK
	.align		4
.L_532:
        /*0010*/ 	.byte	0x04, 0x0a
        /*0012*/ 	.short	(.L_534 - .L_533)
	.align		4
.L_533:
        /*0014*/ 	.word	index@(.nv.constant0.nvkernel__Z3rhsv_F1L1940_50)
        /*0018*/ 	.short	0x0160
        /*001a*/ 	.short	0x0038


	//----- nvinfo : EIATTR_CBANK_PARAM_SIZE
	.align		4
.L_534:
        /*001c*/ 	.byte	0x03, 0x19
        /*001e*/ 	.short	0x0038


	//----- nvinfo : EIATTR_KPARAM_INFO
	.align		4
        /*0020*/ 	.byte	0x04, 0x17
        /*0022*/ 	.short	(.L_536 - .L_535)
.L_535:
        /*0024*/ 	.word	0x00000000
        /*0028*/ 	.short	0x0008
        /*002a*/ 	.short	0x0030
        /*002c*/ 	.byte	0x00, 0xf0, 0x21, 0x00


	//----- nvinfo : EIATTR_KPARAM_INFO
	.align		4
.L_536:
        /*0030*/ 	.byte	0x04, 0x17
        /*0032*/ 	.short	(.L_538 - .L_537)
.L_537:
        /*0034*/ 	.word	0x00000000
        /*0038*/ 	.short	0x0007
        /*003a*/ 	.short	0x0028
        /*003c*/ 	.byte	0x00, 0xf0, 0x21, 0x00


	//----- nvinfo : EIATTR_KPARAM_INFO
	.align		4
.L_538:
        /*0040*/ 	.byte	0x04, 0x17
        /*0042*/ 	.short	(.L_540 - .L_539)
.L_539:
        /*0044*/ 	.word	0x00000000
        /*0048*/ 	.short	0x0006
        /*004a*/ 	.short	0x0020
        /*004c*/ 	.byte	0x00, 0xf0, 0x21, 0x00


	//----- nvinfo : EIATTR_KPARAM_INFO
	.align		4
.L_540:
        /*0050*/ 	.byte	0x04, 0x17
        /*0052*/ 	.short	(.L_542 - .L_541)
.L_541:
        /*0054*/ 	.word	0x00000000
        /*0058*/ 	.short	0x0005
        /*005a*/ 	.short	0x0018
        /*005c*/ 	.byte	0x00, 0xf0, 0x21, 0x00


	//----- nvinfo : EIATTR_KPARAM_INFO
	.align		4
.L_542:
        /*0060*/ 	.byte	0x04, 0x17
        /*0062*/ 	.short	(.L_544 - .L_543)
.L_543:
        /*0064*/ 	.word	0x00000000
        /*0068*/ 	.short	0x0004
        /*006a*/ 	.short	0x0010
        /*006c*/ 	.byte	0x00, 0xf0, 0x11, 0x00


	//----- nvinfo : EIATTR_KPARAM_INFO
	.align		4
.L_544:
        /*0070*/ 	.byte	0x04, 0x17
        /*0072*/ 	.short	(.L_546 - .L_545)
.L_545:
        /*0074*/ 	.word	0x00000000
        /*0078*/ 	.short	0x0003
        /*007a*/ 	.short	0x000c
        /*007c*/ 	.byte	0x00, 0xf0, 0x11, 0x00


	//----- nvinfo : EIATTR_KPARAM_INFO
	.align		4
.L_546:
        /*0080*/ 	.byte	0x04, 0x17
        /*0082*/ 	.short	(.L_548 - .L_547)
.L_547:
        /*0084*/ 	.word	0x00000000
        /*0088*/ 	.short	0x0002
        /*008a*/ 	.short	0x0008
        /*008c*/ 	.byte	0x00, 0xf0, 0x11, 0x00


	//----- nvinfo : EIATTR_KPARAM_INFO
	.align		4
.L_548:
        /*0090*/ 	.byte	0x04, 0x17
        /*0092*/ 	.short	(.L_550 - .L_549)
.L_549:
        /*0094*/ 	.word	0x00000000
        /*0098*/ 	.short	0x0001
        /*009a*/ 	.short	0x0004
        /*009c*/ 	.byte	0x00, 0xf0, 0x11, 0x00


	//----- nvinfo : EIATTR_KPARAM_INFO
	.align		4
.L_550:
        /*00a0*/ 	.byte	0x04, 0x17
        /*00a2*/ 	.short	(.L_552 - .L_551)
.L_551:
        /*00a4*/ 	.word	0x00000000
        /*00a8*/ 	.short	0x0000
        /*00aa*/ 	.short	0x0000
        /*00ac*/ 	.byte	0x00, 0xf0, 0x11, 0x00


	//----- nvinfo : EIATTR_MAXREG_COUNT
	.align		4
.L_552:
        /*00b0*/ 	.byte	0x03, 0x1b
        /*00b2*/ 	.short	0x00ff


	//----- nvinfo : EIATTR_EXIT_INSTR_OFFSETS
	.align		4
        /*00b4*/ 	.byte	0x04, 0x1c
        /*00b6*/ 	.short	(.L_554 - .L_553)


	//   ....[0]....
.L_553:
        /*00b8*/ 	.word	0x000000b0


	//   ....[1]....
        /*00bc*/ 	.word	0x00000ae0


	//----- nvinfo : EIATTR_MAX_THREADS
	.align		4
.L_554:
        /*00c0*/ 	.byte	0x04, 0x05
        /*00c2*/ 	.short	(.L_556 - .L_555)
.L_555:
        /*00c4*/ 	.word	0x00000080
        /*00c8*/ 	.word	0x00000001
        /*00cc*/ 	.word	0x00000001


	//----- nvinfo : EIATTR_CRS_STACK_SIZE
	.align		4
.L_556:
        /*00d0*/ 	.byte	0x04, 0x1e
        /*00d2*/ 	.short	(.L_558 - .L_557)
.L_557:
        /*00d4*/ 	.word	0x00000000
.L_558:


//--------------------- .nv.info.nvkernel__Z3rhsv_F1L1923_48 --------------------------
	.section	.nv.info.nvkernel__Z3rhsv_F1L1923_48,"",@"SHT_CUDA_INFO"
	.sectionflags	@""
	.align	4


	//----- nvinfo : EIATTR_SW_WAR
	.align		4
        /*0000*/ 	.byte	0x04, 0x36
        /*0002*/ 	.short	(.L_560 - .L_559)
.L_559:
        /*0004*/ 	.word	0x00000001


	//----- nvinfo : EIATTR_CUDA_API_VERSION
	.align		4
.L_560:
        /*0008*/ 	.byte	0x04, 0x37
        /*000a*/ 	.short	(.L_562 - .L_561)
.L_561:
        /*000c*/ 	.word	0x00000081


	//----- nvinfo : EIATTR_PARAM_CBANK
	.align		4
.L_562:
        /*0010*/ 	.byte	0x04, 0x0a
        /*0012*/ 	.short	(.L_564 - .L_563)
	.align		4
.L_563:
        /*0014*/ 	.word	index@(.nv.constant0.nvkernel__Z3rhsv_F1L1923_48)
        /*0018*/ 	.short	0x0160
        /*001a*/ 	.short	0x0030


	//----- nvinfo : EIATTR_CBANK_PARAM_SIZE
	.align		4
.L_564:
        /*001c*/ 	.byte	0x03, 0x19
        /*001e*/ 	.short	0x0030


	//----- nvinfo : EIATTR_KPARAM_INFO
	.align		4
        /*0020*/ 	.byte	0x04, 0x17
        /*0022*/ 	.short	(.L_566 - .L_565)
.L_565:
        /*0024*/ 	.word	0x00000000
        /*0028*/ 	.short	0x0007
        /*002a*/ 	.short	0x0028
        /*002c*/ 	.byte	0x00, 0xf0, 0x21, 0x00


	//----- nvinfo : EIATTR_KPARAM_INFO
	.align		4
.L_566:
        /*0030*/ 	.byte	0x04, 0x17
        /*0032*/ 	.short	(.L_568 - .L_567)
.L_567:
        /*0034*/ 	.word	0x00000000
        /*0038*/ 	.short	0x0006
        /*003a*/ 	.short	0x0020
        /*003c*/ 	.byte	0x00, 0xf0, 0x21, 0x00


	//----- nvinfo : EIATTR_KPARAM_INFO
	.align		4
.L_568:
        /*0040*/ 	.byte	0x04, 0x17
        /*0042*/ 	.short	(.L_570 - .L_569)
.L_569:
        /*0044*/ 	.word	0x00000000
        /*0048*/ 	.short	0x0005
        /*004a*/ 	.short	0x0018
        /*004c*/ 	.byte	0x00, 0xf0, 0x21, 0x00


	//----- nvinfo : EIATTR_KPARAM_INFO
	.align		4
.L_570:
        /*0050*/ 	.byte	0x04, 0x17
        /*0052*/ 	.short	(.L_572 - .L_571)
.L_571:
        /*0054*/ 	.word	0x00000000
        /*0058*/ 	.short	0x0004
        /*005a*/ 	.short	0x0010
        /*005c*/ 	.byte	0x00, 0xf0, 0x11, 0x00


	//----- nvinfo : EIATTR_KPARAM_INFO
	.align		4
.L_572:
        /*0060*/ 	.byte	0x04, 0x17
        /*0062*/ 	.short	(.L_574 - .L_573)
.L_573:
        /*0064*/ 	.word	0x00000000
        /*0068*/ 	.short	0x0003
        /*006a*/ 	.short	0x000c
        /*006c*/ 	.byte	0x00, 0xf0, 0x11, 0x00


	//----- nvinfo : EIATTR_KPARAM_INFO
	.align		4
.L_574:
        /*0070*/ 	.byte	0x04, 0x17
        /*0072*/ 	.short	(.L_576 - .L_575)
.L_575:
        /*0074*/ 	.word	0x00000000
        /*0078*/ 	.short	0x0002
        /*007a*/ 	.short	0x0008
        /*007c*/ 	.byte	0x00, 0xf0, 0x11, 0x00


	//----- nvinfo : EIATTR_KPARAM_INFO
	.align		4
.L_576:
        /*0080*/ 	.byte	0x04, 0x17
        /*0082*/ 	.short	(.L_578 - .L_577)
.L_577:
        /*0084*/ 	.word	0x00000000
        /*0088*/ 	.short	0x0001
        /*008a*/ 	.short	0x0004
        /*008c*/ 	.byte	0x00, 0xf0, 0x11, 0x00


	//----- nvinfo : EIATTR_KPARAM_INFO
	.align		4
.L_578:
        /*0090*/ 	.byte	0x04, 0x17
        /*0092*/ 	.short	(.L_580 - .L_579)
.L_579:
        /*0094*/ 	.word	0x00000000
        /*0098*/ 	.short	0x0000
        /*009a*/ 	.short	0x0000
        /*009c*/ 	.byte	0x00, 0xf0, 0x11, 0x00


	//----- nvinfo : EIATTR_MAXREG_COUNT
	.align		4
.L_580:
        /*00a0*/ 	.byte	0x03, 0x1b
        /*00a2*/ 	.short	0x00ff


	//----- nvinfo : EIATTR_EXIT_INSTR_OFFSETS
	.align		4
        /*00a4*/ 	.byte	0x04, 0x1c
        /*00a6*/ 	.short	(.L_582 - .L_581)


	//   ....[0]....
.L_581:
        /*00a8*/ 	.word	0x000000b0


	//   ....[1]....
        /*00ac*/ 	.word	0x00000a60


	//----- nvinfo : EIATTR_MAX_THREADS
	.align		4
.L_582:
        /*00b0*/ 	.byte	0x04, 0x05
        /*00b2*/ 	.short	(.L_584 - .L_583)
.L_583:
        /*00b4*/ 	.word	0x00000080
        /*00b8*/ 	.word	0x00000001
        /*00bc*/ 	.word	0x00000001


	//----- nvinfo : EIATTR_CRS_STACK_SIZE
	.align		4
.L_584:
        /*00c0*/ 	.byte	0x04, 0x1e
        /*00c2*/ 	.short	(.L_586 - .L_585)
.L_585:
        /*00c4*/ 	.word	0x00000000
.L_586:


//--------------------- .nv.info.nvkernel__Z3rhsv_F1L1910_46 --------------------------
	.section	.nv.info.nvkernel__Z3rhsv_F1L1910_46,"",@"SHT_CUDA_INFO"
	.sectionflags	@""
	.align	4


	//----- nvinfo : EIATTR_SW_WAR
	.align		4
        /*0000*/ 	.byte	0x04, 0x36
        /*0002*/ 	.short	(.L_588 - .L_587)
.L_587:
        /*0004*/ 	.word	0x00000001


	//----- nvinfo : EIATTR_CUDA_API_VERSION
	.align		4
.L_588:
        /*0008*/ 	.byte	0x04, 0x37
        /*000a*/ 	.short	(.L_590 - .L_589)
.L_589:
        /*000c*/ 	.word	0x00000081


	//----- nvinfo : EIATTR_PARAM_CBANK
	.align		4
.L_590:
        /*0010*/ 	.byte	0x04, 0x0a
        /*0012*/ 	.short	(.L_592 - .L_591)
	.align		4
.L_591:
        /*0014*/ 	.word	index@(.nv.constant0.nvkernel__Z3rhsv_F1L1910_46)
        /*0018*/ 	.short	0x0160
        /*001a*/ 	.short	0x0030


	//----- nvinfo : EIATTR_CBANK_PARAM_SIZE
	.align		4
.L_592:
        /*001c*/ 	.byte	0x03, 0x19
        /*001e*/ 	.short	0x0030


	//----- nvinfo : EIATTR_KPARAM_INFO
	.align		4
        /*0020*/ 	.byte	0x04, 0x17
        /*0022*/ 	.short	(.L_594 - .L_593)
.L_593:
        /*0024*/ 	.word	0x00000000
        /*0028*/ 	.short	0x0007
        /*002a*/ 	.short	0x0028
        /*002c*/ 	.byte	0x00, 0xf0, 0x21, 0x00


	//----- nvinfo : EIATTR_KPARAM_INFO
	.align		4
.L_594:
        /*0030*/ 	.byte	0x04, 0x17
        /*0032*/ 	.short	(.L_596 - .L_595)
.L_595:
        /*0034*/ 	.word	0x00000000
        /*0038*/ 	.short	0x0006
        /*003a*/ 	.short	0x0020
        /*003c*/ 	.byte	0x00, 0xf0, 0x21, 0x00


	//----- nvinfo : EIATTR_KPARAM_INFO
	.align		4
.L_596:
        /*0040*/ 	.byte	0x04, 0x17
        /*0042*/ 	.short	(.L_598 - .L_597)
.L_597:
        /*0044*/ 	.word	0x00000000
        /*0048*/ 	.short	0x0005
        /*004a*/ 	.short	0x0018
        /*004c*/ 	.byte	0x00, 0xf0, 0x21, 0x00


	//----- nvinfo : EIATTR_KPARAM_INFO
	.align		4
.L_598:
        /*0050*/ 	.byte	0x04, 0x17
        /*0052*/ 	.short	(.L_600 - .L_599)
.L_599:
        /*0054*/ 	.word	0x00000000
        /*0058*/ 	.short	0x0004
        /*005a*/ 	.short	0x0010
        /*005c*/ 	.byte	0x00, 0xf0, 0x11, 0x00


	//----- nvinfo : EIATTR_KPARAM_INFO
	.align		4
.L_600:
        /*0060*/ 	.byte	0x04, 0x17
        /*0062*/ 	.short	(.L_602 - .L_601)
.L_601:
        /*0064*/ 	.word	0x00000000
        /*0068*/ 	.short	0x0003
        /*006a*/ 	.short	0x000c
        /*006c*/ 	.byte	0x00, 0xf0, 0x11, 0x00


	//----- nvinfo : EIATTR_KPARAM_INFO
	.align		4
.L_602:
        /*0070*/ 	.byte	0x04, 0x17
        /*0072*/ 	.short	(.L_604 - .L_603)
.L_603:
        /*0074*/ 	.word	0x00000000
        /*0078*/ 	.short	0x0002
        /*007a*/ 	.short	0x0008
        /*007c*/ 	.byte	0x00, 0xf0, 0x11, 0x00


	//----- nvinfo : EIATTR_KPARAM_INFO
	.align		4
.L_604:
        /*0080*/ 	.byte	0x04, 0x17
        /*0082*/ 	.short	(.L_606 - .L_605)
.L_605:
        /*0084*/ 	.word	0x00000000
        /*0088*/ 	.short	0x0001
        /*008a*/ 	.short	0x0004
        /*008c*/ 	.byte	0x00, 0xf0, 0x11, 0x00


	//----- nvinfo : EIATTR_KPARAM_INFO
	.align		4
.L_606:
        /*0090*/ 	.byte	0x04, 0x17
        /*0092*/ 	.short	(.L_608 - .L_607)
.L_607:
        /*0094*/ 	.word	0x00000000
        /*0098*/ 	.short	0x0000
        /*009a*/ 	.short	0x0000
        /*009c*/ 	.byte	0x00, 0xf0, 0x11, 0x00


	//----- nvinfo : EIATTR_MAXREG_COUNT
	.align		4
.L_608:
        /*00a0*/ 	.byte	0x03, 0x1b
        /*00a2*/ 	.short	0x00ff


	//----- nvinfo : EIATTR_EXIT_INSTR_OFFSETS
	.align		4
        /*00a4*/ 	.byte	0x04, 0x1c
        /*00a6*/ 	.short	(.L_610 - .L_609)


	//   ....[0]....
.L_609:
        /*00a8*/ 	.word	0x000000b0


	//   ....[1]....
        /*00ac*/ 	.word	0x000009b0


	//----- nvinfo : EIATTR_MAX_THREADS
	.align		4
.L_610:
        /*00b0*/ 	.byte	0x04, 0x05
        /*00b2*/ 	.short	(.L_612 - .L_611)
.L_611:
        /*00b4*/ 	.word	0x00000080
        /*00b8*/ 	.word	0x00000001
        /*00bc*/ 	.word	0x00000001


	//----- nvinfo : EIATTR_CRS_STACK_SIZE
	.align		4
.L_612:
        /*00c0*/ 	.byte	0x04, 0x1e
        /*00c2*/ 	.short	(.L_614 - .L_613)
.L_613:
        /*00c4*/ 	.word	0x00000000
.L_614:


//--------------------- .nv.info.nvkernel__Z3rhsv_F1L1889_44 --------------------------
	.section	.nv.info.nvkernel__Z3rhsv_F1L1889_44,"",@"SHT_CUDA_INFO"
	.sectionflags	@""
	.align	4


	//----- nvinfo : EIATTR_SW_WAR
	.align		4
        /*0000*/ 	.byte	0x04, 0x36
        /*0002*/ 	.short	(.L_616 - .L_615)
.L_615:
        /*0004*/ 	.word	0x00000001


	//----- nvinfo : EIATTR_CUDA_API_VERSION
	.align		4
.L_616:
        /*0008*/ 	.byte	0x04, 0x37
        /*000a*/ 	.short	(.L_618 - .L_617)
.L_617:
        /*000c*/ 	.word	0x00000081


	//----- nvinfo : EIATTR_PARAM_CBANK
	.align		4
.L_618:
        /*0010*/ 	.byte	0x04, 0x0a
        /*0012*/ 	.short	(.L_620 - .L_619)
	.align		4
.L_619:
        /*0014*/ 	.word	index@(.nv.constant0.nvkernel__Z3rhsv_F1L1889_44)
        /*0018*/ 	.short	0x0160
        /*001a*/ 	.short	0x0030


	//----- nvinfo : EIATTR_CBANK_PARAM_SIZE
	.align		4
.L_620:
        /*001c*/ 	.byte	0x03, 0x19
        /*001e*/ 	.short	0x0030


	//----- nvinfo : EIATTR_KPARAM_INFO
	.align		4
        /*0020*/ 	.byte	0x04, 0x17
        /*0022*/ 	.short	(.L_622 - .L_621)
.L_621:
        /*0024*/ 	.word	0x00000000
        /*0028*/ 	.short	0x0006
        /*002a*/ 	.short	0x0028
        /*002c*/ 	.byte	0x00, 0xf0, 0x21, 0x00


	//----- nvinfo : EIATTR_KPARAM_INFO
	.align		4
.L_622:
        /*0030*/ 	.byte	0x04, 0x17
        /*0032*/ 	.short	(.L_624 - .L_623)
.L_623:
        /*0034*/ 	.word	0x00000000
        /*0038*/ 	.short	0x0005
        /*003a*/ 	.short	0x0020
        /*003c*/ 	.byte	0x00, 0xf0, 0x11, 0x00


	//----- nvinfo : EIATTR_KPARAM_INFO
	.align		4
.L_624:
        /*0040*/ 	.byte	0x04, 0x17
        /*0042*/ 	.short	(.L_626 - .L_625)
.L_625:
        /*0044*/ 	.word	0x00000000
        /*0048*/ 	.short	0x0004
        /*004a*/ 	.short	0x0018
        /*004c*/ 	.byte	0x00, 0xf0, 0x21, 0x00


	//----- nvinfo : EIATTR_KPARAM_INFO
	.align		4
.L_626:
        /*0050*/ 	.byte	0x04, 0x17
        /*0052*/ 	.short	(.L_628 - .L_627)
.L_627:
        /*0054*/ 	.word	0x00000000
        /*0058*/ 	.short	0x0003
        /*005a*/ 	.short	0x0010
        /*005c*/ 	.byte	0x00, 0xf0, 0x21, 0x00


	//----- nvinfo : EIATTR_KPARAM_INFO
	.align		4
.L_628:
        /*0060*/ 	.byte	0x04, 0x17
        /*0062*/ 	.short	(.L_630 - .L_629)
.L_629:
        /*0064*/ 	.word	0x00000000
        /*0068*/ 	.short	0x0002
        /*006a*/ 	.short	0x0008
        /*006c*/ 	.byte	0x00, 0xf0, 0x11, 0x00


	//----- nvinfo : EIATTR_KPARAM_INFO
	.align		4
.L_630:
        /*0070*/ 	.byte	0x04, 0x17
        /*0072*/ 	.short	(.L_632 - .L_631)
.L_631:
        /*0074*/ 	.word	0x00000000
        /*0078*/ 	.short	0x0001
        /*007a*/ 	.short	0x0004
        /*007c*/ 	.byte	0x00, 0xf0, 0x11, 0x00


	//----- nvinfo : EIATTR_KPARAM_INFO
	.align		4
.L_632:
        /*0080*/ 	.byte	0x04, 0x17
        /*0082*/ 	.short	(.L_634 - .L_633)
.L_633:
        /*0084*/ 	.word	0x00000000
        /*0088*/ 	.short	0x0000
        /*008a*/ 	.short	0x0000
        /*008c*/ 	.byte	0x00, 0xf0, 0x11, 0x00


	//----- nvinfo : EIATTR_MAXREG_COUNT
	.align		4
.L_634:
        /*0090*/ 	.byte	0x03, 0x1b
        /*0092*/ 	.short	0x00ff


	//----- nvinfo : EIATTR_EXIT_INSTR_OFFSETS
	.align		4
        /*0094*/ 	.byte	0x04, 0x1c
        /*0096*/ 	.short	(.L_636 - .L_635)


	//   ....[0]....
.L_635:
        /*0098*/ 	.word	0x00000080


	//   ....[1]....
        /*009c*/ 	.word	0x00000880


	//----- nvinfo : EIATTR_MAX_THREADS
	.align		4
.L_636:
        /*00a0*/ 	.byte	0x04, 0x05
        /*00a2*/ 	.short	(.L_638 - .L_637)
.L_637:
        /*00a4*/ 	.word	0x00000080
        /*00a8*/ 	.word	0x00000001
        /*00ac*/ 	.word	0x00000001


	//----- nvinfo : EIATTR_CRS_STACK_SIZE
	.align		4
.L_638:
        /*00b0*/ 	.byte	0x04, 0x1e
        /*00b2*/ 	.short	(.L_640 - .L_639)
.L_639:
        /*00b4*/ 	.word	0x00000000
.L_640:


//--------------------- .nv.info.nvkernel__Z3rhsv_F1L1873_42 --------------------------
	.section	.nv.info.nvkernel__Z3rhsv_F1L1873_42,"",@"SHT_CUDA_INFO"
	.sectionflags	@""
	.align	4


	//----- nvinfo : EIATTR_SW_WAR
	.align		4
        /*0000*/ 	.byte	0x04, 0x36
        /*0002*/ 	.short	(.L_642 - .L_641)
.L_641:
        /*0004*/ 	.word	0x00000001


	//----- nvinfo : EIATTR_CUDA_API_VERSION
	.align		4
.L_642:
        /*0008*/ 	.byte	0x04, 0x37
        /*000a*/ 	.short	(.L_644 - .L_643)
.L_643:
        /*000c*/ 	.word	0x00000081


	//----- nvinfo : EIATTR_PARAM_CBANK
	.align		4
.L_644:
        /*0010*/ 	.byte	0x04, 0x0a
        /*0012*/ 	.short	(.L_646 - .L_645)
	.align		4
.L_645:
        /*0014*/ 	.word	index@(.nv.constant0.nvkernel__Z3rhsv_F1L1873_42)
        /*0018*/ 	.short	0x0160
        /*001a*/ 	.short	0x0028


	//----- nvinfo : EIATTR_CBANK_PARAM_SIZE
	.align		4
.L_646:
        /*001c*/ 	.byte	0x03, 0x19
        /*001e*/ 	.short	0x0028


	//----- nvinfo : EIATTR_KPARAM_INFO
	.align		4
        /*0020*/ 	.byte	0x04, 0x17
        /*0022*/ 	.short	(.L_648 - .L_647)
.L_647:
        /*0024*/ 	.word	0x00000000
        /*0028*/ 	.short	0x0006
        /*002a*/ 	.short	0x0020
        /*002c*/ 	.byte	0x00, 0xf0, 0x21, 0x00


	//----- nvinfo : EIATTR_KPARAM_INFO
	.align		4
.L_648:
        /*0030*/ 	.byte	0x04, 0x17
        /*0032*/ 	.short	(.L_650 - .L_649)
.L_649:
        /*0034*/ 	.word	0x00000000
        /*0038*/ 	.short	0x0005
        /*003a*/ 	.short	0x0018
        /*003c*/ 	.byte	0x00, 0xf0, 0x21, 0x00


	//----- nvinfo : EIATTR_KPARAM_INFO
	.align		4
.L_650:
        /*0040*/ 	.byte	0x04, 0x17
        /*0042*/ 	.short	(.L_652 - .L_651)
.L_651:
        /*0044*/ 	.word	0x00000000
        /*0048*/ 	.short	0x0004
        /*004a*/ 	.short	0x0010
        /*004c*/ 	.byte	0x00, 0xf0, 0x21, 0x00


	//----- nvinfo : EIATTR_KPARAM_INFO
	.align		4
.L_652:
        /*0050*/ 	.byte	0x04, 0x17
        /*0052*/ 	.short	(.L_654 - .L_653)
.L_653:
        /*0054*/ 	.word	0x00000000
        /*0058*/ 	.short	0x0003
        /*005a*/ 	.short	0x000c
        /*005c*/ 	.byte	0x00, 0xf0, 0x11, 0x00


	//----- nvinfo : EIATTR_KPARAM_INFO
	.align		4
.L_654:
        /*0060*/ 	.byte	0x04, 0x17
        /*0062*/ 	.short	(.L_656 - .L_655)
.L_655:
        /*0064*/ 	.word	0x00000000
        /*0068*/ 	.short	0x0002
        /*006a*/ 	.short	0x0008
        /*006c*/ 	.byte	0x00, 0xf0, 0x11, 0x00


	//----- nvinfo : EIATTR_KPARAM_INFO
	.align		4
.L_656:
        /*0070*/ 	.byte	0x04, 0x17
        /*0072*/ 	.short	(.L_658 - .L_657)
.L_657:
        /*0074*/ 	.word	0x00000000
        /*0078*/ 	.short	0x0001
        /*007a*/ 	.short	0x0004
        /*007c*/ 	.byte	0x00, 0xf0, 0x11, 0x00


	//----- nvinfo : EIATTR_KPARAM_INFO
	.align		4
.L_658:
        /*0080*/ 	.byte	0x04, 0x17
        /*0082*/ 	.short	(.L_660 - .L_659)
.L_659:
        /*0084*/ 	.word	0x00000000
        /*0088*/ 	.short	0x0000
        /*008a*/ 	.short	0x0000
        /*008c*/ 	.byte	0x00, 0xf0, 0x11, 0x00


	//----- nvinfo : EIATTR_MAXREG_COUNT
	.align		4
.L_660:
        /*0090*/ 	.byte	0x03, 0x1b
        /*0092*/ 	.short	0x00ff


	//----- nvinfo : EIATTR_EXIT_INSTR_OFFSETS
	.align		4
        /*0094*/ 	.byte	0x04, 0x1c
        /*0096*/ 	.short	(.L_662 - .L_661)


	//   ....[0]....
.L_661:
        /*0098*/ 	.word	0x000000e0


	//   ....[1]....
        /*009c*/ 	.word	0x00000a40


	//----- nvinfo : EIATTR_MAX_THREADS
	.align		4
.L_662:
        /*00a0*/ 	.byte	0x04, 0x05
        /*00a2*/ 	.short	(.L_664 - .L_663)
.L_663:
        /*00a4*/ 	.word	0x00000080
        /*00a8*/ 	.word	0x00000001
        /*00ac*/ 	.word	0x00000001


	//----- nvinfo : EIATTR_CRS_STACK_SIZE
	.align		4
.L_664:
        /*00b0*/ 	.byte	0x04, 0x1e
        /*00b2*/ 	.short	(.L_666 - .L_665)
.L_665:
        /*00b4*/ 	.word	0x00000000
.L_666:


//--------------------- .nv.info.nvkernel__Z3rhsv_F1L1850_40 --------------------------
	.section	.nv.info.nvkernel__Z3rhsv_F1L1850_40,"",@"SHT_CUDA_INFO"
	.sectionflags	@""
	.align	4


	//----- nvinfo : EIATTR_SW_WAR
	.align		4
        /*0000*/ 	.byte	0x04, 0x36
        /*0002*/ 	.short	(.L_668 - .L_667)
.L_667:
        /*0004*/ 	.word	0x00000001


	//----- nvinfo : EIATTR_CUDA_API_VERSION
	.align		4
.L_668:
        /*0008*/ 	.byte	0x04, 0x37
        /*000a*/ 	.short	(.L_670 - .L_669)
.L_669:
        /*000c*/ 	.word	0x00000081


	//----- nvinfo : EIATTR_PARAM_CBANK
	.align		4
.L_670:
        /*0010*/ 	.byte	0x04, 0x0a
        /*0012*/ 	.short	(.L_672 - .L_671)
	.align		4
.L_671:
        /*0014*/ 	.word	index@(.nv.constant0.nvkernel__Z3rhsv_F1L1850_40)
        /*0018*/ 	.short	0x0160
        /*001a*/ 	.short	0x0028


	//----- nvinfo : EIATTR_CBANK_PARAM_SIZE
	.align		4
.L_672:
        /*001c*/ 	.byte	0x03, 0x19
        /*001e*/ 	.short	0x0028


	//----- nvinfo : EIATTR_KPARAM_INFO
	.align		4
        /*0020*/ 	.byte	0x04, 0x17
        /*0022*/ 	.short	(.L_674 - .L_673)
.L_673:
        /*0024*/ 	.word	0x00000000
        /*0028*/ 	.short	0x0005
        /*002a*/ 	.short	0x0020
        /*002c*/ 	.byte	0x00, 0xf0, 0x21, 0x00


	//----- nvinfo : EIATTR_KPARAM_INFO
	.align		4
.L_674:
        /*0030*/ 	.byte	0x04, 0x17
        /*0032*/ 	.short	(.L_676 - .L_675)
.L_675:
        /*0034*/ 	.word	0x00000000
        /*0038*/ 	.short	0x0004
        /*003a*/ 	.short	0x0018
        /*003c*/ 	.byte	0x00, 0xf0, 0x21, 0x00


	//----- nvinfo : EIATTR_KPARAM_INFO
	.align		4
.L_676:
        /*0040*/ 	.byte	0x04, 0x17
        /*0042*/ 	.short	(.L_678 - .L_677)
.L_677:
        /*0044*/ 	.word	0x00000000
        /*0048*/ 	.short	0x0003
        /*004a*/ 	.short	0x0010
        /*004c*/ 	.byte	0x00, 0xf0, 0x21, 0x00


	//----- nvinfo : EIATTR_KPARAM_INFO
	.align		4
.L_678:
        /*0050*/ 	.byte	0x04, 0x17
        /*0052*/ 	.short	(.L_680 - .L_679)
.L_679:
        /*0054*/ 	.word	0x00000000
        /*0058*/ 	.short	0x0002
        /*005a*/ 	.short	0x0008
        /*005c*/ 	.byte	0x00, 0xf0, 0x11, 0x00


	//----- nvinfo : EIATTR_KPARAM_INFO
	.align		4
.L_680:
        /*0060*/ 	.byte	0x04, 0x17
        /*0062*/ 	.short	(.L_682 - .L_681)
.L_681:
        /*0064*/ 	.word	0x00000000
        /*0068*/ 	.short	0x0001
        /*006a*/ 	.short	0x0004
        /*006c*/ 	.byte	0x00, 0xf0, 0x11, 0x00


	//----- nvinfo : EIATTR_KPARAM_INFO
	.align		4
.L_682:
        /*0070*/ 	.byte	0x04, 0x17
        /*0072*/ 	.short	(.L_684 - .L_683)
.L_683:
        /*0074*/ 	.word	0x00000000
        /*0078*/ 	.short	0x0000
        /*007a*/ 	.short	0x0000
        /*007c*/ 	.byte	0x00, 0xf0, 0x11, 0x00


	//----- nvinfo : EIATTR_MAXREG_COUNT
	.align		4
.L_684:
        /*0080*/ 	.byte	0x03, 0x1b
        /*0082*/ 	.short	0x00ff


	//----- nvinfo : EIATTR_EXIT_INSTR_OFFSETS
	.align		4
        /*0084*/ 	.byte	0x04, 0x1c
        /*0086*/ 	.short	(.L_686 - .L_685)


	//   ....[0]....
.L_685:
        /*0088*/ 	.word	0x00000080


	//   ....[1]....
        /*008c*/ 	.word	0x00000790


	//----- nvinfo : EIATTR_MAX_THREADS
	.align		4
.L_686:
        /*0090*/ 	.byte	0x04, 0x05
        /*0092*/ 	.short	(.L_688 - .L_687)
.L_687:
        /*0094*/ 	.word	0x00000080
        /*0098*/ 	.word	0x00000001
        /*009c*/ 	.word	0x00000001


	//----- nvinfo : EIATTR_CRS_STACK_SIZE
	.align		4
.L_688:
        /*00a0*/ 	.byte	0x04, 0x1e
        /*00a2*/ 	.short	(.L_690 - .L_689)
.L_689:
        /*00a4*/ 	.word	0x00000000
.L_690:


//--------------------- .nv.info.nvkernel__Z3rhsv_F1L1810_38 --------------------------
	.section	.nv.info.nvkernel__Z3rhsv_F1L1810_38,"",@"SHT_CUDA_INFO"
	.sectionflags	@""
	.align	4


	//----- nvinfo : EIATTR_SW_WAR
	.align		4
        /*0000*/ 	.byte	0x04, 0x36
        /*0002*/ 	.short	(.L_692 - .L_691)
.L_691:
        /*0004*/ 	.word	0x00000001


	//----- nvinfo : EIATTR_CUDA_API_VERSION
	.align		4
.L_692:
        /*0008*/ 	.byte	0x04, 0x37
        /*000a*/ 	.short	(.L_694 - .L_693)
.L_693:
        /*000c*/ 	.word	0x00000081


	//----- nvinfo : EIATTR_PARAM_CBANK
	.align		4
.L_694:
        /*0010*/ 	.byte	0x04, 0x0a
        /*0012*/ 	.short	(.L_696 - .L_695)
	.align		4
.L_695:
        /*0014*/ 	.word	index@(.nv.constant0.nvkernel__Z3rhsv_F1L1810_38)
        /*0018*/ 	.short	0x0160
        /*001a*/ 	.short	0x0068


	//----- nvinfo : EIATTR_CBANK_PARAM_SIZE
	.align		4
.L_696:
        /*001c*/ 	.byte	0x03, 0x19
        /*001e*/ 	.short	0x0068


	//----- nvinfo : EIATTR_KPARAM_INFO
	.align		4
        /*0020*/ 	.byte	0x04, 0x17
        /*0022*/ 	.short	(.L_698 - .L_697)
.L_697:
        /*0024*/ 	.word	0x00000000
        /*0028*/ 	.short	0x000e
        /*002a*/ 	.short	0x0060
        /*002c*/ 	.byte	0x00, 0xf0, 0x21, 0x00


	//----- nvinfo : EIATTR_KPARAM_INFO
	.align		4
.L_698:
        /*0030*/ 	.byte	0x04, 0x17
        /*0032*/ 	.short	(.L_700 - .L_699)
.L_699:
        /*0034*/ 	.word	0x00000000
        /*0038*/ 	.short	0x000d
        /*003a*/ 	.short	0x0058
        /*003c*/ 	.byte	0x00, 0xf0, 0x21, 0x00


	//----- nvinfo : EIATTR_KPARAM_INFO
	.align		4
.L_700:
        /*0040*/ 	.byte	0x04, 0x17
        /*0042*/ 	.short	(.L_702 - .L_701)
.L_701:
        /*0044*/ 	.word	0x00000000
        /*0048*/ 	.short	0x000c
        /*004a*/ 	.short	0x0050
        /*004c*/ 	.byte	0x00, 0xf0, 0x21, 0x00


	//----- nvinfo : EIATTR_KPARAM_INFO
	.align		4
.L_702:
        /*0050*/ 	.byte	0x04, 0x17
        /*0052*/ 	.short	(.L_704 - .L_703)
.L_703:
        /*0054*/ 	.word	0x00000000
        /*0058*/ 	.short	0x000b
        /*005a*/ 	.short	0x0048
        /*005c*/ 	.byte	0x00, 0xf0, 0x21, 0x00


	//----- nvinfo : EIATTR_KPARAM_INFO
	.align		4
.L_704:
        /*0060*/ 	.byte	0x04, 0x17
        /*0062*/ 	.short	(.L_706 - .L_705)
.L_705:
        /*0064*/ 	.word	0x00000000
        /*0068*/ 	.short	0x000a
        /*006a*/ 	.short	0x0040
        /*006c*/ 	.byte	0x00, 0xf0, 0x21, 0x00


	//----- nvinfo : EIATTR_KPARAM_INFO
	.align		4
.L_706:
        /*0070*/ 	.byte	0x04, 0x17
        /*0072*/ 	.short	(.L_708 - .L_707)
.L_707:
        /*0074*/ 	.word	0x00000000
        /*0078*/ 	.short	0x0009
        /*007a*/ 	.short	0x0038
        /*007c*/ 	.byte	0x00, 0xf0, 0x21, 0x00


	//----- nvinfo : EIATTR_KPARAM_INFO
	.align		4
.L_708:
        /*0080*/ 	.byte	0x04, 0x17
        /*0082*/ 	.short	(.L_710 - .L_709)
.L_709:
        /*0084*/ 	.word	0x00000000
        /*0088*/ 	.short	0x0008
        /*008a*/ 	.short	0x0030
        /*008c*/ 	.byte	0x00, 0xf0, 0x21, 0x00


	//----- nvinfo : EIATTR_KPARAM_INFO
	.align		4
.L_710:
        /*0090*/ 	.byte	0x04, 0x17
        /*0092*/ 	.short	(.L_712 - .L_711)
.L_711:
        /*0094*/ 	.word	0x00000000
        /*0098*/ 	.short	0x0007
        /*009a*/ 	.short	0x0028
        /*009c*/ 	.byte	0x00, 0xf0, 0x21, 0x00


	//----- nvinfo : EIATTR_KPARAM_INFO
	.align		4
.L_712:
        /*00a0*/ 	.byte	0x04, 0x17
        /*00a2*/ 	.short	(.L_714 - .L_713)
.L_713:
        /*00a4*/ 	.word	0x00000000
        /*00a8*/ 	.short	0x0006
        /*00aa*/ 	.short	0x0020
        /*00ac*/ 	.byte	0x00, 0xf0, 0x21, 0x00


	//----- nvinfo : EIATTR_KPARAM_INFO
	.align		4
.L_714:
        /*00b0*/ 	.byte	0x04, 0x17
        /*00b2*/ 	.short	(.L_716 - .L_715)
.L_715:
        /*00b4*/ 	.word	0x00000000
        /*00b8*/ 	.short	0x0005
        /*00ba*/ 	.short	0x0018
        /*00bc*/ 	.byte	0x00, 0xf0, 0x21, 0x00


	//----- nvinfo : EIATTR_KPARAM_INFO
	.align		4
.L_716:
        /*00c0*/ 	.byte	0x04, 0x17
        /*00c2*/ 	.short	(.L_718 - .L_717)
.L_717:
        /*00c4*/ 	.word	0x00000000
        /*00c8*/ 	.short	0x0004
        /*00ca*/ 	.short	0x0010
        /*00cc*/ 	.byte	0x00, 0xf0, 0x11, 0x00


	//----- nvinfo : EIATTR_KPARAM_INFO
	.align		4
.L_718:
        /*00d0*/ 	.byte	0x04, 0x17
        /*00d2*/ 	.short	(.L_720 - .L_719)
.L_719:
        /*00d4*/ 	.word	0x00000000
        /*00d8*/ 	.short	0x0003
        /*00da*/ 	.short	0x000c
        /*00dc*/ 	.byte	0x00, 0xf0, 0x11, 0x00


	//----- nvinfo : EIATTR_KPARAM_INFO
	.align		4
.L_720:
        /*00e0*/ 	.byte	0x04, 0x17
        /*00e2*/ 	.short	(.L_722 - .L_721)
.L_721:
        /*00e4*/ 	.word	0x00000000
        /*00e8*/ 	.short	0x0002
        /*00ea*/ 	.short	0x0008
        /*00ec*/ 	.byte	0x00, 0xf0, 0x11, 0x00


	//----- nvinfo : EIATTR_KPARAM_INFO
	.align		4
.L_722:
        /*00f0*/ 	.byte	0x04, 0x17
        /*00f2*/ 	.short	(.L_724 - .L_723)
.L_723:
        /*00f4*/ 	.word	0x00000000
        /*00f8*/ 	.short	0x0001
        /*00fa*/ 	.short	0x0004
        /*00fc*/ 	.byte	0x00, 0xf0, 0x11, 0x00


	//----- nvinfo : EIATTR_KPARAM_INFO
	.align		4
.L_724:
        /*0100*/ 	.byte	0x04, 0x17
        /*0102*/ 	.short	(.L_726 - .L_725)
.L_725:
        /*0104*/ 	.word	0x00000000
        /*0108*/ 	.short	0x0000
        /*010a*/ 	.short	0x0000
        /*010c*/ 	.byte	0x00, 0xf0, 0x11, 0x00


	//----- nvinfo : EIATTR_MAXREG_COUNT
	.align		4
.L_726:
        /*0110*/ 	.byte	0x03, 0x1b
        /*0112*/ 	.short	0x00ff


	//----- nvinfo : EIATTR_EXIT_INSTR_OFFSETS
	.align		4
        /*0114*/ 	.byte	0x04, 0x1c
        /*0116*/ 	.short	(.L_728 - .L_727)


	//   ....[0]....
.L_727:
        /*0118*/ 	.word	0x000000b0


	//   ....[1]....
        /*011c*/ 	.word	0x00000d60


	//----- nvinfo : EIATTR_MAX_THREADS
	.align		4
.L_728:
        /*0120*/ 	.byte	0x04, 0x05
        /*0122*/ 	.short	(.L_730 - .L_729)
.L_729:
        /*0124*/ 	.word	0x00000080
        /*0128*/ 	.word	0x00000001
        /*012c*/ 	.word	0x00000001


	//----- nvinfo : EIATTR_CRS_STACK_SIZE
	.align		4
.L_730:
        /*0130*/ 	.byte	0x04, 0x1e
        /*0132*/ 	.short	(.L_732 - .L_731)
.L_731:
        /*0134*/ 	.word	0x00000000
.L_732:


//--------------------- .nv.info.nvkernel__Z3rhsv_F1L1780_36 --------------------------
	.section	.nv.info.nvkernel__Z3rhsv_F1L1780_36,"",@"SHT_CUDA_INFO"
	.sectionflags	@""
	.align	4


	//----- nvinfo : EIATTR_SW_WAR
	.align		4
        /*0000*/ 	.byte	0x04, 0x36
        /*0002*/ 	.short	(.L_734 - .L_733)
.L_733:
        /*0004*/ 	.word	0x00000001


	//----- nvinfo : EIATTR_CUDA_API_VERSION
	.align		4
.L_734:
        /*0008*/ 	.byte	0x04, 0x37
        /*000a*/ 	.short	(.L_736 - .L_735)
.L_735:
        /*000c*/ 	.word	0x00000081


	//----- nvinfo : EIATTR_PARAM_CBANK
	.align		4
.L_736:
        /*0010*/ 	.byte	0x04, 0x0a
        /*0012*/ 	.short	(.L_738 - .L_737)
	.align		4
.L_737:
        /*0014*/ 	.word	index@(.nv.constant0.nvkernel__Z3rhsv_F1L1780_36)
        /*0018*/ 	.short	0x0160
        /*001a*/ 	.short	0x0038


	//----- nvinfo : EIATTR_CBANK_PARAM_SIZE
	.align		4
.L_738:
        /*001c*/ 	.byte	0x03, 0x19
        /*001e*/ 	.short	0x0038


	//----- nvinfo : EIATTR_KPARAM_INFO
	.align		4
        /*0020*/ 	.byte	0x04, 0x17
        /*0022*/ 	.short	(.L_740 - .L_739)
.L_739:
        /*0024*/ 	.word	0x00000000
        /*0028*/ 	.short	0x0008
        /*002a*/ 	.short	0x0030
        /*002c*/ 	.byte	0x00, 0xf0, 0x21, 0x00


	//----- nvinfo : EIATTR_KPARAM_INFO
	.align		4
.L_740:
        /*0030*/ 	.byte	0x04, 0x17
        /*0032*/ 	.short	(.L_742 - .L_741)
.L_741:
        /*0034*/ 	.word	0x00000000
        /*0038*/ 	.short	0x0007
        /*003a*/ 	.short	0x0028
        /*003c*/ 	.byte	0x00, 0xf0, 0x21, 0x00


	//----- nvinfo : EIATTR_KPARAM_INFO
	.align		4
.L_742:
        /*0040*/ 	.byte	0x04, 0x17
        /*0042*/ 	.short	(.L_744 - .L_743)
.L_743:
        /*0044*/ 	.word	0x00000000
        /*0048*/ 	.short	0x0006
        /*004a*/ 	.short	0x0020
        /*004c*/ 	.byte	0x00, 0xf0, 0x21, 0x00


	//----- nvinfo : EIATTR_KPARAM_INFO
	.align		4
.L_744:
        /*0050*/ 	.byte	0x04, 0x17
        /*0052*/ 	.short	(.L_746 - .L_745)
.L_745:
        /*0054*/ 	.word	0x00000000
        /*0058*/ 	.short	0x0005
        /*005a*/ 	.short	0x0018
        /*005c*/ 	.byte	0x00, 0xf0, 0x21, 0x00


	//----- nvinfo : EIATTR_KPARAM_INFO
	.align		4
.L_746:
        /*0060*/ 	.byte	0x04, 0x17
        /*0062*/ 	.short	(.L_748 - .L_747)
.L_747:
        /*0064*/ 	.word	0x00000000
        /*0068*/ 	.short	0x0004
        /*006a*/ 	.short	0x0010
        /*006c*/ 	.byte	0x00, 0xf0, 0x11, 0x00


	//----- nvinfo : EIATTR_KPARAM_INFO
	.align		4
.L_748:
        /*0070*/ 	.byte	0x04, 0x17
        /*0072*/ 	.short	(.L_750 - .L_749)
.L_749:
        /*0074*/ 	.word	0x00000000
        /*0078*/ 	.short	0x0003
        /*007a*/ 	.short	0x000c
        /*007c*/ 	.byte	0x00, 0xf0, 0x11, 0x00


	//----- nvinfo : EIATTR_KPARAM_INFO
	.align		4
.L_750:
        /*0080*/ 	.byte	0x04, 0x17
        /*0082*/ 	.short	(.L_752 - .L_751)
.L_751:
        /*0084*/ 	.word	0x00000000
        /*0088*/ 	.short	0x0002
        /*008a*/ 	.short	0x0008
        /*008c*/ 	.byte	0x00, 0xf0, 0x11, 0x00


	//----- nvinfo : EIATTR_KPARAM_INFO
	.align		4
.L_752:
        /*0090*/ 	.byte	0x04, 0x17
        /*0092*/ 	.short	(.L_754 - .L_753)
.L_753:
        /*0094*/ 	.word	0x00000000
        /*0098*/ 	.short	0x0001
        /*009a*/ 	.short	0x0004
        /*009c*/ 	.byte	0x00, 0xf0, 0x11, 0x00


	//----- nvinfo : EIATTR_KPARAM_INFO
	.align		4
.L_754:
        /*00a0*/ 	.byte	0x04, 0x17
        /*00a2*/ 	.short	(.L_756 - .L_755)
.L_755:
        /*00a4*/ 	.word	0x00000000
        /*00a8*/ 	.short	0x0000
        /*00aa*/ 	.short	0x0000
        /*00ac*/ 	.byte	0x00, 0xf0, 0x11, 0x00


	//----- nvinfo : EIATTR_MAXREG_COUNT
	.align		4
.L_756:
        /*00b0*/ 	.byte	0x03, 0x1b
        /*00b2*/ 	.short	0x00ff


	//----- nvinfo : EIATTR_EXIT_INSTR_OFFSETS
	.align		4
        /*00b4*/ 	.byte	0x04, 0x1c
        /*00b6*/ 	.short	(.L_758 - .L_757)


	//   ....[0]....
.L_757:
        /*00b8*/ 	.word	0x000000b0


	//   ....[1]....
        /*00bc*/ 	.word	0x00000bf0


	//----- nvinfo : EIATTR_MAX_THREADS
	.align		4
.L_758:
        /*00c0*/ 	.byte	0x04, 0x05
        /*00c2*/ 	.short	(.L_760 - .L_759)
.L_759:
        /*00c4*/ 	.word	0x00000080
        /*00c8*/ 	.word	0x00000001
        /*00cc*/ 	.word	0x00000001


	//----- nvinfo : EIATTR_CRS_STACK_SIZE
	.align		4
.L_760:
        /*00d0*/ 	.byte	0x04, 0x1e
        /*00d2*/ 	.short	(.L_762 - .L_761)
.L_761:
        /*00d4*/ 	.word	0x00000000
.L_762:


//--------------------- .nv.info.nvkernel__Z3rhsv_F1L1768_34 --------------------------
	.section	.nv.info.nvkernel__Z3rhsv_F1L1768_34,"",@"SHT_CUDA_INFO"
	.sectionflags	@""
	.align	4


	//----- nvinfo : EIATTR_SW_WAR
	.align		4
        /*0000*/ 	.byte	0x04, 0x36
        /*0002*/ 	.short	(.L_764 - .L_763)
.L_763:
        /*0004*/ 	.word	0x00000001


	//----- nvinfo : EIATTR_CUDA_API_VERSION
	.align		4
.L_764:
        /*0008*/ 	.byte	0x04, 0x37
        /*000a*/ 	.short	(.L_766 - .L_765)
.L_765:
        /*000c*/ 	.word	0x00000081


	//----- nvinfo : EIATTR_PARAM_CBANK
	.align		4
.L_766:
        /*0010*/ 	.byte	0x04, 0x0a
        /*0012*/ 	.short	(.L_768 - .L_767)
	.align		4
.L_767:
        /*0014*/ 	.word	index@(.nv.constant0.nvkernel__Z3rhsv_F1L1768_34)
        /*0018*/ 	.short	0x0160
        /*001a*/ 	.short	0x0030


	//----- nvinfo : EIATTR_CBANK_PARAM_SIZE
	.align		4
.L_768:
        /*001c*/ 	.byte	0x03, 0x19
        /*001e*/ 	.short	0x0030


	//----- nvinfo : EIATTR_KPARAM_INFO
	.align		4
        /*0020*/ 	.byte	0x04, 0x17
        /*0022*/ 	.short	(.L_770 - .L_769)
.L_769:
        /*0024*/ 	.word	0x00000000
        /*0028*/ 	.short	0x0007
        /*002a*/ 	.short	0x0028
        /*002c*/ 	.byte	0x00, 0xf0, 0x21, 0x00


	//----- nvinfo : EIATTR_KPARAM_INFO
	.align		4
.L_770:
        /*0030*/ 	.byte	0x04, 0x17
        /*0032*/ 	.short	(.L_772 - .L_771)
.L_771:
        /*0034*/ 	.word	0x00000000
        /*0038*/ 	.short	0x0006
        /*003a*/ 	.short	0x0020
        /*003c*/ 	.byte	0x00, 0xf0, 0x21, 0x00


	//----- nvinfo : EIATTR_KPARAM_INFO
	.align		4
.L_772:
        /*0040*/ 	.byte	0x04, 0x17
        /*0042*/ 	.short	(.L_774 - .L_773)
.L_773:
        /*0044*/ 	.word	0x00000000
        /*0048*/ 	.short	0x0005
        /*004a*/ 	.short	0x0018
        /*004c*/ 	.byte	0x00, 0xf0, 0x21, 0x00


	//----- nvinfo : EIATTR_KPARAM_INFO
	.align		4
.L_774:
        /*0050*/ 	.byte	0x04, 0x17
        /*0052*/ 	.short	(.L_776 - .L_775)
.L_775:
        /*0054*/ 	.word	0x00000000
        /*0058*/ 	.short	0x0004
        /*005a*/ 	.short	0x0010
        /*005c*/ 	.byte	0x00, 0xf0, 0x11, 0x00


	//----- nvinfo : EIATTR_KPARAM_INFO
	.align		4
.L_776:
        /*0060*/ 	.byte	0x04, 0x17
        /*0062*/ 	.short	(.L_778 - .L_777)
.L_777:
        /*0064*/ 	.word	0x00000000
        /*0068*/ 	.short	0x0003
        /*006a*/ 	.short	0x000c
        /*006c*/ 	.byte	0x00, 0xf0, 0x11, 0x00


	//----- nvinfo : EIATTR_KPARAM_INFO
	.align		4
.L_778:
        /*0070*/ 	.byte	0x04, 0x17
        /*0072*/ 	.short	(.L_780 - .L_779)
.L_779:
        /*0074*/ 	.word	0x00000000
        /*0078*/ 	.short	0x0002
        /*007a*/ 	.short	0x0008
        /*007c*/ 	.byte	0x00, 0xf0, 0x11, 0x00


	//----- nvinfo : EIATTR_KPARAM_INFO
	.align		4
.L_780:
        /*0080*/ 	.byte	0x04, 0x17
        /*0082*/ 	.short	(.L_782 - .L_781)
.L_781:
        /*0084*/ 	.word	0x00000000
        /*0088*/ 	.short	0x0001
        /*008a*/ 	.short	0x0004
        /*008c*/ 	.byte	0x00, 0xf0, 0x11, 0x00


	//----- nvinfo : EIATTR_KPARAM_INFO
	.align		4
.L_782:
        /*0090*/ 	.byte	0x04, 0x17
        /*0092*/ 	.short	(.L_784 - .L_783)
.L_783:
        /*0094*/ 	.word	0x00000000
        /*0098*/ 	.short	0x0000
        /*009a*/ 	.short	0x0000
        /*009c*/ 	.byte	0x00, 0xf0, 0x11, 0x00


	//----- nvinfo : EIATTR_MAXREG_COUNT
	.align		4
.L_784:
        /*00a0*/ 	.byte	0x03, 0x1b
        /*00a2*/ 	.short	0x00ff


	//----- nvinfo : EIATTR_EXIT_INSTR_OFFSETS
	.align		4
        /*00a4*/ 	.byte	0x04, 0x1c
        /*00a6*/ 	.short	(.L_786 - .L_785)


	//   ....[0]....
.L_785:
        /*00a8*/ 	.word	0x000000b0


	//   ....[1]....
        /*00ac*/ 	.word	0x00000a90


	//----- nvinfo : EIATTR_MAX_THREADS
	.align		4
.L_786:
        /*00b0*/ 	.byte	0x04, 0x05
        /*00b2*/ 	.short	(.L_788 - .L_787)
.L_787:
        /*00b4*/ 	.word	0x00000080
        /*00b8*/ 	.word	0x00000001
        /*00bc*/ 	.word	0x00000001


	//----- nvinfo : EIATTR_CRS_STACK_SIZE
	.align		4
.L_788:
        /*00c0*/ 	.byte	0x04, 0x1e
        /*00c2*/ 	.short	(.L_790 - .L_789)
.L_789:
        /*00c4*/ 	.word	0x00000000
.L_790:


//--------------------- .nv.info.nvkernel__Z3rhsv_F1L1751_32 --------------------------
	.section	.nv.info.nvkernel__Z3rhsv_F1L1751_32,"",@"SHT_CUDA_INFO"
	.sectionflags	@""
	.align	4


	//----- nvinfo : EIATTR_SW_WAR
	.align		4
        /*0000*/ 	.byte	0x04, 0x36
        /*0002*/ 	.short	(.L_792 - .L_791)
.L_791:
        /*0004*/ 	.word	0x00000001


	//----- nvinfo : EIATTR_CUDA_API_VERSION
	.align		4
.L_792:
        /*0008*/ 	.byte	0x04, 0x37
        /*000a*/ 	.short	(.L_794 - .L_793)
.L_793:
        /*000c*/ 	.word	0x00000081


	//----- nvinfo : EIATTR_PARAM_CBANK
	.align		4
.L_794:
        /*0010*/ 	.byte	0x04, 0x0a
        /*0012*/ 	.short	(.L_796 - .L_795)
	.align		4
.L_795:
        /*0014*/ 	.word	index@(.nv.constant0.nvkernel__Z3rhsv_F1L1751_32)
        /*0018*/ 	.short	0x0160
        /*001a*/ 	.short	0x0030


	//----- nvinfo : EIATTR_CBANK_PARAM_SIZE
	.align		4
.L_796:
        /*001c*/ 	.byte	0x03, 0x19
        /*001e*/ 	.short	0x0030


	//----- nvinfo : EIATTR_KPARAM_INFO
	.align		4
        /*0020*/ 	.byte	0x04, 0x17
        /*0022*/ 	.short	(.L_798 - .L_797)
.L_797:
        /*0024*/ 	.word	0x00000000
        /*0028*/ 	.short	0x0007
        /*002a*/ 	.short	0x0028
        /*002c*/ 	.byte	0x00, 0xf0, 0x21, 0x00


	//----- nvinfo : EIATTR_KPARAM_INFO
	.align		4
.L_798:
        /*0030*/ 	.byte	0x04, 0x17
        /*0032*/ 	.short	(.L_800 - .L_799)
.L_799:
        /*0034*/ 	.word	0x00000000
        /*0038*/ 	.short	0x0006
        /*003a*/ 	.short	0x0020
        /*003c*/ 	.byte	0x00, 0xf0, 0x21, 0x00


	//----- nvinfo : EIATTR_KPARAM_INFO
	.align		4
.L_800:
        /*0040*/ 	.byte	0x04, 0x17
        /*0042*/ 	.short	(.L_802 - .L_801)
.L_801:
        /*0044*/ 	.word	0x00000000
        /*0048*/ 	.short	0x0005
        /*004a*/ 	.short	0x0018
        /*004c*/ 	.byte	0x00, 0xf0, 0x21, 0x00


	//----- nvinfo : EIATTR_KPARAM_INFO
	.align		4
.L_802:
        /*0050*/ 	.byte	0x04, 0x17
        /*0052*/ 	.short	(.L_804 - .L_803)
.L_803:
        /*0054*/ 	.word	0x00000000
        /*0058*/ 	.short	0x0004
        /*005a*/ 	.short	0x0010
        /*005c*/ 	.byte	0x00, 0xf0, 0x21, 0x00


	//----- nvinfo : EIATTR_KPARAM_INFO
	.align		4
.L_804:
        /*0060*/ 	.byte	0x04, 0x17
        /*0062*/ 	.short	(.L_806 - .L_805)
.L_805:
        /*0064*/ 	.word	0x00000000
        /*0068*/ 	.short	0x0003
        /*006a*/ 	.short	0x000c
        /*006c*/ 	.byte	0x00, 0xf0, 0x11, 0x00


	//----- nvinfo : EIATTR_KPARAM_INFO
	.align		4
.L_806:
        /*0070*/ 	.byte	0x04, 0x17
        /*0072*/ 	.short	(.L_808 - .L_807)
.L_807:
        /*0074*/ 	.word	0x00000000
        /*0078*/ 	.short	0x0002
        /*007a*/ 	.short	0x0008
        /*007c*/ 	.byte	0x00, 0xf0, 0x11, 0x00


	//----- nvinfo : EIATTR_KPARAM_INFO
	.align		4
.L_808:
        /*0080*/ 	.byte	0x04, 0x17
        /*0082*/ 	.short	(.L_810 - .L_809)
.L_809:
        /*0084*/ 	.word	0x00000000
        /*0088*/ 	.short	0x0001
        /*008a*/ 	.short	0x0004
        /*008c*/ 	.byte	0x00, 0xf0, 0x11, 0x00


	//----- nvinfo : EIATTR_KPARAM_INFO
	.align		4
.L_810:
        /*0090*/ 	.byte	0x04, 0x17
        /*0092*/ 	.short	(.L_812 - .L_811)
.L_811:
        /*0094*/ 	.word	0x00000000
        /*0098*/ 	.short	0x0000
        /*009a*/ 	.short	0x0000
        /*009c*/ 	.byte	0x00, 0xf0, 0x11, 0x00


	//----- nvinfo : EIATTR_MAXREG_COUNT
	.align		4
.L_812:
        /*00a0*/ 	.byte	0x03, 0x1b
        /*00a2*/ 	.short	0x00ff


	//----- nvinfo : EIATTR_EXIT_INSTR_OFFSETS
	.align		4
        /*00a4*/ 	.byte	0x04, 0x1c
        /*00a6*/ 	.short	(.L_814 - .L_813)


	//   ....[0]....
.L_813:
        /*00a8*/ 	.word	0x000000b0


	//   ....[1]....
        /*00ac*/ 	.word	0x00000aa0


	//----- nvinfo : EIATTR_MAX_THREADS
	.align		4
.L_814:
        /*00b0*/ 	.byte	0x04, 0x05
        /*00b2*/ 	.short	(.L_816 - .L_815)
.L_815:
        /*00b4*/ 	.word	0x00000080
        /*00b8*/ 	.word	0x00000001
        /*00bc*/ 	.word	0x00000001


	//----- nvinfo : EIATTR_CRS_STACK_SIZE
	.align		4
.L_816:
        /*00c0*/ 	.byte	0x04, 0x1e
        /*00c2*/ 	.short	(.L_818 - .L_817)
.L_817:
        /*00c4*/ 	.word	0x00000000
.L_818:


//--------------------- .nv.info.nvkernel__Z3rhsv_F1L1726_30 --------------------------
	.section	.nv.info.nvkernel__Z3rhsv_F1L1726_30,"",@"SHT_CUDA_INFO"
	.sectionflags	@""
	.align	4


	//----- nvinfo : EIATTR_SW_WAR
	.align		4
        /*0000*/ 	.byte	0x04, 0x36
        /*0002*/ 	.short	(.L_820 - .L_819)
.L_819:
        /*0004*/ 	.word	0x00000001


	//----- nvinfo : EIATTR_CUDA_API_VERSION
	.align		4
.L_820:
        /*0008*/ 	.byte	0x04, 0x37
        /*000a*/ 	.short	(.L_822 - .L_821)
.L_821:
        /*000c*/ 	.word	0x00000081


	//----- nvinfo : EIATTR_PARAM_CBANK
	.align		4
.L_822:
        /*0010*/ 	.byte	0x04, 0x0a
        /*0012*/ 	.short	(.L_824 - .L_823)
	.align		4
.L_823:
        /*0014*/ 	.word	index@(.nv.constant0.nvkernel__Z3rhsv_F1L1726_30)
        /*0018*/ 	.short	0x0160
        /*001a*/ 	.short	0x0030


	//----- nvinfo : EIATTR_CBANK_PARAM_SIZE
	.align		4
.L_824:
        /*001c*/ 	.byte	0x03, 0x19
        /*001e*/ 	.short	0x0030


	//----- nvinfo : EIATTR_KPARAM_INFO
	.align		4
        /*0020*/ 	.byte	0x04, 0x17
        /*0022*/ 	.short	(.L_826 - .L_825)
.L_825:
        /*0024*/ 	.word	0x00000000
        /*0028*/ 	.short	0x0006
        /*002a*/ 	.short	0x0028
        /*002c*/ 	.byte	0x00, 0xf0, 0x21, 0x00


	//----- nvinfo : EIATTR_KPARAM_INFO
	.align		4
.L_826:
        /*0030*/ 	.byte	0x04, 0x17
        /*0032*/ 	.short	(.L_828 - .L_827)
.L_827:
        /*0034*/ 	.word	0x00000000
        /*0038*/ 	.short	0x0005
        /*003a*/ 	.short	0x0020
        /*003c*/ 	.byte	0x00, 0xf0, 0x11, 0x00


	//----- nvinfo : EIATTR_KPARAM_INFO
	.align		4
.L_828:
        /*0040*/ 	.byte	0x04, 0x17
        /*0042*/ 	.short	(.L_830 - .L_829)
.L_829:
        /*0044*/ 	.word	0x00000000
        /*0048*/ 	.short	0x0004
        /*004a*/ 	.short	0x0018
        /*004c*/ 	.byte	0x00, 0xf0, 0x21, 0x00


	//----- nvinfo : EIATTR_KPARAM_INFO
	.align		4
.L_830:
        /*0050*/ 	.byte	0x04, 0x17
        /*0052*/ 	.short	(.L_832 - .L_831)
.L_831:
        /*0054*/ 	.word	0x00000000
        /*0058*/ 	.short	0x0003
        /*005a*/ 	.short	0x0010
        /*005c*/ 	.byte	0x00, 0xf0, 0x21, 0x00


	//----- nvinfo : EIATTR_KPARAM_INFO
	.align		4
.L_832:
        /*0060*/ 	.byte	0x04, 0x17
        /*0062*/ 	.short	(.L_834 - .L_833)
.L_833:
        /*0064*/ 	.word	0x00000000
        /*0068*/ 	.short	0x0002
        /*006a*/ 	.short	0x0008
        /*006c*/ 	.byte	0x00, 0xf0, 0x11, 0x00


	//----- nvinfo : EIATTR_KPARAM_INFO
	.align		4
.L_834:
        /*0070*/ 	.byte	0x04, 0x17
        /*0072*/ 	.short	(.L_836 - .L_835)
.L_835:
        /*0074*/ 	.word	0x00000000
        /*0078*/ 	.short	0x0001
        /*007a*/ 	.short	0x0004
        /*007c*/ 	.byte	0x00, 0xf0, 0x11, 0x00


	//----- nvinfo : EIATTR_KPARAM_INFO
	.align		4
.L_836:
        /*0080*/ 	.byte	0x04, 0x17
        /*0082*/ 	.short	(.L_838 - .L_837)
.L_837:
        /*0084*/ 	.word	0x00000000
        /*0088*/ 	.short	0x0000
        /*008a*/ 	.short	0x0000
        /*008c*/ 	.byte	0x00, 0xf0, 0x11, 0x00


	//----- nvinfo : EIATTR_MAXREG_COUNT
	.align		4
.L_838:
        /*0090*/ 	.byte	0x03, 0x1b
        /*0092*/ 	.short	0x00ff


	//----- nvinfo : EIATTR_EXIT_INSTR_OFFSETS
	.align		4
        /*0094*/ 	.byte	0x04, 0x1c
        /*0096*/ 	.short	(.L_840 - .L_839)


	//   ....[0]....
.L_839:
        /*0098*/ 	.word	0x00000080


	//   ....[1]....
        /*009c*/ 	.word	0x000007f0


	//----- nvinfo : EIATTR_MAX_THREADS
	.align		4
.L_840:
        /*00a0*/ 	.byte	0x04, 0x05
        /*00a2*/ 	.short	(.L_842 - .L_841)
.L_841:
        /*00a4*/ 	.word	0x00000080
        /*00a8*/ 	.word	0x00000001
        /*00ac*/ 	.word	0x00000001


	//----- nvinfo : EIATTR_CRS_STACK_SIZE
	.align		4
.L_842:
        /*00b0*/ 	.byte	0x04, 0x1e
        /*00b2*/ 	.short	(.L_844 - .L_843)
.L_843:
        /*00b4*/ 	.word	0x00000000
.L_844:


//--------------------- .nv.info.nvkernel__Z3rhsv_F1L1710_28 --------------------------
	.section	.nv.info.nvkernel__Z3rhsv_F1L1710_28,"",@"SHT_CUDA_INFO"
	.sectionflags	@""
	.align	4


	//----- nvinfo : EIATTR_SW_WAR
	.align		4
        /*0000*/ 	.byte	0x04, 0x36
        /*0002*/ 	.short	(.L_846 - .L_845)
.L_845:
        /*0004*/ 	.word	0x00000001


	//----- nvinfo : EIATTR_CUDA_API_VERSION
	.align		4
.L_846:
        /*0008*/ 	.byte	0x04, 0x37
        /*000a*/ 	.short	(.L_848 - .L_847)
.L_847:
        /*000c*/ 	.word	0x00000081


	//----- nvinfo : EIATTR_PARAM_CBANK
	.align		4
.L_848:
        /*0010*/ 	.byte	0x04, 0x0a
        /*0012*/ 	.short	(.L_850 - .L_849)
	.align		4
.L_849:
        /*0014*/ 	.word	index@(.nv.constant0.nvkernel__Z3rhsv_F1L1710_28)
        /*0018*/ 	.short	0x0160
        /*001a*/ 	.short	0x0028


	//----- nvinfo : EIATTR_CBANK_PARAM_SIZE
	.align		4
.L_850:
        /*001c*/ 	.byte	0x03, 0x19
        /*001e*/ 	.short	0x0028


	//----- nvinfo : EIATTR_KPARAM_INFO
	.align		4
        /*0020*/ 	.byte	0x04, 0x17
        /*0022*/ 	.short	(.L_852 - .L_851)
.L_851:
        /*0024*/ 	.word	0x00000000
        /*0028*/ 	.short	0x0006
        /*002a*/ 	.short	0x0020
        /*002c*/ 	.byte	0x00, 0xf0, 0x21, 0x00


	//----- nvinfo : EIATTR_KPARAM_INFO
	.align		4
.L_852:
        /*0030*/ 	.byte	0x04, 0x17
        /*0032*/ 	.short	(.L_854 - .L_853)
.L_853:
        /*0034*/ 	.word	0x00000000
        /*0038*/ 	.short	0x0005
        /*003a*/ 	.short	0x0018
        /*003c*/ 	.byte	0x00, 0xf0, 0x21, 0x00


	//----- nvinfo : EIATTR_KPARAM_INFO
	.align		4
.L_854:
        /*0040*/ 	.byte	0x04, 0x17
        /*0042*/ 	.short	(.L_856 - .L_855)
.L_855:
        /*0044*/ 	.word	0x00000000
        /*0048*/ 	.short	0x0004
        /*004a*/ 	.short	0x0010
        /*004c*/ 	.byte	0x00, 0xf0, 0x21, 0x00


	//----- nvinfo : EIATTR_KPARAM_INFO
	.align		4
.L_856:
        /*0050*/ 	.byte	0x04, 0x17
        /*0052*/ 	.short	(.L_858 - .L_857)
.L_857:
        /*0054*/ 	.word	0x00000000
        /*0058*/ 	.short	0x0003
        /*005a*/ 	.short	0x000c
        /*005c*/ 	.byte	0x00, 0xf0, 0x11, 0x00


	//----- nvinfo : EIATTR_KPARAM_INFO
	.align		4
.L_858:
        /*0060*/ 	.byte	0x04, 0x17
        /*0062*/ 	.short	(.L_860 - .L_859)
.L_859:
        /*0064*/ 	.word	0x00000000
        /*0068*/ 	.short	0x0002
        /*006a*/ 	.short	0x0008
        /*006c*/ 	.byte	0x00, 0xf0, 0x11, 0x00


	//----- nvinfo : EIATTR_KPARAM_INFO
	.align		4
.L_860:
        /*0070*/ 	.byte	0x04, 0x17
        /*0072*/ 	.short	(.L_862 - .L_861)
.L_861:
        /*0074*/ 	.word	0x00000000
        /*0078*/ 	.short	0x0001
        /*007a*/ 	.short	0x0004
        /*007c*/ 	.byte	0x00, 0xf0, 0x11, 0x00


	//----- nvinfo : EIATTR_KPARAM_INFO
	.align		4
.L_862:
        /*0080*/ 	.byte	0x04, 0x17
        /*0082*/ 	.short	(.L_864 - .L_863)
.L_863:
        /*0084*/ 	.word	0x00000000
        /*0088*/ 	.short	0x0000
        /*008a*/ 	.short	0x0000
        /*008c*/ 	.byte	0x00, 0xf0, 0x11, 0x00


	//----- nvinfo : EIATTR_MAXREG_COUNT
	.align		4
.L_864:
        /*0090*/ 	.byte	0x03, 0x1b
        /*0092*/ 	.short	0x00ff


	//----- nvinfo : EIATTR_EXIT_INSTR_OFFSETS
	.align		4
        /*0094*/ 	.byte	0x04, 0x1c
        /*0096*/ 	.short	(.L_866 - .L_865)


	//   ....[0]....
.L_865:
        /*0098*/ 	.word	0x000000e0


	//   ....[1]....
        /*009c*/ 	.word	0x00000a40


	//----- nvinfo : EIATTR_MAX_THREADS
	.align		4
.L_866:
        /*00a0*/ 	.byte	0x04, 0x05
        /*00a2*/ 	.short	(.L_868 - .L_867)
.L_867:
        /*00a4*/ 	.word	0x00000080
        /*00a8*/ 	.word	0x00000001
        /*00ac*/ 	.word	0x00000001


	//----- nvinfo : EIATTR_CRS_STACK_SIZE
	.align		4
.L_868:
        /*00b0*/ 	.byte	0x04, 0x1e
        /*00b2*/ 	.short	(.L_870 - .L_869)
.L_869:
        /*00b4*/ 	.word	0x00000000
.L_870:


//--------------------- .nv.info.nvkernel__Z3rhsv_F1L1693_26 --------------------------
	.section	.nv.info.nvkernel__Z3rhsv_F1L1693_26,"",@"SHT_CUDA_INFO"
	.sectionflags	@""
	.align	4


	//----- nvinfo : EIATTR_SW_WAR
	.align		4
        /*0000*/ 	.byte	0x04, 0x36
        /*0002*/ 	.short	(.L_872 - .L_871)
.L_871:
        /*0004*/ 	.word	0x00000001


	//----- nvinfo : EIATTR_CUDA_API_VERSION
	.align		4
.L_872:
        /*0008*/ 	.byte	0x04, 0x37
        /*000a*/ 	.short	(.L_874 - .L_873)
.L_873:
        /*000c*/ 	.word	0x00000081


	//----- nvinfo : EIATTR_PARAM_CBANK
	.align		4
.L_874:
        /*0010*/ 	.byte	0x04, 0x0a
        /*0012*/ 	.short	(.L_876 - .L_875)
	.align		4
.L_875:
        /*0014*/ 	.word	index@(.nv.constant0.nvkernel__Z3rhsv_F1L1693_26)
        /*0018*/ 	.short	0x0160
        /*001a*/ 	.short	0x0028


	//----- nvinfo : EIATTR_CBANK_PARAM_SIZE
	.align		4
.L_876:
        /*001c*/ 	.byte	0x03, 0x19
        /*001e*/ 	.short	0x0028


	//----- nvinfo : EIATTR_KPARAM_INFO
	.align		4
        /*0020*/ 	.byte	0x04, 0x17
        /*0022*/ 	.short	(.L_878 - .L_877)
.L_877:
        /*0024*/ 	.word	0x00000000
        /*0028*/ 	.short	0x0005
        /*002a*/ 	.short	0x0020
        /*002c*/ 	.byte	0x00, 0xf0, 0x21, 0x00


	//----- nvinfo : EIATTR_KPARAM_INFO
	.align		4
.L_878:
        /*0030*/ 	.byte	0x04, 0x17
        /*0032*/ 	.short	(.L_880 - .L_879)
.L_879:
        /*0034*/ 	.word	0x00000000
        /*0038*/ 	.short	0x0004
        /*003a*/ 	.short	0x0018
        /*003c*/ 	.byte	0x00, 0xf0, 0x21, 0x00


	//----- nvinfo : EIATTR_KPARAM_INFO
	.align		4
.L_880:
        /*0040*/ 	.byte	0x04, 0x17
        /*0042*/ 	.short	(.L_882 - .L_881)
.L_881:
        /*0044*/ 	.word	0x00000000
        /*0048*/ 	.short	0x0003
        /*004a*/ 	.short	0x0010
        /*004c*/ 	.byte	0x00, 0xf0, 0x21, 0x00


	//----- nvinfo : EIATTR_KPARAM_INFO
	.align		4
.L_882:
        /*0050*/ 	.byte	0x04, 0x17
        /*0052*/ 	.short	(.L_884 - .L_883)
.L_883:
        /*0054*/ 	.word	0x00000000
        /*0058*/ 	.short	0x0002
        /*005a*/ 	.short	0x0008
        /*005c*/ 	.byte	0x00, 0xf0, 0x11, 0x00


	//----- nvinfo : EIATTR_KPARAM_INFO
	.align		4
.L_884:
        /*0060*/ 	.byte	0x04, 0x17
        /*0062*/ 	.short	(.L_886 - .L_885)
.L_885:
        /*0064*/ 	.word	0x00000000
        /*0068*/ 	.short	0x0001
        /*006a*/ 	.short	0x0004
        /*006c*/ 	.byte	0x00, 0xf0, 0x11, 0x00


	//----- nvinfo : EIATTR_KPARAM_INFO
	.align		4
.L_886:
        /*0070*/ 	.byte	0x04, 0x17
        /*0072*/ 	.short	(.L_888 - .L_887)
.L_887:
        /*0074*/ 	.word	0x00000000
        /*0078*/ 	.short	0x0000
        /*007a*/ 	.short	0x0000
        /*007c*/ 	.byte	0x00, 0xf0, 0x11, 0x00


	//----- nvinfo : EIATTR_MAXREG_COUNT
	.align		4
.L_888:
        /*0080*/ 	.byte	0x03, 0x1b
        /*0082*/ 	.short	0x00ff


	//----- nvinfo : EIATTR_EXIT_INSTR_OFFSETS
	.align		4
        /*0084*/ 	.byte	0x04, 0x1c
        /*0086*/ 	.short	(.L_890 - .L_889)


	//   ....[0]....
.L_889:
        /*0088*/ 	.word	0x00000080


	//   ....[1]....
        /*008c*/ 	.word	0x000007b0


	//----- nvinfo : EIATTR_MAX_THREADS
	.align		4
.L_890:
        /*0090*/ 	.byte	0x04, 0x05
        /*0092*/ 	.short	(.L_892 - .L_891)
.L_891:
        /*0094*/ 	.word	0x00000080
        /*0098*/ 	.word	0x00000001
        /*009c*/ 	.word	0x00000001


	//----- nvinfo : EIATTR_CRS_STACK_SIZE
	.align		4
.L_892:
        /*00a0*/ 	.byte	0x04, 0x1e
        /*00a2*/ 	.short	(.L_894 - .L_893)
.L_893:
        /*00a4*/ 	.word	0x00000000
.L_894:


//--------------------- .nv.info.nvkernel__Z3rhsv_F1L1657_24 --------------------------
	.section	.nv.info.nvkernel__Z3rhsv_F1L1657_24,"",@"SHT_CUDA_INFO"
	.sectionflags	@""
	.align	4


	//----- nvinfo : EIATTR_SW_WAR
	.align		4
        /*0000*/ 	.byte	0x04, 0x36
        /*0002*/ 	.short	(.L_896 - .L_895)
.L_895:
        /*0004*/ 	.word	0x00000001


	//----- nvinfo : EIATTR_CUDA_API_VERSION
	.align		4
.L_896:
        /*0008*/ 	.byte	0x04, 0x37
        /*000a*/ 	.short	(.L_898 - .L_897)
.L_897:
        /*000c*/ 	.word	0x00000081


	//----- nvinfo : EIATTR_PARAM_CBANK
	.align		4
.L_898:
        /*0010*/ 	.byte	0x04, 0x0a
        /*0012*/ 	.short	(.L_900 - .L_899)
	.align		4
.L_899:
        /*0014*/ 	.word	index@(.nv.constant0.nvkernel__Z3rhsv_F1L1657_24)
        /*0018*/ 	.short	0x0160
        /*001a*/ 	.short	0x0068


	//----- nvinfo : EIATTR_CBANK_PARAM_SIZE
	.align		4
.L_900:
        /*001c*/ 	.byte	0x03, 0x19
        /*001e*/ 	.short	0x0068


	//----- nvinfo : EIATTR_KPARAM_INFO
	.align		4
        /*0020*/ 	.byte	0x04, 0x17
        /*0022*/ 	.short	(.L_902 - .L_901)
.L_901:
        /*0024*/ 	.word	0x00000000
        /*0028*/ 	.short	0x000e
        /*002a*/ 	.short	0x0060
        /*002c*/ 	.byte	0x00, 0xf0, 0x21, 0x00


	//----- nvinfo : EIATTR_KPARAM_INFO
	.align		4
.L_902:
        /*0030*/ 	.byte	0x04, 0x17
        /*0032*/ 	.short	(.L_904 - .L_903)
.L_903:
        /*0034*/ 	.word	0x00000000
        /*0038*/ 	.short	0x000d
        /*003a*/ 	.short	0x0058
        /*003c*/ 	.byte	0x00, 0xf0, 0x21, 0x00


	//----- nvinfo : EIATTR_KPARAM_INFO
	.align		4
.L_904:
        /*0040*/ 	.byte	0x04, 0x17
        /*0042*/ 	.short	(.L_906 - .L_905)
.L_905:
        /*0044*/ 	.word	0x00000000
        /*0048*/ 	.short	0x000c
        /*004a*/ 	.short	0x0050
        /*004c*/ 	.byte	0x00, 0xf0, 0x21, 0x00


	//----- nvinfo : EIATTR_KPARAM_INFO
	.align		4
.L_906:
        /*0050*/ 	.byte	0x04, 0x17
        /*0052*/ 	.short	(.L_908 - .L_907)
.L_907:
        /*0054*/ 	.word	0x00000000
        /*0058*/ 	.short	0x000b
        /*005a*/ 	.short	0x0048
        /*005c*/ 	.byte	0x00, 0xf0, 0x21, 0x00


	//----- nvinfo : EIATTR_KPARAM_INFO
	.align		4
.L_908:
        /*0060*/ 	.byte	0x04, 0x17
        /*0062*/ 	.short	(.L_910 - .L_909)
.L_909:
        /*0064*/ 	.word	0x00000000
        /*0068*/ 	.short	0x000a
        /*006a*/ 	.short	0x0040
        /*006c*/ 	.byte	0x00, 0xf0, 0x21, 0x00


	//----- nvinfo : EIATTR_KPARAM_INFO
	.align		4
.L_910:
        /*0070*/ 	.byte	0x04, 0x17
        /*0072*/ 	.short	(.L_912 - .L_911)
.L_911:
        /*0074*/ 	.word	0x00000000
        /*0078*/ 	.short	0x0009
        /*007a*/ 	.short	0x0038
        /*007c*/ 	.byte	0x00, 0xf0, 0x21, 0x00


	//----- nvinfo : EIATTR_KPARAM_INFO
	.align		4
.L_912:
        /*0080*/ 	.byte	0x04, 0x17
        /*0082*/ 	.short	(.L_914 - .L_913)
.L_913:
        /*0084*/ 	.word	0x00000000
        /*0088*/ 	.short	0x0008
        /*008a*/ 	.short	0x0030
        /*008c*/ 	.byte	0x00, 0xf0, 0x21, 0x00


	//----- nvinfo : EIATTR_KPARAM_INFO
	.align		4
.L_914:
        /*0090*/ 	.byte	0x04, 0x17
        /*0092*/ 	.short	(.L_916 - .L_915)
.L_915:
        /*0094*/ 	.word	0x00000000
        /*0098*/ 	.short	0x0007
        /*009a*/ 	.short	0x0028
        /*009c*/ 	.byte	0x00, 0xf0, 0x21, 0x00


	//----- nvinfo : EIATTR_KPARAM_INFO
	.align		4
.L_916:
        /*00a0*/ 	.byte	0x04, 0x17
        /*00a2*/ 	.short	(.L_918 - .L_917)
.L_917:
        /*00a4*/ 	.word	0x00000000
        /*00a8*/ 	.short	0x0006
        /*00aa*/ 	.short	0x0020
        /*00ac*/ 	.byte	0x00, 0xf0, 0x21, 0x00


	//----- nvinfo : EIATTR_KPARAM_INFO
	.align		4
.L_918:
        /*00b0*/ 	.byte	0x04, 0x17
        /*00b2*/ 	.short	(.L_920 - .L_919)
.L_919:
        /*00b4*/ 	.word	0x00000000
        /*00b8*/ 	.short	0x0005
        /*00ba*/ 	.short	0x0018
        /*00bc*/ 	.byte	0x00, 0xf0, 0x21, 0x00


	//----- nvinfo : EIATTR_KPARAM_INFO
	.align		4
.L_920:
        /*00c0*/ 	.byte	0x04, 0x17
        /*00c2*/ 	.short	(.L_922 - .L_921)
.L_921:
        /*00c4*/ 	.word	0x00000000
        /*00c8*/ 	.short	0x0004
        /*00ca*/ 	.short	0x0010
        /*00cc*/ 	.byte	0x00, 0xf0, 0x11, 0x00


	//----- nvinfo : EIATTR_KPARAM_INFO
	.align		4
.L_922:
        /*00d0*/ 	.byte	0x04, 0x17
        /*00d2*/ 	.short	(.L_924 - .L_923)
.L_923:
        /*00d4*/ 	.word	0x00000000
        /*00d8*/ 	.short	0x0003
        /*00da*/ 	.short	0x000c
        /*00dc*/ 	.byte	0x00, 0xf0, 0x11, 0x00


	//----- nvinfo : EIATTR_KPARAM_INFO
	.align		4
.L_924:
        /*00e0*/ 	.byte	0x04, 0x17
        /*00e2*/ 	.short	(.L_926 - .L_925)
.L_925:
        /*00e4*/ 	.word	0x00000000
        /*00e8*/ 	.short	0x0002
        /*00ea*/ 	.short	0x0008
        /*00ec*/ 	.byte	0x00, 0xf0, 0x11, 0x00


	//----- nvinfo : EIATTR_KPARAM_INFO
	.align		4
.L_926:
        /*00f0*/ 	.byte	0x04, 0x17
        /*00f2*/ 	.short	(.L_928 - .L_927)
.L_927:
        /*00f4*/ 	.word	0x00000000
        /*00f8*/ 	.short	0x0001
        /*00fa*/ 	.short	0x0004
        /*00fc*/ 	.byte	0x00, 0xf0, 0x11, 0x00


	//----- nvinfo : EIATTR_KPARAM_INFO
	.align		4
.L_928:
        /*0100*/ 	.byte	0x04, 0x17
        /*0102*/ 	.short	(.L_930 - .L_929)
.L_929:
        /*0104*/ 	.word	0x00000000
        /*0108*/ 	.short	0x0000
        /*010a*/ 	.short	0x0000
        /*010c*/ 	.byte	0x00, 0xf0, 0x11, 0x00


	//----- nvinfo : EIATTR_MAXREG_COUNT
	.align		4
.L_930:
        /*0110*/ 	.byte	0x03, 0x1b
        /*0112*/ 	.short	0x00ff


	//----- nvinfo : EIATTR_EXIT_INSTR_OFFSETS
	.align		4
        /*0114*/ 	.byte	0x04, 0x1c
        /*0116*/ 	.short	(.L_932 - .L_931)


	//   ....[0]....
.L_931:
        /*0118*/ 	.word	0x000000b0


	//   ....[1]....
        /*011c*/ 	.word	0x00000d20


	//----- nvinfo : EIATTR_MAX_THREADS
	.align		4
.L_932:
        /*0120*/ 	.byte	0x04, 0x05
        /*0122*/ 	.short	(.L_934 - .L_933)
.L_933:
        /*0124*/ 	.word	0x00000080
        /*0128*/ 	.word	0x00000001
        /*012c*/ 	.word	0x00000001


	//----- nvinfo : EIATTR_CRS_STACK_SIZE
	.align		4
.L_934:
        /*0130*/ 	.byte	0x04, 0x1e
        /*0132*/ 	.short	(.L_936 - .L_935)
.L_935:
        /*0134*/ 	.word	0x00000000
.L_936:


//--------------------- .nv.info.nvkernel__Z3rhsv_F1L1626_22 --------------------------
	.section	.nv.info.nvkernel__Z3rhsv_F1L1626_22,"",@"SHT_CUDA_INFO"
	.sectionflags	@""
	.align	4


	//----- nvinfo : EIATTR_SW_WAR
	.align		4
        /*0000*/ 	.byte	0x04, 0x36
        /*0002*/ 	.short	(.L_938 - .L_937)
.L_937:
        /*0004*/ 	.word	0x00000001


	//----- nvinfo : EIATTR_CUDA_API_VERSION
	.align		4
.L_938:
        /*0008*/ 	.byte	0x04, 0x37
        /*000a*/ 	.short	(.L_940 - .L_939)
.L_939:
        /*000c*/ 	.word	0x00000081


	//----- nvinfo : EIATTR_PARAM_CBANK
	.align		4
.L_940:
        /*0010*/ 	.byte	0x04, 0x0a
        /*0012*/ 	.short	(.L_942 - .L_941)
	.align		4
.L_941:
        /*0014*/ 	.word	index@(.nv.constant0.nvkernel__Z3rhsv_F1L1626_22)
        /*0018*/ 	.short	0x0160
        /*001a*/ 	.short	0x0038


	//----- nvinfo : EIATTR_CBANK_PARAM_SIZE
	.align		4
.L_942:
        /*001c*/ 	.byte	0x03, 0x19
        /*001e*/ 	.short	0x0038


	//----- nvinfo : EIATTR_KPARAM_INFO
	.align		4
        /*0020*/ 	.byte	0x04, 0x17
        /*0022*/ 	.short	(.L_944 - .L_943)
.L_943:
        /*0024*/ 	.word	0x00000000
        /*0028*/ 	.short	0x0008
        /*002a*/ 	.short	0x0030
        /*002c*/ 	.byte	0x00, 0xf0, 0x21, 0x00


	//----- nvinfo : EIATTR_KPARAM_INFO
	.align		4
.L_944:
        /*0030*/ 	.byte	0x04, 0x17
        /*0032*/ 	.short	(.L_946 - .L_945)
.L_945:
        /*0034*/ 	.word	0x00000000
        /*0038*/ 	.short	0x0007
        /*003a*/ 	.short	0x0028
        /*003c*/ 	.byte	0x00, 0xf0, 0x21, 0x00


	//----- nvinfo : EIATTR_KPARAM_INFO
	.align		4
.L_946:
        /*0040*/ 	.byte	0x04, 0x17
        /*0042*/ 	.short	(.L_948 - .L_947)
.L_947:
        /*0044*/ 	.word	0x00000000
        /*0048*/ 	.short	0x0006
        /*004a*/ 	.short	0x0020
        /*004c*/ 	.byte	0x00, 0xf0, 0x21, 0x00


	//----- nvinfo : EIATTR_KPARAM_INFO
	.align		4
.L_948:
        /*0050*/ 	.byte	0x04, 0x17
        /*0052*/ 	.short	(.L_950 - .L_949)
.L_949:
        /*0054*/ 	.word	0x00000000
        /*0058*/ 	.short	0x0005
        /*005a*/ 	.short	0x0018
        /*005c*/ 	.byte	0x00, 0xf0, 0x21, 0x00


	//----- nvinfo : EIATTR_KPARAM_INFO
	.align		4
.L_950:
        /*0060*/ 	.byte	0x04, 0x17
        /*0062*/ 	.short	(.L_952 - .L_951)
.L_951:
        /*0064*/ 	.word	0x00000000
        /*0068*/ 	.short	0x0004
        /*006a*/ 	.short	0x0010
        /*006c*/ 	.byte	0x00, 0xf0, 0x11, 0x00


	//----- nvinfo : EIATTR_KPARAM_INFO
	.align		4
.L_952:
        /*0070*/ 	.byte	0x04, 0x17
        /*0072*/ 	.short	(.L_954 - .L_953)
.L_953:
        /*0074*/ 	.word	0x00000000
        /*0078*/ 	.short	0x0003
        /*007a*/ 	.short	0x000c
        /*007c*/ 	.byte	0x00, 0xf0, 0x11, 0x00


	//----- nvinfo : EIATTR_KPARAM_INFO
	.align		4
.L_954:
        /*0080*/ 	.byte	0x04, 0x17
        /*0082*/ 	.short	(.L_956 - .L_955)
.L_955:
        /*0084*/ 	.word	0x00000000
        /*0088*/ 	.short	0x0002
        /*008a*/ 	.short	0x0008
        /*008c*/ 	.byte	0x00, 0xf0, 0x11, 0x00


	//----- nvinfo : EIATTR_KPARAM_INFO
	.align		4
.L_956:
        /*0090*/ 	.byte	0x04, 0x17
        /*0092*/ 	.short	(.L_958 - .L_957)
.L_957:
        /*0094*/ 	.word	0x00000000
        /*0098*/ 	.short	0x0001
        /*009a*/ 	.short	0x0004
        /*009c*/ 	.byte	0x00, 0xf0, 0x11, 0x00


	//----- nvinfo : EIATTR_KPARAM_INFO
	.align		4
.L_958:
        /*00a0*/ 	.byte	0x04, 0x17
        /*00a2*/ 	.short	(.L_960 - .L_959)
.L_959:
        /*00a4*/ 	.word	0x00000000
        /*00a8*/ 	.short	0x0000
        /*00aa*/ 	.short	0x0000
        /*00ac*/ 	.byte	0x00, 0xf0, 0x11, 0x00


	//----- nvinfo : EIATTR_MAXREG_COUNT
	.align		4
.L_960:
        /*00b0*/ 	.byte	0x03, 0x1b
        /*00b2*/ 	.short	0x00ff


	//----- nvinfo : EIATTR_EXIT_INSTR_OFFSETS
	.align		4
        /*00b4*/ 	.byte	0x04, 0x1c
        /*00b6*/ 	.short	(.L_962 - .L_961)


	//   ....[0]....
.L_961:
        /*00b8*/ 	.word	0x000000b0


	//   ....[1]....
        /*00bc*/ 	.word	0x00000bb0


	//----- nvinfo : EIATTR_MAX_THREADS
	.align		4
.L_962:
        /*00c0*/ 	.byte	0x04, 0x05
        /*00c2*/ 	.short	(.L_964 - .L_963)
.L_963:
        /*00c4*/ 	.word	0x00000080
        /*00c8*/ 	.word	0x00000001
        /*00cc*/ 	.word	0x00000001


	//----- nvinfo : EIATTR_CRS_STACK_SIZE
	.align		4
.L_964:
        /*00d0*/ 	.byte	0x04, 0x1e
        /*00d2*/ 	.short	(.L_966 - .L_965)
.L_965:
        /*00d4*/ 	.word	0x00000000
.L_966:


//--------------------- .nv.info.nvkernel__Z3rhsv_F1L1614_20 --------------------------
	.section	.nv.info.nvkernel__Z3rhsv_F1L1614_20,"",@"SHT_CUDA_INFO"
	.sectionflags	@""
	.align	4


	//----- nvinfo : EIATTR_SW_WAR
	.align		4
        /*0000*/ 	.byte	0x04, 0x36
        /*0002*/ 	.short	(.L_968 - .L_967)
.L_967:
        /*0004*/ 	.word	0x00000001


	//----- nvinfo : EIATTR_CUDA_API_VERSION
	.align		4
.L_968:
        /*0008*/ 	.byte	0x04, 0x37
        /*000a*/ 	.short	(.L_970 - .L_969)
.L_969:
        /*000c*/ 	.word	0x00000081


	//----- nvinfo : EIATTR_PARAM_CBANK
	.align		4
.L_970:
        /*0010*/ 	.byte	0x04, 0x0a
        /*0012*/ 	.short	(.L_972 - .L_971)
	.align		4
.L_971:
        /*0014*/ 	.word	index@(.nv.constant0.nvkernel__Z3rhsv_F1L1614_20)
        /*0018*/ 	.short	0x0160
        /*001a*/ 	.short	0x0030


	//----- nvinfo : EIATTR_CBANK_PARAM_SIZE
	.align		4
.L_972:
        /*001c*/ 	.byte	0x03, 0x19
        /*001e*/ 	.short	0x0030


	//----- nvinfo : EIATTR_KPARAM_INFO
	.align		4
        /*0020*/ 	.byte	0x04, 0x17
        /*0022*/ 	.short	(.L_974 - .L_973)
.L_973:
        /*0024*/ 	.word	0x00000000
        /*0028*/ 	.short	0x0007
        /*002a*/ 	.short	0x0028
        /*002c*/ 	.byte	0x00, 0xf0, 0x21, 0x00


	//----- nvinfo : EIATTR_KPARAM_INFO
	.align		4
.L_974:
        /*0030*/ 	.byte	0x04, 0x17
        /*0032*/ 	.short	(.L_976 - .L_975)
.L_975:
        /*0034*/ 	.word	0x00000000
        /*0038*/ 	.short	0x0006
        /*003a*/ 	.short	0x0020
        /*003c*/ 	.byte	0x00, 0xf0, 0x21, 0x00


	//----- nvinfo : EIATTR_KPARAM_INFO
	.align		4
.L_976:
        /*0040*/ 	.byte	0x04, 0x17
        /*0042*/ 	.short	(.L_978 - .L_977)
.L_977:
        /*0044*/ 	.word	0x00000000
        /*0048*/ 	.short	0x0005
        /*004a*/ 	.short	0x0018
        /*004c*/ 	.byte	0x00, 0xf0, 0x21, 0x00


	//----- nvinfo : EIATTR_KPARAM_INFO
	.align		4
.L_978:
        /*0050*/ 	.byte	0x04, 0x17
        /*0052*/ 	.short	(.L_980 - .L_979)
.L_979:
        /*0054*/ 	.word	0x00000000
        /*0058*/ 	.short	0x0004
        /*005a*/ 	.short	0x0010
        /*005c*/ 	.byte	0x00, 0xf0, 0x11, 0x00


	//----- nvinfo : EIATTR_KPARAM_INFO
	.align		4
.L_980:
        /*0060*/ 	.byte	0x04, 0x17
        /*0062*/ 	.short	(.L_982 - .L_981)
.L_981:
        /*0064*/ 	.word	0x00000000
        /*0068*/ 	.short	0x0003
        /*006a*/ 	.short	0x000c
        /*006c*/ 	.byte	0x00, 0xf0, 0x11, 0x00


	//----- nvinfo : EIATTR_KPARAM_INFO
	.align		4
.L_982:
        /*0070*/ 	.byte	0x04, 0x17
        /*0072*/ 	.short	(.L_984 - .L_983)
.L_983:
        /*0074*/ 	.word	0x00000000
        /*0078*/ 	.short	0x0002
        /*007a*/ 	.short	0x0008
        /*007c*/ 	.byte	0x00, 0xf0, 0x11, 0x00


	//----- nvinfo : EIATTR_KPARAM_INFO
	.align		4
.L_984:
        /*0080*/ 	.byte	0x04, 0x17
        /*0082*/ 	.short	(.L_986 - .L_985)
.L_985:
        /*0084*/ 	.word	0x00000000
        /*0088*/ 	.short	0x0001
        /*008a*/ 	.short	0x0004
        /*008c*/ 	.byte	0x00, 0xf0, 0x11, 0x00


	//----- nvinfo : EIATTR_KPARAM_INFO
	.align		4
.L_986:
        /*0090*/ 	.byte	0x04, 0x17
        /*0092*/ 	.short	(.L_988 - .L_987)
.L_987:
        /*0094*/ 	.word	0x00000000
        /*0098*/ 	.short	0x0000
        /*009a*/ 	.short	0x0000
        /*009c*/ 	.byte	0x00, 0xf0, 0x11, 0x00


	//----- nvinfo : EIATTR_MAXREG_COUNT
	.align		4
.L_988:
        /*00a0*/ 	.byte	0x03, 0x1b
        /*00a2*/ 	.short	0x00ff


	//----- nvinfo : EIATTR_EXIT_INSTR_OFFSETS
	.align		4
        /*00a4*/ 	.byte	0x04, 0x1c
        /*00a6*/ 	.short	(.L_990 - .L_989)


	//   ....[0]....
.L_989:
        /*00a8*/ 	.word	0x000000b0


	//   ....[1]....
        /*00ac*/ 	.word	0x00000a90


	//----- nvinfo : EIATTR_MAX_THREADS
	.align		4
.L_990:
        /*00b0*/ 	.byte	0x04, 0x05
        /*00b2*/ 	.short	(.L_992 - .L_991)
.L_991:
        /*00b4*/ 	.word	0x00000080
        /*00b8*/ 	.word	0x00000001
        /*00bc*/ 	.word	0x00000001


	//----- nvinfo : EIATTR_CRS_STACK_SIZE
	.align		4
.L_992:
        /*00c0*/ 	.byte	0x04, 0x1e
        /*00c2*/ 	.short	(.L_994 - .L_993)
.L_993:
        /*00c4*/ 	.word	0x00000000
.L_994:


//--------------------- .nv.info.nvkernel__Z3rhsv_F1L1597_18 --------------------------
	.section	.nv.info.nvkernel__Z3rhsv_F1L1597_18,"",@"SHT_CUDA_INFO"
	.sectionflags	@""
	.align	4


	//----- nvinfo : EIATTR_SW_WAR
	.align		4
        /*0000*/ 	.byte	0x04, 0x36
        /*0002*/ 	.short	(.L_996 - .L_995)
.L_995:
        /*0004*/ 	.word	0x00000001


	//----- nvinfo : EIATTR_CUDA_API_VERSION
	.align		4
.L_996:
        /*0008*/ 	.byte	0x04, 0x37
        /*000a*/ 	.short	(.L_998 - .L_997)
.L_997:
        /*000c*/ 	.word	0x00000081


	//----- nvinfo : EIATTR_PARAM_CBANK
	.align		4
.L_998:
        /*0010*/ 	.byte	0x04, 0x0a
        /*0012*/ 	.short	(.L_1000 - .L_999)
	.align		4
.L_999:
        /*0014*/ 	.word	index@(.nv.constant0.nvkernel__Z3rhsv_F1L1597_18)
        /*0018*/ 	.short	0x0160
        /*001a*/ 	.short	0x0030


	//----- nvinfo : EIATTR_CBANK_PARAM_SIZE
	.align		4
.L_1000:
        /*001c*/ 	.byte	0x03, 0x19
        /*001e*/ 	.short	0x0030


	//----- nvinfo : EIATTR_KPARAM_INFO
	.align		4
        /*0020*/ 	.byte	0x04, 0x17
        /*0022*/ 	.short	(.L_1002 - .L_1001)
.L_1001:
        /*0024*/ 	.word	0x00000000
        /*0028*/ 	.short	0x0007
        /*002a*/ 	.short	0x0028
        /*002c*/ 	.byte	0x00, 0xf0, 0x21, 0x00


	//----- nvinfo : EIATTR_KPARAM_INFO
	.align		4
.L_1002:
        /*0030*/ 	.byte	0x04, 0x17
        /*0032*/ 	.short	(.L_1004 - .L_1003)
.L_1003:
        /*0034*/ 	.word	0x00000000
        /*0038*/ 	.short	0x0006
        /*003a*/ 	.short	0x0020
        /*003c*/ 	.byte	0x00, 0xf0, 0x21, 0x00


	//----- nvinfo : EIATTR_KPARAM_INFO
	.align		4
.L_1004:
        /*0040*/ 	.byte	0x04, 0x17
        /*0042*/ 	.short	(.L_1006 - .L_1005)
.L_1005:
        /*0044*/ 	.word	0x00000000
        /*0048*/ 	.short	0x0005
        /*004a*/ 	.short	0x0018
        /*004c*/ 	.byte	0x00, 0xf0, 0x21, 0x00


	//----- nvinfo : EIATTR_KPARAM_INFO
	.align		4
.L_1006:
        /*0050*/ 	.byte	0x04, 0x17
        /*0052*/ 	.short	(.L_1008 - .L_1007)
.L_1007:
        /*0054*/ 	.word	0x00000000
        /*0058*/ 	.short	0x0004
        /*005a*/ 	.short	0x0010
        /*005c*/ 	.byte	0x00, 0xf0, 0x21, 0x00


	//----- nvinfo : EIATTR_KPARAM_INFO
	.align		4
.L_1008:
        /*0060*/ 	.byte	0x04, 0x17
        /*0062*/ 	.short	(.L_1010 - .L_1009)
.L_1009:
        /*0064*/ 	.word	0x00000000
        /*0068*/ 	.short	0x0003
        /*006a*/ 	.short	0x000c
        /*006c*/ 	.byte	0x00, 0xf0, 0x11, 0x00


	//----- nvinfo : EIATTR_KPARAM_INFO
	.align		4
.L_1010:
        /*0070*/ 	.byte	0x04, 0x17
        /*0072*/ 	.short	(.L_1012 - .L_1011)
.L_1011:
        /*0074*/ 	.word	0x00000000
        /*0078*/ 	.short	0x0002
        /*007a*/ 	.short	0x0008
        /*007c*/ 	.byte	0x00, 0xf0, 0x11, 0x00


	//----- nvinfo : EIATTR_KPARAM_INFO
	.align		4
.L_1012:
        /*0080*/ 	.byte	0x04, 0x17
        /*0082*/ 	.short	(.L_1014 - .L_1013)
.L_1013:
        /*0084*/ 	.word	0x00000000
        /*0088*/ 	.short	0x0001
        /*008a*/ 	.short	0x0004
        /*008c*/ 	.byte	0x00, 0xf0, 0x11, 0x00


	//----- nvinfo : EIATTR_KPARAM_INFO
	.align		4
.L_1014:
        /*0090*/ 	.byte	0x04, 0x17
        /*0092*/ 	.short	(.L_1016 - .L_1015)
.L_1015:
        /*0094*/ 	.word	0x00000000
        /*0098*/ 	.short	0x0000
        /*009a*/ 	.short	0x0000
        /*009c*/ 	.byte	0x00, 0xf0, 0x11, 0x00


	//----- nvinfo : EIATTR_MAXREG_COUNT
	.align		4
.L_1016:
        /*00a0*/ 	.byte	0x03, 0x1b
        /*00a2*/ 	.short	0x00ff


	//----- nvinfo : EIATTR_EXIT_INSTR_OFFSETS
	.align		4
        /*00a4*/ 	.byte	0x04, 0x1c
        /*00a6*/ 	.short	(.L_1018 - .L_1017)


	//   ....[0]....
.L_1017:
        /*00a8*/ 	.word	0x000000b0


	//   ....[1]....
        /*00ac*/ 	.word	0x00000a50


	//----- nvinfo : EIATTR_MAX_THREADS
	.align		4
.L_1018:
        /*00b0*/ 	.byte	0x04, 0x05
        /*00b2*/ 	.short	(.L_1020 - .L_1019)
.L_1019:
        /*00b4*/ 	.word	0x00000080
        /*00b8*/ 	.word	0x00000001
        /*00bc*/ 	.word	0x00000001


	//----- nvinfo : EIATTR_CRS_STACK_SIZE
	.align		4
.L_1020:
        /*00c0*/ 	.byte	0x04, 0x1e
        /*00c2*/ 	.short	(.L_1022 - .L_1021)
.L_1021:
        /*00c4*/ 	.word	0x00000000
.L_1022:


//--------------------- .nv.info.__cuda_sm20_dblrcp_rn_slowpath_v3 --------------------------
	.section	.nv.info.__cuda_sm20_dblrcp_rn_slowpath_v3,"",@"SHT_CUDA_INFO"
	.sectionflags	@""
	.align	4


	//----- nvinfo : EIATTR_SW_WAR
	.align		4
        /*0000*/ 	.byte	0x04, 0x36
        /*0002*/ 	.short	(.L_1024 - .L_1023)
.L_1023:
        /*0004*/ 	.word	0x00000001


	//----- nvinfo : EIATTR_CUDA_API_VERSION
	.align		4
.L_1024:
        /*0008*/ 	.byte	0x04, 0x37
        /*000a*/ 	.short	(.L_1026 - .L_1025)
.L_1025:
        /*000c*/ 	.word	0x00000081


	//----- nvinfo : EIATTR_CRS_STACK_SIZE
	.align		4
.L_1026:
        /*0010*/ 	.byte	0x04, 0x1e
        /*0012*/ 	.short	(.L_1028 - .L_1027)
.L_1027:
        /*0014*/ 	.word	0x00000000
.L_1028:


//--------------------- .nv.info.nvkernel__Z3rhsv_F1L1574_16 --------------------------
	.section	.nv.info.nvkernel__Z3rhsv_F1L1574_16,"",@"SHT_CUDA_INFO"
	.sectionflags	@""
	.align	4


	//----- nvinfo : EIATTR_SW_WAR
	.align		4
        /*0000*/ 	.byte	0x04, 0x36
        /*0002*/ 	.short	(.L_1030 - .L_1029)
.L_1029:
        /*0004*/ 	.word	0x00000001


	//----- nvinfo : EIATTR_CUDA_API_VERSION
	.align		4
.L_1030:
        /*0008*/ 	.byte	0x04, 0x37
        /*000a*/ 	.short	(.L_1032 - .L_1031)
.L_1031:
        /*000c*/ 	.word	0x00000081


	//----- nvinfo : EIATTR_PARAM_CBANK
	.align		4
.L_1032:
        /*0010*/ 	.byte	0x04, 0x0a
        /*0012*/ 	.short	(.L_1034 - .L_1033)
	.align		4
.L_1033:
        /*0014*/ 	.word	index@(.nv.constant0.nvkernel__Z3rhsv_F1L1574_16)
        /*0018*/ 	.short	0x0160
        /*001a*/ 	.short	0x0038


	//----- nvinfo : EIATTR_CBANK_PARAM_SIZE
	.align		4
.L_1034:
        /*001c*/ 	.byte	0x03, 0x19
        /*001e*/ 	.short	0x0038


	//----- nvinfo : EIATTR_KPARAM_INFO
	.align		4
        /*0020*/ 	.byte	0x04, 0x17
        /*0022*/ 	.short	(.L_1036 - .L_1035)
.L_1035:
        /*0024*/ 	.word	0x00000000
        /*0028*/ 	.short	0x0007
        /*002a*/ 	.short	0x0030
        /*002c*/ 	.byte	0x00, 0xf0, 0x21, 0x00


	//----- nvinfo : EIATTR_KPARAM_INFO
	.align		4
.L_1036:
        /*0030*/ 	.byte	0x04, 0x17
        /*0032*/ 	.short	(.L_1038 - .L_1037)
.L_1037:
        /*0034*/ 	.word	0x00000000
        /*0038*/ 	.short	0x0006
        /*003a*/ 	.short	0x0028
        /*003c*/ 	.byte	0x00, 0xf0, 0x21, 0x00


	//----- nvinfo : EIATTR_KPARAM_INFO
	.align		4
.L_1038:
        /*0040*/ 	.byte	0x04, 0x17
        /*0042*/ 	.short	(.L_1040 - .L_1039)
.L_1039:
        /*0044*/ 	.word	0x00000000
        /*0048*/ 	.short	0x0005
        /*004a*/ 	.short	0x0020
        /*004c*/ 	.byte	0x00, 0xf0, 0x21, 0x00


	//----- nvinfo : EIATTR_KPARAM_INFO
	.align		4
.L_1040:
        /*0050*/ 	.byte	0x04, 0x17
        /*0052*/ 	.short	(.L_1042 - .L_1041)
.L_1041:
        /*0054*/ 	.word	0x00000000
        /*0058*/ 	.short	0x0004
        /*005a*/ 	.short	0x0018
        /*005c*/ 	.byte	0x00, 0xf0, 0x21, 0x00


	//----- nvinfo : EIATTR_KPARAM_INFO
	.align		4
.L_1042:
        /*0060*/ 	.byte	0x04, 0x17
        /*0062*/ 	.short	(.L_1044 - .L_1043)
.L_1043:
        /*0064*/ 	.word	0x00000000
        /*0068*/ 	.short	0x0003
        /*006a*/ 	.short	0x0010
        /*006c*/ 	.byte	0x00, 0xf0, 0x21, 0x00


	//----- nvinfo : EIATTR_KPARAM_INFO
	.align		4
.L_1044:
        /*0070*/ 	.byte	0x04, 0x17
        /*0072*/ 	.short	(.L_1046 - .L_1045)
.L_1045:
        /*0074*/ 	.word	0x00000000
        /*0078*/ 	.short	0x0002
        /*007a*/ 	.short	0x0008
        /*007c*/ 	.byte	0x00, 0xf0, 0x11, 0x00


	//----- nvinfo : EIATTR_KPARAM_INFO
	.align		4
.L_1046:
        /*0080*/ 	.byte	0x04, 0x17
        /*0082*/ 	.short	(.L_1048 - .L_1047)
.L_1047:
        /*0084*/ 	.word	0x00000000
        /*0088*/ 	.short	0x0001
        /*008a*/ 	.short	0x0004
        /*008c*/ 	.byte	0x00, 0xf0, 0x11, 0x00


	//----- nvinfo : EIATTR_KPARAM_INFO
	.align		4
.L_1048:
        /*0090*/ 	.byte	0x04, 0x17
        /*0092*/ 	.short	(.L_1050 - .L_1049)
.L_1049:
        /*0094*/ 	.word	0x00000000
        /*0098*/ 	.short	0x0000
        /*009a*/ 	.short	0x0000
        /*009c*/ 	.byte	0x00, 0xf0, 0x11, 0x00


	//----- nvinfo : EIATTR_MAXREG_COUNT
	.align		4
.L_1050:
        /*00a0*/ 	.byte	0x03, 0x1b
        /*00a2*/ 	.short	0x00ff


	//----- nvinfo : EIATTR_EXIT_INSTR_OFFSETS
	.align		4
        /*00a4*/ 	.byte	0x04, 0x1c
        /*00a6*/ 	.short	(.L_1052 - .L_1051)


	//   ....[0]....
.L_1051:
        /*00a8*/ 	.word	0x000000b0


	//   ....[1]....
        /*00ac*/ 	.word	0x00000c10


	//----- nvinfo : EIATTR_MAX_THREADS
	.align		4
.L_1052:
        /*00b0*/ 	.byte	0x04, 0x05
        /*00b2*/ 	.short	(.L_1054 - .L_1053)
.L_1053:
        /*00b4*/ 	.word	0x00000080
        /*00b8*/ 	.word	0x00000001
        /*00bc*/ 	.word	0x00000001


	//----- nvinfo : EIATTR_CRS_STACK_SIZE
	.align		4
.L_1054:
        /*00c0*/ 	.byte	0x04, 0x1e
        /*00c2*/ 	.short	(.L_1056 - .L_1055)
.L_1055:
        /*00c4*/ 	.word	0x00000000
.L_1056:


//--------------------- .nv.info.__cuda_sm70_shflsync_down --------------------------
	.section	.nv.info.__cuda_sm70_shflsync_down,"",@"SHT_CUDA_INFO"
	.sectionflags	@""
	.align	4


	//----- nvinfo : EIATTR_SW_WAR
	.align		4
        /*0000*/ 	.byte	0x04, 0x36
        /*0002*/ 	.short	(.L_1058 - .L_1057)
.L_1057:
        /*0004*/ 	.word	0x00000001


	//----- nvinfo : EIATTR_CUDA_API_VERSION
	.align		4
.L_1058:
        /*0008*/ 	.byte	0x04, 0x37
        /*000a*/ 	.short	(.L_1060 - .L_1059)
.L_1059:
        /*000c*/ 	.word	0x00000081
.L_1060:


//--------------------- .nv.info.nvkernel__Z6l2normiiiiiiiiii_F1L1529_14 --------------------------
	.section	.nv.info.nvkernel__Z6l2normiiiiiiiiii_F1L1529_14,"",@"SHT_CUDA_INFO"
	.sectionflags	@""
	.align	4


	//----- nvinfo : EIATTR_SW_WAR
	.align		4
        /*0000*/ 	.byte	0x04, 0x36
        /*0002*/ 	.short	(.L_1062 - .L_1061)
.L_1061:
        /*0004*/ 	.word	0x00000001


	//----- nvinfo : EIATTR_CUDA_API_VERSION
	.align		4
.L_1062:
        /*0008*/ 	.byte	0x04, 0x37
        /*000a*/ 	.short	(.L_1064 - .L_1063)
.L_1063:
        /*000c*/ 	.word	0x00000081


	//----- nvinfo : EIATTR_PARAM_CBANK
	.align		4
.L_1064:
        /*0010*/ 	.byte	0x04, 0x0a
        /*0012*/ 	.short	(.L_1066 - .L_1065)
	.align		4
.L_1065:
        /*0014*/ 	.word	index@(.nv.constant0.nvkernel__Z6l2normiiiiiiiiii_F1L1529_14)
        /*0018*/ 	.short	0x0160
        /*001a*/ 	.short	0x0048


	//----- nvinfo : EIATTR_CBANK_PARAM_SIZE
	.align		4
.L_1066:
        /*001c*/ 	.byte	0x03, 0x19
        /*001e*/ 	.short	0x0048


	//----- nvinfo : EIATTR_KPARAM_INFO
	.align		4
        /*0020*/ 	.byte	0x04, 0x17
        /*0022*/ 	.short	(.L_1068 - .L_1067)
.L_1067:
        /*0024*/ 	.word	0x00000000
        /*0028*/ 	.short	0x000b
        /*002a*/ 	.short	0x0040
        /*002c*/ 	.byte	0x00, 0xf0, 0x21, 0x00


	//----- nvinfo : EIATTR_KPARAM_INFO
	.align		4
.L_1068:
        /*0030*/ 	.byte	0x04, 0x17
        /*0032*/ 	.short	(.L_1070 - .L_1069)
.L_1069:
        /*0034*/ 	.word	0x00000000
        /*0038*/ 	.short	0x000a
        /*003a*/ 	.short	0x0038
        /*003c*/ 	.byte	0x00, 0xf0, 0x21, 0x00


	//----- nvinfo : EIATTR_KPARAM_INFO
	.align		4
.L_1070:
        /*0040*/ 	.byte	0x04, 0x17
        /*0042*/ 	.short	(.L_1072 - .L_1071)
.L_1071:
        /*0044*/ 	.word	0x00000000
        /*0048*/ 	.short	0x0009
        /*004a*/ 	.short	0x0030
        /*004c*/ 	.byte	0x00, 0xf0, 0x21, 0x00


	//----- nvinfo : EIATTR_KPARAM_INFO
	.align		4
.L_1072:
        /*0050*/ 	.byte	0x04, 0x17
        /*0052*/ 	.short	(.L_1074 - .L_1073)
.L_1073:
        /*0054*/ 	.word	0x00000000
        /*0058*/ 	.short	0x0008
        /*005a*/ 	.short	0x0028
        /*005c*/ 	.byte	0x00, 0xf0, 0x21, 0x00


	//----- nvinfo : EIATTR_KPARAM_INFO
	.align		4
.L_1074:
        /*0060*/ 	.byte	0x04, 0x17
        /*0062*/ 	.short	(.L_1076 - .L_1075)
.L_1075:
        /*0064*/ 	.word	0x00000000
        /*0068*/ 	.short	0x0007
        /*006a*/ 	.short	0x0020
        /*006c*/ 	.byte	0x00, 0xf0, 0x21, 0x00


	//----- nvinfo : EIATTR_KPARAM_INFO
	.align		4
.L_1076:
        /*0070*/ 	.byte	0x04, 0x17
        /*0072*/ 	.short	(.L_1078 - .L_1077)
.L_1077:
        /*0074*/ 	.word	0x00000000
        /*0078*/ 	.short	0x0006
        /*007a*/ 	.short	0x0018
        /*007c*/ 	.byte	0x00, 0xf0, 0x21, 0x00


	//----- nvinfo : EIATTR_KPARAM_INFO
	.align		4
.L_1078:
        /*0080*/ 	.byte	0x04, 0x17
        /*0082*/ 	.short	(.L_1080 - .L_1079)
.L_1079:
        /*0084*/ 	.word	0x00000000
        /*0088*/ 	.short	0x0005
        /*008a*/ 	.short	0x0014
        /*008c*/ 	.byte	0x00, 0xf0, 0x11, 0x00


	//----- nvinfo : EIATTR_KPARAM_INFO
	.align		4
.L_1080:
        /*0090*/ 	.byte	0x04, 0x17
        /*0092*/ 	.short	(.L_1082 - .L_1081)
.L_1081:
        /*0094*/ 	.word	0x00000000
        /*0098*/ 	.short	0x0004
        /*009a*/ 	.short	0x0010
        /*009c*/ 	.byte	0x00, 0xf0, 0x11, 0x00


	//----- nvinfo : EIATTR_KPARAM_INFO
	.align		4
.L_1082:
        /*00a0*/ 	.byte	0x04, 0x17
        /*00a2*/ 	.short	(.L_1084 - .L_1083)
.L_1083:
        /*00a4*/ 	.word	0x00000000
        /*00a8*/ 	.short	0x0003
        /*00aa*/ 	.short	0x000c
        /*00ac*/ 	.byte	0x00, 0xf0, 0x11, 0x00


	//----- nvinfo : EIATTR_KPARAM_INFO
	.align		4
.L_1084:
        /*00b0*/ 	.byte	0x04, 0x17
        /*00b2*/ 	.short	(.L_1086 - .L_1085)
.L_1085:
        /*00b4*/ 	.word	0x00000000
        /*00b8*/ 	.short	0x0002
        /*00ba*/ 	.short	0x0008
        /*00bc*/ 	.byte	0x00, 0xf0, 0x11, 0x00


	//----- nvinfo : EIATTR_KPARAM_INFO
	.align		4
.L_1086:
        /*00c0*/ 	.byte	0x04, 0x17
        /*00c2*/ 	.short	(.L_1088 - .L_1087)
.L_1087:
        /*00c4*/ 	.word	0x00000000
        /*00c8*/ 	.short	0x0001
        /*00ca*/ 	.short	0x0004
        /*00cc*/ 	.byte	0x00, 0xf0, 0x11, 0x00


	//----- nvinfo : EIATTR_KPARAM_INFO
	.align		4
.L_1088:
        /*00d0*/ 	.byte	0x04, 0x17
        /*00d2*/ 	.short	(.L_1090 - .L_1089)
.L_1089:
        /*00d4*/ 	.word	0x00000000
        /*00d8*/ 	.short	0x0000
        /*00da*/ 	.short	0x0000
        /*00dc*/ 	.byte	0x00, 0xf0, 0x11, 0x00


	//----- nvinfo : EIATTR_MAXREG_COUNT
	.align		4
.L_1090:
        /*00e0*/ 	.byte	0x03, 0x1b
        /*00e2*/ 	.short	0x00ff


	//----- nvinfo : EIATTR_COOP_GROUP_MASK_REGIDS
	.align		4
        /*00e4*/ 	.byte	0x04, 0x29
        /*00e6*/ 	.short	(.L_1092 - .L_1091)


	//   ....[0]....
.L_1091:
        /*00e8*/ 	.word	0xffffffff


	//   ....[1]....
        /*00ec*/ 	.word	0xffffffff


	//   ....[2]....
        /*00f0*/ 	.word	0xffffffff


	//   ....[3]....
        /*00f4*/ 	.word	0xffffffff


	//   ....[4]....
        /*00f8*/ 	.word	0xffffffff


	//   ....[5]....
        /*00fc*/ 	.word	0xffffffff


	//   ....[6]....
        /*0100*/ 	.word	0xffffffff


	//   ....[7]....
        /*0104*/ 	.word	0xffffffff


	//   ....[8]....
        /*0108*/ 	.word	0xffffffff


	//   ....[9]....
        /*010c*/ 	.word	0xffffffff


	//   ....[10]....
        /*0110*/ 	.word	0xffffffff


	//   ....[11]....
        /*0114*/ 	.word	0xffffffff


	//   ....[12]....
        /*0118*/ 	.word	0xffffffff


	//   ....[13]....
        /*011c*/ 	.word	0xffffffff


	//   ....[14]....
        /*0120*/ 	.word	0xffffffff


	//   ....[15]....
        /*0124*/ 	.word	0xffffffff


	//   ....[16]....
        /*0128*/ 	.word	0xffffffff


	//   ....[17]....
        /*012c*/ 	.word	0xffffffff


	//   ....[18]....
        /*0130*/ 	.word	0xffffffff


	//   ....[19]....
        /*0134*/ 	.word	0xffffffff


	//   ....[20]....
        /*0138*/ 	.word	0xffffffff


	//   ....[21]....
        /*013c*/ 	.word	0xffffffff


	//   ....[22]....
        /*0140*/ 	.word	0xffffffff


	//   ....[23]....
        /*0144*/ 	.word	0xffffffff


	//   ....[24]....
        /*0148*/ 	.word	0xffffffff


	//   ....[25]....
        /*014c*/ 	.word	0xffffffff


	//   ....[26]....
        /*0150*/ 	.word	0xffffffff


	//   ....[27]....
        /*0154*/ 	.word	0xffffffff


	//   ....[28]....
        /*0158*/ 	.word	0xffffffff


	//   ....[29]....
        /*015c*/ 	.word	0xffffffff


	//   ....[30]....
        /*0160*/ 	.word	0xffffffff


	//   ....[31]....
        /*0164*/ 	.word	0xffffffff


	//   ....[32]....
        /*0168*/ 	.word	0xffffffff


	//   ....[33]....
        /*016c*/ 	.word	0xffffffff


	//   ....[34]....
        /*0170*/ 	.word	0xffffffff


	//   ....[35]....
        /*0174*/ 	.word	0xffffffff


	//   ....[36]....
        /*0178*/ 	.word	0xffffffff


	//   ....[37]....
        /*017c*/ 	.word	0xffffffff


	//   ....[38]....
        /*0180*/ 	.word	0xffffffff


	//   ....[39]....
        /*0184*/ 	.word	0xffffffff


	//   ....[40]....
        /*0188*/ 	.word	0xffffffff


	//   ....[41]....
        /*018c*/ 	.word	0xffffffff


	//   ....[42]....
        /*0190*/ 	.word	0xffffffff


	//   ....[43]....
        /*0194*/ 	.word	0xffffffff


	//   ....[44]....
        /*0198*/ 	.word	0xffffffff


	//   ....[45]....
        /*019c*/ 	.word	0xffffffff


	//   ....[46]....
        /*01a0*/ 	.word	0xffffffff


	//   ....[47]....
        /*01a4*/ 	.word	0xffffffff


	//   ....[48]....
        /*01a8*/ 	.word	0xffffffff


	//   ....[49]....
        /*01ac*/ 	.word	0xffffffff


	//   ....[50]....
        /*01b0*/ 	.word	0xffffffff


	//   ....[51]....
        /*01b4*/ 	.word	0xffffffff


	//   ....[52]....
        /*01b8*/ 	.word	0xffffffff


	//   ....[53]....
        /*01bc*/ 	.word	0xffffffff


	//   ....[54]....
        /*01c0*/ 	.word	0xffffffff


	//   ....[55]....
        /*01c4*/ 	.word	0xffffffff


	//   ....[56]....
        /*01c8*/ 	.word	0xffffffff


	//   ....[57]....
        /*01cc*/ 	.word	0xffffffff


	//   ....[58]....
        /*01d0*/ 	.word	0xffffffff


	//   ....[59]....
        /*01d4*/ 	.word	0xffffffff


	//   ....[60]....
        /*01d8*/ 	.word	0xffffffff


	//   ....[61]....
        /*01dc*/ 	.word	0xffffffff


	//   ....[62]....
        /*01e0*/ 	.word	0xffffffff


	//   ....[63]....
        /*01e4*/ 	.word	0xffffffff


	//   ....[64]....
        /*01e8*/ 	.word	0xffffffff


	//   ....[65]....
        /*01ec*/ 	.word	0xffffffff


	//   ....[66]....
        /*01f0*/ 	.word	0xffffffff


	//   ....[67]....
        /*01f4*/ 	.word	0xffffffff


	//   ....[68]....
        /*01f8*/ 	.word	0xffffffff


	//   ....[69]....
        /*01fc*/ 	.word	0xffffffff


	//   ....[70]....
        /*0200*/ 	.word	0xffffffff


	//   ....[71]....
        /*0204*/ 	.word	0xffffffff


	//   ....[72]....
        /*0208*/ 	.word	0xffffffff


	//   ....[73]....
        /*020c*/ 	.word	0xffffffff


	//   ....[74]....
        /*0210*/ 	.word	0xffffffff


	//   ....[75]....
        /*0214*/ 	.word	0xffffffff


	//   ....[76]....
        /*0218*/ 	.word	0xffffffff


	//   ....[77]....
        /*021c*/ 	.word	0xffffffff


	//   ....[78]....
        /*0220*/ 	.word	0xffffffff


	//   ....[79]....
        /*0224*/ 	.word	0xffffffff


	//   ....[80]....
        /*0228*/ 	.word	0xffffffff


	//   ....[81]....
        /*022c*/ 	.word	0xffffffff


	//   ....[82]....
        /*0230*/ 	.word	0xffffffff


	//   ....[83]....
        /*0234*/ 	.word	0xffffffff


	//   ....[84]....
        /*0238*/ 	.word	0xffffffff


	//   ....[85]....
        /*023c*/ 	.word	0xffffffff


	//   ....[86]....
        /*0240*/ 	.word	0xffffffff


	//   ....[87]....
        /*0244*/ 	.word	0xffffffff


	//   ....[88]....
        /*0248*/ 	.word	0xffffffff


	//   ....[89]....
        /*024c*/ 	.word	0xffffffff


	//   ....[90]....
        /*0250*/ 	.word	0xffffffff


	//   ....[91]....
        /*0254*/ 	.word	0xffffffff


	//   ....[92]....
        /*0258*/ 	.word	0xffffffff


	//   ....[93]....
        /*025c*/ 	.word	0xffffffff


	//   ....[94]....
        /*0260*/ 	.word	0xffffffff


	//   ....[95]....
        /*0264*/ 	.word	0xffffffff


	//   ....[96]....
        /*0268*/ 	.word	0xffffffff


	//   ....[97]....
        /*026c*/ 	.word	0xffffffff


	//   ....[98]....
        /*0270*/ 	.word	0xffffffff


	//   ....[99]....
        /*0274*/ 	.word	0xffffffff


	//   ....[100]....
        /*0278*/ 	.word	0xffffffff


	//   ....[101]....
        /*027c*/ 	.word	0xffffffff


	//   ....[102]....
        /*0280*/ 	.word	0xffffffff


	//   ....[103]....
        /*0284*/ 	.word	0xffffffff


	//   ....[104]....
        /*0288*/ 	.word	0xffffffff


	//   ....[105]....
        /*028c*/ 	.word	0xffffffff


	//   ....[106]....
        /*0290*/ 	.word	0xffffffff


	//   ....[107]....
        /*0294*/ 	.word	0xffffffff


	//   ....[108]....
        /*0298*/ 	.word	0xffffffff


	//   ....[109]....
        /*029c*/ 	.word	0xffffffff


	//   ....[110]....
        /*02a0*/ 	.word	0xffffffff


	//   ....[111]....
        /*02a4*/ 	.word	0xffffffff


	//   ....[112]....
        /*02a8*/ 	.word	0xffffffff


	//   ....[113]....
        /*02ac*/ 	.word	0xffffffff


	//   ....[114]....
        /*02b0*/ 	.word	0xffffffff


	//   ....[115]....
        /*02b4*/ 	.word	0xffffffff


	//   ....[116]....
        /*02b8*/ 	.word	0xffffffff


	//   ....[117]....
        /*02bc*/ 	.word	0xffffffff


	//   ....[118]....
        /*02c0*/ 	.word	0xffffffff


	//   ....[119]....
        /*02c4*/ 	.word	0xffffffff


	//   ....[120]....
        /*02c8*/ 	.word	0xffffffff


	//   ....[121]....
        /*02cc*/ 	.word	0xffffffff


	//   ....[122]....
        /*02d0*/ 	.word	0xffffffff


	//   ....[123]....
        /*02d4*/ 	.word	0xffffffff


	//   ....[124]....
        /*02d8*/ 	.word	0xffffffff


	//   ....[125]....
        /*02dc*/ 	.word	0xffffffff


	//   ....[126]....
        /*02e0*/ 	.word	0xffffffff


	//   ....[127]....
        /*02e4*/ 	.word	0xffffffff


	//   ....[128]....
        /*02e8*/ 	.word	0xffffffff


	//   ....[129]....
        /*02ec*/ 	.word	0xffffffff


	//   ....[130]....
        /*02f0*/ 	.word	0xffffffff


	//   ....[131]....
        /*02f4*/ 	.word	0xffffffff


	//   ....[132]....
        /*02f8*/ 	.word	0xffffffff


	//   ....[133]....
        /*02fc*/ 	.word	0xffffffff


	//   ....[134]....
        /*0300*/ 	.word	0xffffffff


	//   ....[135]....
        /*0304*/ 	.word	0xffffffff


	//----- nvinfo : EIATTR_COOP_GROUP_INSTR_OFFSETS
	.align		4
.L_1092:
        /*0308*/ 	.byte	0x04, 0x28
        /*030a*/ 	.short	(.L_1094 - .L_1093)


	//   ....[0]....
.L_1093:
        /*030c*/ 	.word	0x000009a0


	//   ....[1]....
        /*0310*/ 	.word	0x000009b0


	//   ....[2]....
        /*0314*/ 	.word	0x000009d0


	//   ....[3]....
        /*0318*/ 	.word	0x000009e0


	//   ....[4]....
        /*031c*/ 	.word	0x00000a00


	//   ....[5]....
        /*0320*/ 	.word	0x00000a10


	//   ....[6]....
        /*0324*/ 	.word	0x00000a30


	//   ....[7]....
        /*0328*/ 	.word	0x00000a40


	//   ....[8]....
        /*032c*/ 	.word	0x00000a60


	//   ....[9]....
        /*0330*/ 	.word	0x00000a70


	//   ....[10]....
        /*0334*/ 	.word	0x00000b80


	//   ....[11]....
        /*0338*/ 	.word	0x00000b90


	//   ....[12]....
        /*033c*/ 	.word	0x00000bb0


	//   ....[13]....
        /*0340*/ 	.word	0x00000bc0


	//   ....[14]....
        /*0344*/ 	.word	0x00000ca0


	//   ....[15]....
        /*0348*/ 	.word	0x00000cb0


	//   ....[16]....
        /*034c*/ 	.word	0x00000cd0


	//   ....[17]....
        /*0350*/ 	.word	0x00000ce0


	//   ....[18]....
        /*0354*/ 	.word	0x00000d00


	//   ....[19]....
        /*0358*/ 	.word	0x00000d10


	//   ....[20]....
        /*035c*/ 	.word	0x00000d30


	//   ....[21]....
        /*0360*/ 	.word	0x00000d40


	//   ....[22]....
        /*0364*/ 	.word	0x00000d60


	//   ....[23]....
        /*0368*/ 	.word	0x00000d70


	//   ....[24]....
        /*036c*/ 	.word	0x00000e50


	//   ....[25]....
        /*0370*/ 	.word	0x00000e60


	//   ....[26]....
        /*0374*/ 	.word	0x00000e80


	//   ....[27]....
        /*0378*/ 	.word	0x00000e90


	//   ....[28]....
        /*037c*/ 	.word	0x00000f70


	//   ....[29]....
        /*0380*/ 	.word	0x00000f80


	//   ....[30]....
        /*0384*/ 	.word	0x00000fa0


	//   ....[31]....
        /*0388*/ 	.word	0x00000fb0


	//   ....[32]....
        /*038c*/ 	.word	0x00000fd0


	//   ....[33]....
        /*0390*/ 	.word	0x00000fe0


	//   ....[34]....
        /*0394*/ 	.word	0x00001000


	//   ....[35]....
        /*0398*/ 	.word	0x00001010


	//   ....[36]....
        /*039c*/ 	.word	0x00001030


	//   ....[37]....
        /*03a0*/ 	.word	0x00001040


	//   ....[38]....
        /*03a4*/ 	.word	0x00001120


	//   ....[39]....
        /*03a8*/ 	.word	0x00001130


	//   ....[40]....
        /*03ac*/ 	.word	0x00001150


	//   ....[41]....
        /*03b0*/ 	.word	0x00001160


	//   ....[42]....
        /*03b4*/ 	.word	0x00001240


	//   ....[43]....
        /*03b8*/ 	.word	0x00001250


	//   ....[44]....
        /*03bc*/ 	.word	0x00001270


	//   ....[45]....
        /*03c0*/ 	.word	0x00001280


	//   ....[46]....
        /*03c4*/ 	.word	0x000012a0


	//   ....[47]....
        /*03c8*/ 	.word	0x000012b0


	//   ....[48]....
        /*03cc*/ 	.word	0x000012d0


	//   ....[49]....
        /*03d0*/ 	.word	0x000012e0


	//   ....[50]....
        /*03d4*/ 	.word	0x00001300


	//   ....[51]....
        /*03d8*/ 	.word	0x00001310


	//   ....[52]....
        /*03dc*/ 	.word	0x000013f0


	//   ....[53]....
        /*03e0*/ 	.word	0x00001400


	//   ....[54]....
        /*03e4*/ 	.word	0x00001420


	//   ....[55]....
        /*03e8*/ 	.word	0x00001430


	//   ....[56]....
        /*03ec*/ 	.word	0x00001510


	//   ....[57]....
        /*03f0*/ 	.word	0x00001520


	//   ....[58]....
        /*03f4*/ 	.word	0x00001540


	//   ....[59]....
        /*03f8*/ 	.word	0x00001550


	//   ....[60]....
        /*03fc*/ 	.word	0x00001570


	//   ....[61]....
        /*0400*/ 	.word	0x00001580


	//   ....[62]....
        /*0404*/ 	.word	0x000015a0


	//   ....[63]....
        /*0408*/ 	.word	0x000015b0


	//   ....[64]....
        /*040c*/ 	.word	0x000015d0


	//   ....[65]....
        /*0410*/ 	.word	0x000015e0


	//   ....[66]....
        /*0414*/ 	.word	0x00001700


	//   ....[67]....
        /*0418*/ 	.word	0x00001710


	//   ....[68]....
        /*041c*/ 	.word	0x00001730


	//   ....[69]....
        /*0420*/ 	.word	0x00001740


	//   ....[70]....
        /*0424*/ 	.word	0x00001800


	//   ....[71]....
        /*0428*/ 	.word	0x00001880


	//   ....[72]....
        /*042c*/ 	.word	0x00001910


	//   ....[73]....
        /*0430*/ 	.word	0x00001990


	//   ....[74]....
        /*0434*/ 	.word	0x00001a20


	//   ....[75]....
        /*0438*/ 	.word	0x00001aa0


	//   ....[76]....
        /*043c*/ 	.word	0x00001b30


	//   ....[77]....
        /*0440*/ 	.word	0x00001bb0


	//   ....[78]....
        /*0444*/ 	.word	0x00001c40


	//   ....[79]....
        /*0448*/ 	.word	0x00001cc0


	//   ....[80]....
        /*044c*/ 	.word	0x00001d40


	//   ....[81]....
        /*0450*/ 	.word	0x00001dc0


	//   ....[82]....
        /*0454*/ 	.word	0x00001e70


	//   ....[83]....
        /*0458*/ 	.word	0x00001ef0


	//   ....[84]....
        /*045c*/ 	.word	0x00001f70


	//   ....[85]....
        /*0460*/ 	.word	0x00001ff0


	//   ....[86]....
        /*0464*/ 	.word	0x00002080


	//   ....[87]....
        /*0468*/ 	.word	0x00002100


	//   ....[88]....
        /*046c*/ 	.word	0x00002190


	//   ....[89]....
        /*0470*/ 	.word	0x00002210


	//   ....[90]....
        /*0474*/ 	.word	0x000022a0


	//   ....[91]....
        /*0478*/ 	.word	0x00002320


	//   ....[92]....
        /*047c*/ 	.word	0x000023b0


	//   ....[93]....
        /*0480*/ 	.word	0x00002430


	//   ....[94]....
        /*0484*/ 	.word	0x000024b0


	//   ....[95]....
        /*0488*/ 	.word	0x00002530


	//   ....[96]....
        /*048c*/ 	.word	0x000025e0


	//   ....[97]....
        /*0490*/ 	.word	0x00002660


	//   ....[98]....
        /*0494*/ 	.word	0x000026e0


	//   ....[99]....
        /*0498*/ 	.word	0x00002760


	//   ....[100]....
        /*049c*/ 	.word	0x000027f0


	//   ....[101]....
        /*04a0*/ 	.word	0x00002870


	//   ....[102]....
        /*04a4*/ 	.word	0x00002900


	//   ....[103]....
        /*04a8*/ 	.word	0x00002980


	//   ....[104]....
        /*04ac*/ 	.word	0x00002a10


	//   ....[105]....
        /*04b0*/ 	.word	0x00002a90


	//   ....[106]....
        /*04b4*/ 	.word	0x00002b20


	//   ....[107]....
        /*04b8*/ 	.word	0x00002ba0


	//   ....[108]....
        /*04bc*/ 	.word	0x00002c20


	//   ....[109]....
        /*04c0*/ 	.word	0x00002ca0


	//   ....[110]....
        /*04c4*/ 	.word	0x00002d50


	//   ....[111]....
        /*04c8*/ 	.word	0x00002dd0


	//   ....[112]....
        /*04cc*/ 	.word	0x00002e50


	//   ....[113]....
        /*04d0*/ 	.word	0x00002ed0


	//   ....[114]....
        /*04d4*/ 	.word	0x00002f60


	//   ....[115]....
        /*04d8*/ 	.word	0x00002fe0


	//   ....[116]....
        /*04dc*/ 	.word	0x00003070


	//   ....[117]....
        /*04e0*/ 	.word	0x000030f0


	//   ....[118]....
        /*04e4*/ 	.word	0x00003180


	//   ....[119]....
        /*04e8*/ 	.word	0x00003200


	//   ....[120]....
        /*04ec*/ 	.word	0x00003290


	//   ....[121]....
        /*04f0*/ 	.word	0x00003310


	//   ....[122]....
        /*04f4*/ 	.word	0x00003390


	//   ....[123]....
        /*04f8*/ 	.word	0x00003410


	//   ....[124]....
        /*04fc*/ 	.word	0x000034c0


	//   ....[125]....
        /*0500*/ 	.word	0x00003540


	//   ....[126]....
        /*0504*/ 	.word	0x000035c0


	//   ....[127]....
        /*0508*/ 	.word	0x00003640


	//   ....[128]....
        /*050c*/ 	.word	0x000036d0


	//   ....[129]....
        /*0510*/ 	.word	0x00003750


	//   ....[130]....
        /*0514*/ 	.word	0x000037e0


	//   ....[131]....
        /*0518*/ 	.word	0x00003860


	//   ....[132]....
        /*051c*/ 	.word	0x000038f0


	//   ....[133]....
        /*0520*/ 	.word	0x00003970


	//   ....[134]....
        /*0524*/ 	.word	0x00003a00


	//   ....[135]....
        /*0528*/ 	.word	0x00003a80


	//----- nvinfo : EIATTR_EXIT_INSTR_OFFSETS
	.align		4
.L_1094:
        /*052c*/ 	.byte	0x04, 0x1c
        /*052e*/ 	.short	(.L_1096 - .L_1095)


	//   ....[0]....
.L_1095:
        /*0530*/ 	.word	0x00001670


	//   ....[1]....
        /*0534*/ 	.word	0x00001760


	//   ....[2]....
        /*0538*/ 	.word	0x00001790


	//----- nvinfo : EIATTR_MAX_THREADS
	.align		4
.L_1096:
        /*053c*/ 	.byte	0x04, 0x05
        /*053e*/ 	.short	(.L_1098 - .L_1097)
.L_1097:
        /*0540*/ 	.word	0x00000080
        /*0544*/ 	.word	0x00000001
        /*0548*/ 	.word	0x00000001


	//----- nvinfo : EIATTR_CRS_STACK_SIZE
	.align		4
.L_1098:
        /*054c*/ 	.byte	0x04, 0x1e
        /*054e*/ 	.short	(.L_1100 - .L_1099)
.L_1099:
        /*0550*/ 	.word	0x00000000
.L_1100:


//--------------------- .nv.info.nvkernel__Z4jacui_F1L1214_12 --------------------------
	.section	.nv.info.nvkernel__Z4jacui_F1L1214_12,"",@"SHT_CUDA_INFO"
	.sectionflags	@""
	.align	4


	//----- nvinfo : EIATTR_SW_WAR
	.align		4
        /*0000*/ 	.byte	0x04, 0x36
        /*0002*/ 	.short	(.L_1102 - .L_1101)
.L_1101:
        /*0004*/ 	.word	0x00000001


	//----- nvinfo : EIATTR_CUDA_API_VERSION
	.align		4
.L_1102:
        /*0008*/ 	.byte	0x04, 0x37
        /*000a*/ 	.short	(.L_1104 - .L_1103)
.L_1103:
        /*000c*/ 	.word	0x00000081


	//----- nvinfo : EIATTR_PARAM_CBANK
	.align		4
.L_1104:
        /*0010*/ 	.byte	0x04, 0x0a
        /*0012*/ 	.short	(.L_1106 - .L_1105)
	.align		4
.L_1105:
        /*0014*/ 	.word	index@(.nv.constant0.nvkernel__Z4jacui_F1L1214_12)
        /*0018*/ 	.short	0x0160
        /*001a*/ 	.short	0x0120


	//----- nvinfo : EIATTR_CBANK_PARAM_SIZE
	.align		4
.L_1106:
        /*001c*/ 	.byte	0x03, 0x19
        /*001e*/ 	.short	0x0120


	//----- nvinfo : EIATTR_KPARAM_INFO
	.align		4
        /*0020*/ 	.byte	0x04, 0x17
        /*0022*/ 	.short	(.L_1108 - .L_1107)
.L_1107:
        /*0024*/ 	.word	0x00000000
        /*0028*/ 	.short	0x0023
        /*002a*/ 	.short	0x0118
        /*002c*/ 	.byte	0x00, 0xf0, 0x21, 0x00


	//----- nvinfo : EIATTR_KPARAM_INFO
	.align		4
.L_1108:
        /*0030*/ 	.byte	0x04, 0x17
        /*0032*/ 	.short	(.L_1110 - .L_1109)
.L_1109:
        /*0034*/ 	.word	0x00000000
        /*0038*/ 	.short	0x0022
        /*003a*/ 	.short	0x0110
        /*003c*/ 	.byte	0x00, 0xf0, 0x21, 0x00


	//----- nvinfo : EIATTR_KPARAM_INFO
	.align		4
.L_1110:
        /*0040*/ 	.byte	0x04, 0x17
        /*0042*/ 	.short	(.L_1112 - .L_1111)
.L_1111:
        /*0044*/ 	.word	0x00000000
        /*0048*/ 	.short	0x0021
        /*004a*/ 	.short	0x0108
        /*004c*/ 	.byte	0x00, 0xf0, 0x21, 0x00


	//----- nvinfo : EIATTR_KPARAM_INFO
	.align		4
.L_1112:
        /*0050*/ 	.byte	0x04, 0x17
        /*0052*/ 	.short	(.L_1114 - .L_1113)
.L_1113:
        /*0054*/ 	.word	0x00000000
        /*0058*/ 	.short	0x0020
        /*005a*/ 	.short	0x0100
        /*005c*/ 	.byte	0x00, 0xf0, 0x21, 0x00


	//----- nvinfo : EIATTR_KPARAM_INFO
	.align		4
.L_1114:
        /*0060*/ 	.byte	0x04, 0x17
        /*0062*/ 	.short	(.L_1116 - .L_1115)
.L_1115:
        /*0064*/ 	.word	0x00000000
        /*0068*/ 	.short	0x001f
        /*006a*/ 	.short	0x00f8
        /*006c*/ 	.byte	0x00, 0xf0, 0x21, 0x00


	//----- nvinfo : EIATTR_KPARAM_INFO
	.align		4
.L_1116:
        /*0070*/ 	.byte	0x04, 0x17
        /*0072*/ 	.short	(.L_1118 - .L_1117)
.L_1117:
        /*0074*/ 	.word	0x00000000
        /*0078*/ 	.short	0x001e
        /*007a*/ 	.short	0x00f0
        /*007c*/ 	.byte	0x00, 0xf0, 0x21, 0x00


	//----- nvinfo : EIATTR_KPARAM_INFO
	.align		4
.L_1118:
        /*0080*/ 	.byte	0x04, 0x17
        /*0082*/ 	.short	(.L_1120 - .L_1119)
.L_1119:
        /*0084*/ 	.word	0x00000000
        /*0088*/ 	.short	0x001d
        /*008a*/ 	.short	0x00e8
        /*008c*/ 	.byte	0x00, 0xf0, 0x21, 0x00


	//----- nvinfo : EIATTR_KPARAM_INFO
	.align		4
.L_1120:
        /*0090*/ 	.byte	0x04, 0x17
        /*0092*/ 	.short	(.L_1122 - .L_1121)
.L_1121:
        /*0094*/ 	.word	0x00000000
        /*0098*/ 	.short	0x001c
        /*009a*/ 	.short	0x00e0
        /*009c*/ 	.byte	0x00, 0xf0, 0x21, 0x00


	//----- nvinfo : EIATTR_KPARAM_INFO
	.align		4
.L_1122:
        /*00a0*/ 	.byte	0x04, 0x17
        /*00a2*/ 	.short	(.L_1124 - .L_1123)
.L_1123:
        /*00a4*/ 	.word	0x00000000
        /*00a8*/ 	.short	0x001b
        /*00aa*/ 	.short	0x00d8
        /*00ac*/ 	.byte	0x00, 0xf0, 0x21, 0x00


	//----- nvinfo : EIATTR_KPARAM_INFO
	.align		4
.L_1124:
        /*00b0*/ 	.byte	0x04, 0x17
        /*00b2*/ 	.short	(.L_1126 - .L_1125)
.L_1125:
        /*00b4*/ 	.word	0x00000000
        /*00b8*/ 	.short	0x001a
        /*00ba*/ 	.short	0x00d0
        /*00bc*/ 	.byte	0x00, 0xf0, 0x21, 0x00


	//----- nvinfo : EIATTR_KPARAM_INFO
	.align		4
.L_1126:
        /*00c0*/ 	.byte	0x04, 0x17
        /*00c2*/ 	.short	(.L_1128 - .L_1127)
.L_1127:
        /*00c4*/ 	.word	0x00000000
        /*00c8*/ 	.short	0x0019
        /*00ca*/ 	.short	0x00c8
        /*00cc*/ 	.byte	0x00, 0xf0, 0x21, 0x00


	//----- nvinfo : EIATTR_KPARAM_INFO
	.align		4
.L_1128:
        /*00d0*/ 	.byte	0x04, 0x17
        /*00d2*/ 	.short	(.L_1130 - .L_1129)
.L_1129:
        /*00d4*/ 	.word	0x00000000
        /*00d8*/ 	.short	0x0018
        /*00da*/ 	.short	0x00c0
        /*00dc*/ 	.byte	0x00, 0xf0, 0x21, 0x00


	//----- nvinfo : EIATTR_KPARAM_INFO
	.align		4
.L_1130:
        /*00e0*/ 	.byte	0x04, 0x17
        /*00e2*/ 	.short	(.L_1132 - .L_1131)
.L_1131:
        /*00e4*/ 	.word	0x00000000
        /*00e8*/ 	.short	0x0017
        /*00ea*/ 	.short	0x00b8
        /*00ec*/ 	.byte	0x00, 0xf0, 0x21, 0x00


	//----- nvinfo : EIATTR_KPARAM_INFO
	.align		4
.L_1132:
        /*00f0*/ 	.byte	0x04, 0x17
        /*00f2*/ 	.short	(.L_1134 - .L_1133)
.L_1133:
        /*00f4*/ 	.word	0x00000000
        /*00f8*/ 	.short	0x0016
        /*00fa*/ 	.short	0x00b0
        /*00fc*/ 	.byte	0x00, 0xf0, 0x21, 0x00


	//----- nvinfo : EIATTR_KPARAM_INFO
	.align		4
.L_1134:
        /*0100*/ 	.byte	0x04, 0x17
        /*0102*/ 	.short	(.L_1136 - .L_1135)
.L_1135:
        /*0104*/ 	.word	0x00000000
        /*0108*/ 	.short	0x0015
        /*010a*/ 	.short	0x00a8
        /*010c*/ 	.byte	0x00, 0xf0, 0x21, 0x00


	//----- nvinfo : EIATTR_KPARAM_INFO
	.align		4
.L_1136:
        /*0110*/ 	.byte	0x04, 0x17
        /*0112*/ 	.short	(.L_1138 - .L_1137)
.L_1137:
        /*0114*/ 	.word	0x00000000
        /*0118*/ 	.short	0x0014
        /*011a*/ 	.short	0x00a0
        /*011c*/ 	.byte	0x00, 0xf0, 0x21, 0x00


	//----- nvinfo : EIATTR_KPARAM_INFO
	.align		4
.L_1138:
        /*0120*/ 	.byte	0x04, 0x17
        /*0122*/ 	.short	(.L_1140 - .L_1139)
.L_1139:
        /*0124*/ 	.word	0x00000000
        /*0128*/ 	.short	0x0013
        /*012a*/ 	.short	0x0098
        /*012c*/ 	.byte	0x00, 0xf0, 0x21, 0x00


	//----- nvinfo : EIATTR_KPARAM_INFO
	.align		4
.L_1140:
        /*0130*/ 	.byte	0x04, 0x17
        /*0132*/ 	.short	(.L_1142 - .L_1141)
.L_1141:
        /*0134*/ 	.word	0x00000000
        /*0138*/ 	.short	0x0012
        /*013a*/ 	.short	0x0090
        /*013c*/ 	.byte	0x00, 0xf0, 0x21, 0x00


	//----- nvinfo : EIATTR_KPARAM_INFO
	.align		4
.L_1142:
        /*0140*/ 	.byte	0x04, 0x17
        /*0142*/ 	.short	(.L_1144 - .L_1143)
.L_1143:
        /*0144*/ 	.word	0x00000000
        /*0148*/ 	.short	0x0011
        /*014a*/ 	.short	0x0088
        /*014c*/ 	.byte	0x00, 0xf0, 0x21, 0x00


	//----- nvinfo : EIATTR_KPARAM_INFO
	.align		4
.L_1144:
        /*0150*/ 	.byte	0x04, 0x17
        /*0152*/ 	.short	(.L_1146 - .L_1145)
.L_1145:
        /*0154*/ 	.word	0x00000000
        /*0158*/ 	.short	0x0010
        /*015a*/ 	.short	0x0080
        /*015c*/ 	.byte	0x00, 0xf0, 0x21, 0x00


	//----- nvinfo : EIATTR_KPARAM_INFO
	.align		4
.L_1146:
        /*0160*/ 	.byte	0x04, 0x17
        /*0162*/ 	.short	(.L_1148 - .L_1147)
.L_1147:
        /*0164*/ 	.word	0x00000000
        /*0168*/ 	.short	0x000f
        /*016a*/ 	.short	0x0078
        /*016c*/ 	.byte	0x00, 0xf0, 0x21, 0x00


	//----- nvinfo : EIATTR_KPARAM_INFO
	.align		4
.L_1148:
        /*0170*/ 	.byte	0x04, 0x17
        /*0172*/ 	.short	(.L_1150 - .L_1149)
.L_1149:
        /*0174*/ 	.word	0x00000000
        /*0178*/ 	.short	0x000e
        /*017a*/ 	.short	0x0070
        /*017c*/ 	.byte	0x00, 0xf0, 0x21, 0x00


	//----- nvinfo : EIATTR_KPARAM_INFO
	.align		4
.L_1150:
        /*0180*/ 	.byte	0x04, 0x17
        /*0182*/ 	.short	(.L_1152 - .L_1151)
.L_1151:
        /*0184*/ 	.word	0x00000000
        /*0188*/ 	.short	0x000d
        /*018a*/ 	.short	0x0068
        /*018c*/ 	.byte	0x00, 0xf0, 0x21, 0x00


	//----- nvinfo : EIATTR_KPARAM_INFO
	.align		4
.L_1152:
        /*0190*/ 	.byte	0x04, 0x17
        /*0192*/ 	.short	(.L_1154 - .L_1153)
.L_1153:
        /*0194*/ 	.word	0x00000000
        /*0198*/ 	.short	0x000c
        /*019a*/ 	.short	0x0060
        /*019c*/ 	.byte	0x00, 0xf0, 0x21, 0x00


	//----- nvinfo : EIATTR_KPARAM_INFO
	.align		4
.L_1154:
        /*01a0*/ 	.byte	0x04, 0x17
        /*01a2*/ 	.short	(.L_1156 - .L_1155)
.L_1155:
        /*01a4*/ 	.word	0x00000000
        /*01a8*/ 	.short	0x000b
        /*01aa*/ 	.short	0x0058
        /*01ac*/ 	.byte	0x00, 0xf0, 0x21, 0x00


	//----- nvinfo : EIATTR_KPARAM_INFO
	.align		4
.L_1156:
        /*01b0*/ 	.byte	0x04, 0x17
        /*01b2*/ 	.short	(.L_1158 - .L_1157)
.L_1157:
        /*01b4*/ 	.word	0x00000000
        /*01b8*/ 	.short	0x000a
        /*01ba*/ 	.short	0x0050
        /*01bc*/ 	.byte	0x00, 0xf0, 0x11, 0x00


	//----- nvinfo : EIATTR_KPARAM_INFO
	.align		4
.L_1158:
        /*01c0*/ 	.byte	0x04, 0x17
        /*01c2*/ 	.short	(.L_1160 - .L_1159)
.L_1159:
        /*01c4*/ 	.word	0x00000000
        /*01c8*/ 	.short	0x0009
        /*01ca*/ 	.short	0x0048
        /*01cc*/ 	.byte	0x00, 0xf0, 0x21, 0x00


	//----- nvinfo : EIATTR_KPARAM_INFO
	.align		4
.L_1160:
        /*01d0*/ 	.byte	0x04, 0x17
        /*01d2*/ 	.short	(.L_1162 - .L_1161)
.L_1161:
        /*01d4*/ 	.word	0x00000000
        /*01d8*/ 	.short	0x0008
        /*01da*/ 	.short	0x0040
        /*01dc*/ 	.byte	0x00, 0xf0, 0x21, 0x00


	//----- nvinfo : EIATTR_KPARAM_INFO
	.align		4
.L_1162:
        /*01e0*/ 	.byte	0x04, 0x17
        /*01e2*/ 	.short	(.L_1164 - .L_1163)
.L_1163:
        /*01e4*/ 	.word	0x00000000
        /*01e8*/ 	.short	0x0007
        /*01ea*/ 	.short	0x0038
        /*01ec*/ 	.byte	0x00, 0xf0, 0x21, 0x00


	//----- nvinfo : EIATTR_KPARAM_INFO
	.align		4
.L_1164:
        /*01f0*/ 	.byte	0x04, 0x17
        /*01f2*/ 	.short	(.L_1166 - .L_1165)
.L_1165:
        /*01f4*/ 	.word	0x00000000
        /*01f8*/ 	.short	0x0006
        /*01fa*/ 	.short	0x0030
        /*01fc*/ 	.byte	0x00, 0xf0, 0x21, 0x00


	//----- nvinfo : EIATTR_KPARAM_INFO
	.align		4
.L_1166:
        /*0200*/ 	.byte	0x04, 0x17
        /*0202*/ 	.short	(.L_1168 - .L_1167)
.L_1167:
        /*0204*/ 	.word	0x00000000
        /*0208*/ 	.short	0x0005
        /*020a*/ 	.short	0x0028
        /*020c*/ 	.byte	0x00, 0xf0, 0x21, 0x00


	//----- nvinfo : EIATTR_KPARAM_INFO
	.align		4
.L_1168:
        /*0210*/ 	.byte	0x04, 0x17
        /*0212*/ 	.short	(.L_1170 - .L_1169)
.L_1169:
        /*0214*/ 	.word	0x00000000
        /*0218*/ 	.short	0x0004
        /*021a*/ 	.short	0x0020
        /*021c*/ 	.byte	0x00, 0xf0, 0x21, 0x00


	//----- nvinfo : EIATTR_KPARAM_INFO
	.align		4
.L_1170:
        /*0220*/ 	.byte	0x04, 0x17
        /*0222*/ 	.short	(.L_1172 - .L_1171)
.L_1171:
        /*0224*/ 	.word	0x00000000
        /*0228*/ 	.short	0x0003
        /*022a*/ 	.short	0x0018
        /*022c*/ 	.byte	0x00, 0xf0, 0x21, 0x00


	//----- nvinfo : EIATTR_KPARAM_INFO
	.align		4
.L_1172:
        /*0230*/ 	.byte	0x04, 0x17
        /*0232*/ 	.short	(.L_1174 - .L_1173)
.L_1173:
        /*0234*/ 	.word	0x00000000
        /*0238*/ 	.short	0x0002
        /*023a*/ 	.short	0x0010
        /*023c*/ 	.byte	0x00, 0xf0, 0x21, 0x00


	//----- nvinfo : EIATTR_KPARAM_INFO
	.align		4
.L_1174:
        /*0240*/ 	.byte	0x04, 0x17
        /*0242*/ 	.short	(.L_1176 - .L_1175)
.L_1175:
        /*0244*/ 	.word	0x00000000
        /*0248*/ 	.short	0x0001
        /*024a*/ 	.short	0x0008
        /*024c*/ 	.byte	0x00, 0xf0, 0x21, 0x00


	//----- nvinfo : EIATTR_KPARAM_INFO
	.align		4
.L_1176:
        /*0250*/ 	.byte	0x04, 0x17
        /*0252*/ 	.short	(.L_1178 - .L_1177)
.L_1177:
        /*0254*/ 	.word	0x00000000
        /*0258*/ 	.short	0x0000
        /*025a*/ 	.short	0x0000
        /*025c*/ 	.byte	0x00, 0xf0, 0x11, 0x00


	//----- nvinfo : EIATTR_MAXREG_COUNT
	.align		4
.L_1178:
        /*0260*/ 	.byte	0x03, 0x1b
        /*0262*/ 	.short	0x00ff


	//----- nvinfo : EIATTR_EXIT_INSTR_OFFSETS
	.align		4
        /*0264*/ 	.byte	0x04, 0x1c
        /*0266*/ 	.short	(.L_1180 - .L_1179)


	//   ....[0]....
.L_1179:
        /*0268*/ 	.word	0x000026e0


	//----- nvinfo : EIATTR_MAX_THREADS
	.align		4
.L_1180:
        /*026c*/ 	.byte	0x04, 0x05
        /*026e*/ 	.short	(.L_1182 - .L_1181)
.L_1181:
        /*0270*/ 	.word	0x00000080
        /*0274*/ 	.word	0x00000001
        /*0278*/ 	.word	0x00000001


	//----- nvinfo : EIATTR_CRS_STACK_SIZE
	.align		4
.L_1182:
        /*027c*/ 	.byte	0x04, 0x1e
        /*027e*/ 	.short	(.L_1184 - .L_1183)
.L_1183:
        /*0280*/ 	.word	0x00000000
.L_1184:


//--------------------- .nv.info.nvkernel__Z5jacldi_F1L922_10 --------------------------
	.section	.nv.info.nvkernel__Z5jacldi_F1L922_10,"",@"SHT_CUDA_INFO"
	.sectionflags	@""
	.align	4


	//----- nvinfo : EIATTR_SW_WAR
	.align		4
        /*0000*/ 	.byte	0x04, 0x36
        /*0002*/ 	.short	(.L_1186 - .L_1185)
.L_1185:
        /*0004*/ 	.word	0x00000001


	//----- nvinfo : EIATTR_CUDA_API_VERSION
	.align		4
.L_1186:
        /*0008*/ 	.byte	0x04, 0x37
        /*000a*/ 	.short	(.L_1188 - .L_1187)
.L_1187:
        /*000c*/ 	.word	0x00000081


	//----- nvinfo : EIATTR_PARAM_CBANK
	.align		4
.L_1188:
        /*0010*/ 	.byte	0x04, 0x0a
        /*0012*/ 	.short	(.L_1190 - .L_1189)
	.align		4
.L_1189:
        /*0014*/ 	.word	index@(.nv.constant0.nvkernel__Z5jacldi_F1L922_10)
        /*0018*/ 	.short	0x0160
        /*001a*/ 	.short	0x0120


	//----- nvinfo : EIATTR_CBANK_PARAM_SIZE
	.align		4
.L_1190:
        /*001c*/ 	.byte	0x03, 0x19
        /*001e*/ 	.short	0x0120


	//----- nvinfo : EIATTR_KPARAM_INFO
	.align		4
        /*0020*/ 	.byte	0x04, 0x17
        /*0022*/ 	.short	(.L_1192 - .L_1191)
.L_1191:
        /*0024*/ 	.word	0x00000000
        /*0028*/ 	.short	0x0023
        /*002a*/ 	.short	0x0118
        /*002c*/ 	.byte	0x00, 0xf0, 0x21, 0x00


	//----- nvinfo : EIATTR_KPARAM_INFO
	.align		4
.L_1192:
        /*0030*/ 	.byte	0x04, 0x17
        /*0032*/ 	.short	(.L_1194 - .L_1193)
.L_1193:
        /*0034*/ 	.word	0x00000000
        /*0038*/ 	.short	0x0022
        /*003a*/ 	.short	0x0110
        /*003c*/ 	.byte	0x00, 0xf0, 0x21, 0x00


	//----- nvinfo : EIATTR_KPARAM_INFO
	.align		4
.L_1194:
        /*0040*/ 	.byte	0x04, 0x17
        /*0042*/ 	.short	(.L_1196 - .L_1195)
.L_1195:
        /*0044*/ 	.word	0x00000000
        /*0048*/ 	.short	0x0021
        /*004a*/ 	.short	0x0108
        /*004c*/ 	.byte	0x00, 0xf0, 0x21, 0x00


	//----- nvinfo : EIATTR_KPARAM_INFO
	.align		4
.L_1196:
        /*0050*/ 	.byte	0x04, 0x17
        /*0052*/ 	.short	(.L_1198 - .L_1197)
.L_1197:
        /*0054*/ 	.word	0x00000000
        /*0058*/ 	.short	0x0020
        /*005a*/ 	.short	0x0100
        /*005c*/ 	.byte	0x00, 0xf0, 0x21, 0x00


	//----- nvinfo : EIATTR_KPARAM_INFO
	.align		4
.L_1198:
        /*0060*/ 	.byte	0x04, 0x17
        /*0062*/ 	.short	(.L_1200 - .L_1199)
.L_1199:
        /*0064*/ 	.word	0x00000000
        /*0068*/ 	.short	0x001f
        /*006a*/ 	.short	0x00f8
        /*006c*/ 	.byte	0x00, 0xf0, 0x21, 0x00


	//----- nvinfo : EIATTR_KPARAM_INFO
	.align		4
.L_1200:
        /*0070*/ 	.byte	0x04, 0x17
        /*0072*/ 	.short	(.L_1202 - .L_1201)
.L_1201:
        /*0074*/ 	.word	0x00000000
        /*0078*/ 	.short	0x001e
        /*007a*/ 	.short	0x00f0
        /*007c*/ 	.byte	0x00, 0xf0, 0x21, 0x00


	//----- nvinfo : EIATTR_KPARAM_INFO
	.align		4
.L_1202:
        /*0080*/ 	.byte	0x04, 0x17
        /*0082*/ 	.short	(.L_1204 - .L_1203)
.L_1203:
        /*0084*/ 	.word	0x00000000
        /*0088*/ 	.short	0x001d
        /*008a*/ 	.short	0x00e8
        /*008c*/ 	.byte	0x00, 0xf0, 0x21, 0x00


	//----- nvinfo : EIATTR_KPARAM_INFO
	.align		4
.L_1204:
        /*0090*/ 	.byte	0x04, 0x17
        /*0092*/ 	.short	(.L_1206 - .L_1205)
.L_1205:
        /*0094*/ 	.word	0x00000000
        /*0098*/ 	.short	0x001c
        /*009a*/ 	.short	0x00e0
        /*009c*/ 	.byte	0x00, 0xf0, 0x21, 0x00


	//----- nvinfo : EIATTR_KPARAM_INFO
	.align		4
.L_1206:
        /*00a0*/ 	.byte	0x04, 0x17
        /*00a2*/ 	.short	(.L_1208 - .L_1207)
.L_1207:
        /*00a4*/ 	.word	0x00000000
        /*00a8*/ 	.short	0x001b
        /*00aa*/ 	.short	0x00d8
        /*00ac*/ 	.byte	0x00, 0xf0, 0x21, 0x00


	//----- nvinfo : EIATTR_KPARAM_INFO
	.align		4
.L_1208:
        /*00b0*/ 	.byte	0x04, 0x17
        /*00b2*/ 	.short	(.L_1210 - .L_1209)
.L_1209:
        /*00b4*/ 	.word	0x00000000
        /*00b8*/ 	.short	0x001a
        /*00ba*/ 	.short	0x00d0
        /*00bc*/ 	.byte	0x00, 0xf0, 0x21, 0x00


	//----- nvinfo : EIATTR_KPARAM_INFO
	.align		4
.L_1210:
        /*00c0*/ 	.byte	0x04, 0x17
        /*00c2*/ 	.short	(.L_1212 - .L_1211)
.L_1211:
        /*00c4*/ 	.word	0x00000000
        /*00c8*/ 	.short	0x0019
        /*00ca*/ 	.short	0x00c8
        /*00cc*/ 	.byte	0x00, 0xf0, 0x21, 0x00


	//----- nvinfo : EIATTR_KPARAM_INFO
	.align		4
.L_1212:
        /*00d0*/ 	.byte	0x04, 0x17
        /*00d2*/ 	.short	(.L_1214 - .L_1213)
.L_1213:
        /*00d4*/ 	.word	0x00000000
        /*00d8*/ 	.short	0x0018
        /*00da*/ 	.short	0x00c0
        /*00dc*/ 	.byte	0x00, 0xf0, 0x21, 0x00


	//----- nvinfo : EIATTR_KPARAM_INFO
	.align		4
.L_1214:
        /*00e0*/ 	.byte	0x04, 0x17
        /*00e2*/ 	.short	(.L_1216 - .L_1215)
.L_1215:
        /*00e4*/ 	.word	0x00000000
        /*00e8*/ 	.short	0x0017
        /*00ea*/ 	.short	0x00b8
        /*00ec*/ 	.byte	0x00, 0xf0, 0x21, 0x00


	//----- nvinfo : EIATTR_KPARAM_INFO
	.align		4
.L_1216:
        /*00f0*/ 	.byte	0x04, 0x17
        /*00f2*/ 	.short	(.L_1218 - .L_1217)
.L_1217:
        /*00f4*/ 	.word	0x00000000
        /*00f8*/ 	.short	0x0016
        /*00fa*/ 	.short	0x00b0
        /*00fc*/ 	.byte	0x00, 0xf0, 0x21, 0x00


	//----- nvinfo : EIATTR_KPARAM_INFO
	.align		4
.L_1218:
        /*0100*/ 	.byte	0x04, 0x17
        /*0102*/ 	.short	(.L_1220 - .L_1219)
.L_1219:
        /*0104*/ 	.word	0x00000000
        /*0108*/ 	.short	0x0015
        /*010a*/ 	.short	0x00a8
        /*010c*/ 	.byte	0x00, 0xf0, 0x21, 0x00


	//----- nvinfo : EIATTR_KPARAM_INFO
	.align		4
.L_1220:
        /*0110*/ 	.byte	0x04, 0x17
        /*0112*/ 	.short	(.L_1222 - .L_1221)
.L_1221:
        /*0114*/ 	.word	0x00000000
        /*0118*/ 	.short	0x0014
        /*011a*/ 	.short	0x00a0
        /*011c*/ 	.byte	0x00, 0xf0, 0x21, 0x00


	//----- nvinfo : EIATTR_KPARAM_INFO
	.align		4
.L_1222:
        /*0120*/ 	.byte	0x04, 0x17
        /*0122*/ 	.short	(.L_1224 - .L_1223)
.L_1223:
        /*0124*/ 	.word	0x00000000
        /*0128*/ 	.short	0x0013
        /*012a*/ 	.short	0x0098
        /*012c*/ 	.byte	0x00, 0xf0, 0x21, 0x00


	//----- nvinfo : EIATTR_KPARAM_INFO
	.align		4
.L_1224:
        /*0130*/ 	.byte	0x04, 0x17
        /*0132*/ 	.short	(.L_1226 - .L_1225)
.L_1225:
        /*0134*/ 	.word	0x00000000
        /*0138*/ 	.short	0x0012
        /*013a*/ 	.short	0x0090
        /*013c*/ 	.byte	0x00, 0xf0, 0x21, 0x00


	//----- nvinfo : EIATTR_KPARAM_INFO
	.align		4
.L_1226:
        /*0140*/ 	.byte	0x04, 0x17
        /*0142*/ 	.short	(.L_1228 - .L_1227)
.L_1227:
        /*0144*/ 	.word	0x00000000
        /*0148*/ 	.short	0x0011
        /*014a*/ 	.short	0x0088
        /*014c*/ 	.byte	0x00, 0xf0, 0x21, 0x00


	//----- nvinfo : EIATTR_KPARAM_INFO
	.align		4
.L_1228:
        /*0150*/ 	.byte	0x04, 0x17
        /*0152*/ 	.short	(.L_1230 - .L_1229)
.L_1229:
        /*0154*/ 	.word	0x00000000
        /*0158*/ 	.short	0x0010
        /*015a*/ 	.short	0x0080
        /*015c*/ 	.byte	0x00, 0xf0, 0x21, 0x00


	//----- nvinfo : EIATTR_KPARAM_INFO
	.align		4
.L_1230:
        /*0160*/ 	.byte	0x04, 0x17
        /*0162*/ 	.short	(.L_1232 - .L_1231)
.L_1231:
        /*0164*/ 	.word	0x00000000
        /*0168*/ 	.short	0x000f
        /*016a*/ 	.short	0x0078
        /*016c*/ 	.byte	0x00, 0xf0, 0x21, 0x00


	//----- nvinfo : EIATTR_KPARAM_INFO
	.align		4
.L_1232:
        /*0170*/ 	.byte	0x04, 0x17
        /*0172*/ 	.short	(.L_1234 - .L_1233)
.L_1233:
        /*0174*/ 	.word	0x00000000
        /*0178*/ 	.short	0x000e
        /*017a*/ 	.short	0x0070
        /*017c*/ 	.byte	0x00, 0xf0, 0x21, 0x00


	//----- nvinfo : EIATTR_KPARAM_INFO
	.align		4
.L_1234:
        /*0180*/ 	.byte	0x04, 0x17
        /*0182*/ 	.short	(.L_1236 - .L_1235)
.L_1235:
        /*0184*/ 	.word	0x00000000
        /*0188*/ 	.short	0x000d
        /*018a*/ 	.short	0x0068
        /*018c*/ 	.byte	0x00, 0xf0, 0x21, 0x00


	//----- nvinfo : EIATTR_KPARAM_INFO
	.align		4
.L_1236:
        /*0190*/ 	.byte	0x04, 0x17
        /*0192*/ 	.short	(.L_1238 - .L_1237)
.L_1237:
        /*0194*/ 	.word	0x00000000
        /*0198*/ 	.short	0x000c
        /*019a*/ 	.short	0x0060
        /*019c*/ 	.byte	0x00, 0xf0, 0x21, 0x00


	//----- nvinfo : EIATTR_KPARAM_INFO
	.align		4
.L_1238:
        /*01a0*/ 	.byte	0x04, 0x17
        /*01a2*/ 	.short	(.L_1240 - .L_1239)
.L_1239:
        /*01a4*/ 	.word	0x00000000
        /*01a8*/ 	.short	0x000b
        /*01aa*/ 	.short	0x0058
        /*01ac*/ 	.byte	0x00, 0xf0, 0x21, 0x00


	//----- nvinfo : EIATTR_KPARAM_INFO
	.align		4
.L_1240:
        /*01b0*/ 	.byte	0x04, 0x17
        /*01b2*/ 	.short	(.L_1242 - .L_1241)
.L_1241:
        /*01b4*/ 	.word	0x00000000
        /*01b8*/ 	.short	0x000a
        /*01ba*/ 	.short	0x0050
        /*01bc*/ 	.byte	0x00, 0xf0, 0x11, 0x00


	//----- nvinfo : EIATTR_KPARAM_INFO
	.align		4
.L_1242:
        /*01c0*/ 	.byte	0x04, 0x17
        /*01c2*/ 	.short	(.L_1244 - .L_1243)
.L_1243:
        /*01c4*/ 	.word	0x00000000
        /*01c8*/ 	.short	0x0009
        /*01ca*/ 	.short	0x0048
        /*01cc*/ 	.byte	0x00, 0xf0, 0x21, 0x00


	//----- nvinfo : EIATTR_KPARAM_INFO
	.align		4
.L_1244:
        /*01d0*/ 	.byte	0x04, 0x17
        /*01d2*/ 	.short	(.L_1246 - .L_1245)
.L_1245:
        /*01d4*/ 	.word	0x00000000
        /*01d8*/ 	.short	0x0008
        /*01da*/ 	.short	0x0040
        /*01dc*/ 	.byte	0x00, 0xf0, 0x21, 0x00


	//----- nvinfo : EIATTR_KPARAM_INFO
	.align		4
.L_1246:
        /*01e0*/ 	.byte	0x04, 0x17
        /*01e2*/ 	.short	(.L_1248 - .L_1247)
.L_1247:
        /*01e4*/ 	.word	0x00000000
        /*01e8*/ 	.short	0x0007
        /*01ea*/ 	.short	0x0038
        /*01ec*/ 	.byte	0x00, 0xf0, 0x21, 0x00


	//----- nvinfo : EIATTR_KPARAM_INFO
	.align		4
.L_1248:
        /*01f0*/ 	.byte	0x04, 0x17
        /*01f2*/ 	.short	(.L_1250 - .L_1249)
.L_1249:
        /*01f4*/ 	.word	0x00000000
        /*01f8*/ 	.short	0x0006
        /*01fa*/ 	.short	0x0030
        /*01fc*/ 	.byte	0x00, 0xf0, 0x21, 0x00


	//----- nvinfo : EIATTR_KPARAM_INFO
	.align		4
.L_1250:
        /*0200*/ 	.byte	0x04, 0x17
        /*0202*/ 	.short	(.L_1252 - .L_1251)
.L_1251:
        /*0204*/ 	.word	0x00000000
        /*0208*/ 	.short	0x0005
        /*020a*/ 	.short	0x0028
        /*020c*/ 	.byte	0x00, 0xf0, 0x21, 0x00


	//----- nvinfo : EIATTR_KPARAM_INFO
	.align		4
.L_1252:
        /*0210*/ 	.byte	0x04, 0x17
        /*0212*/ 	.short	(.L_1254 - .L_1253)
.L_1253:
        /*0214*/ 	.word	0x00000000
        /*0218*/ 	.short	0x0004
        /*021a*/ 	.short	0x0020
        /*021c*/ 	.byte	0x00, 0xf0, 0x21, 0x00


	//----- nvinfo : EIATTR_KPARAM_INFO
	.align		4
.L_1254:
        /*0220*/ 	.byte	0x04, 0x17
        /*0222*/ 	.short	(.L_1256 - .L_1255)
.L_1255:
        /*0224*/ 	.word	0x00000000
        /*0228*/ 	.short	0x0003
        /*022a*/ 	.short	0x0018
        /*022c*/ 	.byte	0x00, 0xf0, 0x21, 0x00


	//----- nvinfo : EIATTR_KPARAM_INFO
	.align		4
.L_1256:
        /*0230*/ 	.byte	0x04, 0x17
        /*0232*/ 	.short	(.L_1258 - .L_1257)
.L_1257:
        /*0234*/ 	.word	0x00000000
        /*0238*/ 	.short	0x0002
        /*023a*/ 	.short	0x0010
        /*023c*/ 	.byte	0x00, 0xf0, 0x21, 0x00


	//----- nvinfo : EIATTR_KPARAM_INFO
	.align		4
.L_1258:
        /*0240*/ 	.byte	0x04, 0x17
        /*0242*/ 	.short	(.L_1260 - .L_1259)
.L_1259:
        /*0244*/ 	.word	0x00000000
        /*0248*/ 	.short	0x0001
        /*024a*/ 	.short	0x0008
        /*024c*/ 	.byte	0x00, 0xf0, 0x21, 0x00


	//----- nvinfo : EIATTR_KPARAM_INFO
	.align		4
.L_1260:
        /*0250*/ 	.byte	0x04, 0x17
        /*0252*/ 	.short	(.L_1262 - .L_1261)
.L_1261:
        /*0254*/ 	.word	0x00000000
        /*0258*/ 	.short	0x0000
        /*025a*/ 	.short	0x0000
        /*025c*/ 	.byte	0x00, 0xf0, 0x11, 0x00


	//----- nvinfo : EIATTR_MAXREG_COUNT
	.align		4
.L_1262:
        /*0260*/ 	.byte	0x03, 0x1b
        /*0262*/ 	.short	0x00ff


	//----- nvinfo : EIATTR_EXIT_INSTR_OFFSETS
	.align		4
        /*0264*/ 	.byte	0x04, 0x1c
        /*0266*/ 	.short	(.L_1264 - .L_1263)


	//   ....[0]....
.L_1263:
        /*0268*/ 	.word	0x00002700


	//----- nvinfo : EIATTR_MAX_THREADS
	.align		4
.L_1264:
        /*026c*/ 	.byte	0x04, 0x05
        /*026e*/ 	.short	(.L_1266 - .L_1265)
.L_1265:
        /*0270*/ 	.word	0x00000080
        /*0274*/ 	.word	0x00000001
        /*0278*/ 	.word	0x00000001


	//----- nvinfo : EIATTR_CRS_STACK_SIZE
	.align		4
.L_1266:
        /*027c*/ 	.byte	0x04, 0x1e
        /*027e*/ 	.short	(.L_1268 - .L_1267)
.L_1267:
        /*0280*/ 	.word	0x00000000
.L_1268:


//--------------------- .nv.info.__cuda_sm20_div_rn_f64_full --------------------------
	.section	.nv.info.__cuda_sm20_div_rn_f64_full,"",@"SHT_CUDA_INFO"
	.sectionflags	@""
	.align	4


	//----- nvinfo : EIATTR_SW_WAR
	.align		4
        /*0000*/ 	.byte	0x04, 0x36
        /*0002*/ 	.short	(.L_1270 - .L_1269)
.L_1269:
        /*0004*/ 	.word	0x00000001


	//----- nvinfo : EIATTR_CUDA_API_VERSION
	.align		4
.L_1270:
        /*0008*/ 	.byte	0x04, 0x37
        /*000a*/ 	.short	(.L_1272 - .L_1271)
.L_1271:
        /*000c*/ 	.word	0x00000081


	//----- nvinfo : EIATTR_CRS_STACK_SIZE
	.align		4
.L_1272:
        /*0010*/ 	.byte	0x04, 0x1e
        /*0012*/ 	.short	(.L_1274 - .L_1273)
.L_1273:
        /*0014*/ 	.word	0x00000000
.L_1274:


//--------------------- .nv.info.nvkernel__Z4butsiiiiiiid_F1L323_8 --------------------------
	.section	.nv.info.nvkernel__Z4butsiiiiiiid_F1L323_8,"",@"SHT_CUDA_INFO"
	.sectionflags	@""
	.align	4


	//----- nvinfo : EIATTR_SW_WAR
	.align		4
        /*0000*/ 	.byte	0x04, 0x36
        /*0002*/ 	.short	(.L_1276 - .L_1275)
.L_1275:
        /*0004*/ 	.word	0x00000001


	//----- nvinfo : EIATTR_CUDA_API_VERSION
	.align		4
.L_1276:
        /*0008*/ 	.byte	0x04, 0x37
        /*000a*/ 	.short	(.L_1278 - .L_1277)
.L_1277:
        /*000c*/ 	.word	0x00000081


	//----- nvinfo : EIATTR_PARAM_CBANK
	.align		4
.L_1278:
        /*0010*/ 	.byte	0x04, 0x0a
        /*0012*/ 	.short	(.L_1280 - .L_1279)
	.align		4
.L_1279:
        /*0014*/ 	.word	index@(.nv.constant0.nvkernel__Z4butsiiiiiiid_F1L323_8)
        /*0018*/ 	.short	0x0160
        /*001a*/ 	.short	0x0058


	//----- nvinfo : EIATTR_CBANK_PARAM_SIZE
	.align		4
.L_1280:
        /*001c*/ 	.byte	0x03, 0x19
        /*001e*/ 	.short	0x0058


	//----- nvinfo : EIATTR_KPARAM_INFO
	.align		4
        /*0020*/ 	.byte	0x04, 0x17
        /*0022*/ 	.short	(.L_1282 - .L_1281)
.L_1281:
        /*0024*/ 	.word	0x00000000
        /*0028*/ 	.short	0x000a
        /*002a*/ 	.short	0x0050
        /*002c*/ 	.byte	0x00, 0xf0, 0x21, 0x00


	//----- nvinfo : EIATTR_KPARAM_INFO
	.align		4
.L_1282:
        /*0030*/ 	.byte	0x04, 0x17
        /*0032*/ 	.short	(.L_1284 - .L_1283)
.L_1283:
        /*0034*/ 	.word	0x00000000
        /*0038*/ 	.short	0x0009
        /*003a*/ 	.short	0x0048
        /*003c*/ 	.byte	0x00, 0xf0, 0x11, 0x00


	//----- nvinfo : EIATTR_KPARAM_INFO
	.align		4
.L_1284:
        /*0040*/ 	.byte	0x04, 0x17
        /*0042*/ 	.short	(.L_1286 - .L_1285)
.L_1285:
        /*0044*/ 	.word	0x00000000
        /*0048*/ 	.short	0x0008
        /*004a*/ 	.short	0x0040
        /*004c*/ 	.byte	0x00, 0xf0, 0x21, 0x00


	//----- nvinfo : EIATTR_KPARAM_INFO
	.align		4
.L_1286:
        /*0050*/ 	.byte	0x04, 0x17
        /*0052*/ 	.short	(.L_1288 - .L_1287)
.L_1287:
        /*0054*/ 	.word	0x00000000
        /*0058*/ 	.short	0x0007
        /*005a*/ 	.short	0x0038
        /*005c*/ 	.byte	0x00, 0xf0, 0x21, 0x00


	//----- nvinfo : EIATTR_KPARAM_INFO
	.align		4
.L_1288:
        /*0060*/ 	.byte	0x04, 0x17
        /*0062*/ 	.short	(.L_1290 - .L_1289)
.L_1289:
        /*0064*/ 	.word	0x00000000
        /*0068*/ 	.short	0x0006
        /*006a*/ 	.short	0x0030
        /*006c*/ 	.byte	0x00, 0xf0, 0x21, 0x00


	//----- nvinfo : EIATTR_KPARAM_INFO
	.align		4
.L_1290:
        /*0070*/ 	.byte	0x04, 0x17
        /*0072*/ 	.short	(.L_1292 - .L_1291)
.L_1291:
        /*0074*/ 	.word	0x00000000
        /*0078*/ 	.short	0x0005
        /*007a*/ 	.short	0x0028
        /*007c*/ 	.byte	0x00, 0xf0, 0x21, 0x00


	//----- nvinfo : EIATTR_KPARAM_INFO
	.align		4
.L_1292:
        /*0080*/ 	.byte	0x04, 0x17
        /*0082*/ 	.short	(.L_1294 - .L_1293)
.L_1293:
        /*0084*/ 	.word	0x00000000
        /*0088*/ 	.short	0x0004
        /*008a*/ 	.short	0x0020
        /*008c*/ 	.byte	0x00, 0xf0, 0x21, 0x00


	//----- nvinfo : EIATTR_KPARAM_INFO
	.align		4
.L_1294:
        /*0090*/ 	.byte	0x04, 0x17
        /*0092*/ 	.short	(.L_1296 - .L_1295)
.L_1295:
        /*0094*/ 	.word	0x00000000
        /*0098*/ 	.short	0x0003
        /*009a*/ 	.short	0x0018
        /*009c*/ 	.byte	0x00, 0xf0, 0x21, 0x00


	//----- nvinfo : EIATTR_KPARAM_INFO
	.align		4
.L_1296:
        /*00a0*/ 	.byte	0x04, 0x17
        /*00a2*/ 	.short	(.L_1298 - .L_1297)
.L_1297:
        /*00a4*/ 	.word	0x00000000
        /*00a8*/ 	.short	0x0002
        /*00aa*/ 	.short	0x0010
        /*00ac*/ 	.byte	0x00, 0xf0, 0x21, 0x00


	//----- nvinfo : EIATTR_KPARAM_INFO
	.align		4
.L_1298:
        /*00b0*/ 	.byte	0x04, 0x17
        /*00b2*/ 	.short	(.L_1300 - .L_1299)
.L_1299:
        /*00b4*/ 	.word	0x00000000
        /*00b8*/ 	.short	0x0001
        /*00ba*/ 	.short	0x0008
        /*00bc*/ 	.byte	0x00, 0xf0, 0x21, 0x00


	//----- nvinfo : EIATTR_KPARAM_INFO
	.align		4
.L_1300:
        /*00c0*/ 	.byte	0x04, 0x17
        /*00c2*/ 	.short	(.L_1302 - .L_1301)
.L_1301:
        /*00c4*/ 	.word	0x00000000
        /*00c8*/ 	.short	0x0000
        /*00ca*/ 	.short	0x0000
        /*00cc*/ 	.byte	0x00, 0xf0, 0x11, 0x00


	//----- nvinfo : EIATTR_MAXREG_COUNT
	.align		4
.L_1302:
        /*00d0*/ 	.byte	0x03, 0x1b
        /*00d2*/ 	.short	0x00ff


	//----- nvinfo : EIATTR_EXIT_INSTR_OFFSETS
	.align		4
        /*00d4*/ 	.byte	0x04, 0x1c
        /*00d6*/ 	.short	(.L_1304 - .L_1303)


	//   ....[0]....
.L_1303:
        /*00d8*/ 	.word	0x000028d0


	//----- nvinfo : EIATTR_MAX_THREADS
	.align		4
.L_1304:
        /*00dc*/ 	.byte	0x04, 0x05
        /*00de*/ 	.short	(.L_1306 - .L_1305)
.L_1305:
        /*00e0*/ 	.word	0x00000080
        /*00e4*/ 	.word	0x00000001
        /*00e8*/ 	.word	0x00000001


	//----- nvinfo : EIATTR_CRS_STACK_SIZE
	.align		4
.L_1306:
        /*00ec*/ 	.byte	0x04, 0x1e
        /*00ee*/ 	.short	(.L_1308 - .L_1307)
.L_1307:
        /*00f0*/ 	.word	0x00000000
.L_1308:


//--------------------- .nv.info.nvkernel__Z4butsiiiiiiid_F1L307_6 --------------------------
	.section	.nv.info.nvkernel__Z4butsiiiiiiid_F1L307_6,"",@"SHT_CUDA_INFO"
	.sectionflags	@""
	.align	4


	//----- nvinfo : EIATTR_SW_WAR
	.align		4
        /*0000*/ 	.byte	0x04, 0x36
        /*0002*/ 	.short	(.L_1310 - .L_1309)
.L_1309:
        /*0004*/ 	.word	0x00000001


	//----- nvinfo : EIATTR_CUDA_API_VERSION
	.align		4
.L_1310:
        /*0008*/ 	.byte	0x04, 0x37
        /*000a*/ 	.short	(.L_1312 - .L_1311)
.L_1311:
        /*000c*/ 	.word	0x00000081


	//----- nvinfo : EIATTR_PARAM_CBANK
	.align		4
.L_1312:
        /*0010*/ 	.byte	0x04, 0x0a
        /*0012*/ 	.short	(.L_1314 - .L_1313)
	.align		4
.L_1313:
        /*0014*/ 	.word	index@(.nv.constant0.nvkernel__Z4butsiiiiiiid_F1L307_6)
        /*0018*/ 	.short	0x0160
        /*001a*/ 	.short	0x0040


	//----- nvinfo : EIATTR_CBANK_PARAM_SIZE
	.align		4
.L_1314:
        /*001c*/ 	.byte	0x03, 0x19
        /*001e*/ 	.short	0x0040


	//----- nvinfo : EIATTR_KPARAM_INFO
	.align		4
        /*0020*/ 	.byte	0x04, 0x17
        /*0022*/ 	.short	(.L_1316 - .L_1315)
.L_1315:
        /*0024*/ 	.word	0x00000000
        /*0028*/ 	.short	0x0007
        /*002a*/ 	.short	0x0038
        /*002c*/ 	.byte	0x00, 0xf0, 0x21, 0x00


	//----- nvinfo : EIATTR_KPARAM_INFO
	.align		4
.L_1316:
        /*0030*/ 	.byte	0x04, 0x17
        /*0032*/ 	.short	(.L_1318 - .L_1317)
.L_1317:
        /*0034*/ 	.word	0x00000000
        /*0038*/ 	.short	0x0006
        /*003a*/ 	.short	0x0030
        /*003c*/ 	.byte	0x00, 0xf0, 0x11, 0x00


	//----- nvinfo : EIATTR_KPARAM_INFO
	.align		4
.L_1318:
        /*0040*/ 	.byte	0x04, 0x17
        /*0042*/ 	.short	(.L_1320 - .L_1319)
.L_1319:
        /*0044*/ 	.word	0x00000000
        /*0048*/ 	.short	0x0005
        /*004a*/ 	.short	0x0028
        /*004c*/ 	.byte	0x00, 0xf0, 0x21, 0x00


	//----- nvinfo : EIATTR_KPARAM_INFO
	.align		4
.L_1320:
        /*0050*/ 	.byte	0x04, 0x17
        /*0052*/ 	.short	(.L_1322 - .L_1321)
.L_1321:
        /*0054*/ 	.word	0x00000000
        /*0058*/ 	.short	0x0004
        /*005a*/ 	.short	0x0020
        /*005c*/ 	.byte	0x00, 0xf0, 0x21, 0x00


	//----- nvinfo : EIATTR_KPARAM_INFO
	.align		4
.L_1322:
        /*0060*/ 	.byte	0x04, 0x17
        /*0062*/ 	.short	(.L_1324 - .L_1323)
.L_1323:
        /*0064*/ 	.word	0x00000000
        /*0068*/ 	.short	0x0003
        /*006a*/ 	.short	0x0018
        /*006c*/ 	.byte	0x00, 0xf0, 0x21, 0x00


	//----- nvinfo : EIATTR_KPARAM_INFO
	.align		4
.L_1324:
        /*0070*/ 	.byte	0x04, 0x17
        /*0072*/ 	.short	(.L_1326 - .L_1325)
.L_1325:
        /*0074*/ 	.word	0x00000000
        /*0078*/ 	.short	0x0002
        /*007a*/ 	.short	0x0010
        /*007c*/ 	.byte	0x00, 0xf0, 0x21, 0x00


	//----- nvinfo : EIATTR_KPARAM_INFO
	.align		4
.L_1326:
        /*0080*/ 	.byte	0x04, 0x17
        /*0082*/ 	.short	(.L_1328 - .L_1327)
.L_1327:
        /*0084*/ 	.word	0x00000000
        /*0088*/ 	.short	0x0001
        /*008a*/ 	.short	0x0008
        /*008c*/ 	.byte	0x00, 0xf0, 0x21, 0x00


	//----- nvinfo : EIATTR_KPARAM_INFO
	.align		4
.L_1328:
        /*0090*/ 	.byte	0x04, 0x17
        /*0092*/ 	.short	(.L_1330 - .L_1329)
.L_1329:
        /*0094*/ 	.word	0x00000000
        /*0098*/ 	.short	0x0000
        /*009a*/ 	.short	0x0000
        /*009c*/ 	.byte	0x00, 0xf0, 0x11, 0x00


	//----- nvinfo : EIATTR_MAXREG_COUNT
	.align		4
.L_1330:
        /*00a0*/ 	.byte	0x03, 0x1b
        /*00a2*/ 	.short	0x00ff


	//----- nvinfo : EIATTR_EXIT_INSTR_OFFSETS
	.align		4
        /*00a4*/ 	.byte	0x04, 0x1c
        /*00a6*/ 	.short	(.L_1332 - .L_1331)


	//   ....[0]....
.L_1331:
        /*00a8*/ 	.word	0x000006e0


	//----- nvinfo : EIATTR_MAX_THREADS
	.align		4
.L_1332:
        /*00ac*/ 	.byte	0x04, 0x05
        /*00ae*/ 	.short	(.L_1334 - .L_1333)
.L_1333:
        /*00b0*/ 	.word	0x00000080
        /*00b4*/ 	.word	0x00000001
        /*00b8*/ 	.word	0x00000001


	//----- nvinfo : EIATTR_CRS_STACK_SIZE
	.align		4
.L_1334:
        /*00bc*/ 	.byte	0x04, 0x1e
        /*00be*/ 	.short	(.L_1336 - .L_1335)
.L_1335:
        /*00c0*/ 	.word	0x00000000
.L_1336:


//--------------------- .nv.info.nvkernel__Z4bltsiiiiiiid_F1L179_4 --------------------------
	.section	.nv.info.nvkernel__Z4bltsiiiiiiid_F1L179_4,"",@"SHT_CUDA_INFO"
	.sectionflags	@""
	.align	4


	//----- nvinfo : EIATTR_SW_WAR
	.align		4
        /*0000*/ 	.byte	0x04, 0x36
        /*0002*/ 	.short	(.L_1338 - .L_1337)
.L_1337:
        /*0004*/ 	.word	0x00000001


	//----- nvinfo : EIATTR_CUDA_API_VERSION
	.align		4
.L_1338:
        /*0008*/ 	.byte	0x04, 0x37
        /*000a*/ 	.short	(.L_1340 - .L_1339)
.L_1339:
        /*000c*/ 	.word	0x00000081


	//----- nvinfo : EIATTR_PARAM_CBANK
	.align		4
.L_1340:
        /*0010*/ 	.byte	0x04, 0x0a
        /*0012*/ 	.short	(.L_1342 - .L_1341)
	.align		4
.L_1341:
        /*0014*/ 	.word	index@(.nv.constant0.nvkernel__Z4bltsiiiiiiid_F1L179_4)
        /*0018*/ 	.short	0x0160
        /*001a*/ 	.short	0x0058


	//----- nvinfo : EIATTR_CBANK_PARAM_SIZE
	.align		4
.L_1342:
        /*001c*/ 	.byte	0x03, 0x19
        /*001e*/ 	.short	0x0058


	//----- nvinfo : EIATTR_KPARAM_INFO
	.align		4
        /*0020*/ 	.byte	0x04, 0x17
        /*0022*/ 	.short	(.L_1344 - .L_1343)
.L_1343:
        /*0024*/ 	.word	0x00000000
        /*0028*/ 	.short	0x000a
        /*002a*/ 	.short	0x0050
        /*002c*/ 	.byte	0x00, 0xf0, 0x21, 0x00


	//----- nvinfo : EIATTR_KPARAM_INFO
	.align		4
.L_1344:
        /*0030*/ 	.byte	0x04, 0x17
        /*0032*/ 	.short	(.L_1346 - .L_1345)
.L_1345:
        /*0034*/ 	.word	0x00000000
        /*0038*/ 	.short	0x0009
        /*003a*/ 	.short	0x0048
        /*003c*/ 	.byte	0x00, 0xf0, 0x11, 0x00


	//----- nvinfo : EIATTR_KPARAM_INFO
	.align		4
.L_1346:
        /*0040*/ 	.byte	0x04, 0x17
        /*0042*/ 	.short	(.L_1348 - .L_1347)
.L_1347:
        /*0044*/ 	.word	0x00000000
        /*0048*/ 	.short	0x0008
        /*004a*/ 	.short	0x0040
        /*004c*/ 	.byte	0x00, 0xf0, 0x21, 0x00


	//----- nvinfo : EIATTR_KPARAM_INFO
	.align		4
.L_1348:
        /*0050*/ 	.byte	0x04, 0x17
        /*0052*/ 	.short	(.L_1350 - .L_1349)
.L_1349:
        /*0054*/ 	.word	0x00000000
        /*0058*/ 	.short	0x0007
        /*005a*/ 	.short	0x0038
        /*005c*/ 	.byte	0x00, 0xf0, 0x21, 0x00


	//----- nvinfo : EIATTR_KPARAM_INFO
	.align		4
.L_1350:
        /*0060*/ 	.byte	0x04, 0x17
        /*0062*/ 	.short	(.L_1352 - .L_1351)
.L_1351:
        /*0064*/ 	.word	0x00000000
        /*0068*/ 	.short	0x0006
        /*006a*/ 	.short	0x0030
        /*006c*/ 	.byte	0x00, 0xf0, 0x21, 0x00


	//----- nvinfo : EIATTR_KPARAM_INFO
	.align		4
.L_1352:
        /*0070*/ 	.byte	0x04, 0x17
        /*0072*/ 	.short	(.L_1354 - .L_1353)
.L_1353:
        /*0074*/ 	.word	0x00000000
        /*0078*/ 	.short	0x0005
        /*007a*/ 	.short	0x0028
        /*007c*/ 	.byte	0x00, 0xf0, 0x21, 0x00


	//----- nvinfo : EIATTR_KPARAM_INFO
	.align		4
.L_1354:
        /*0080*/ 	.byte	0x04, 0x17
        /*0082*/ 	.short	(.L_1356 - .L_1355)
.L_1355:
        /*0084*/ 	.word	0x00000000
        /*0088*/ 	.short	0x0004
        /*008a*/ 	.short	0x0020
        /*008c*/ 	.byte	0x00, 0xf0, 0x21, 0x00


	//----- nvinfo : EIATTR_KPARAM_INFO
	.align		4
.L_1356:
        /*0090*/ 	.byte	0x04, 0x17
        /*0092*/ 	.short	(.L_1358 - .L_1357)
.L_1357:
        /*0094*/ 	.word	0x00000000
        /*0098*/ 	.short	0x0003
        /*009a*/ 	.short	0x0018
        /*009c*/ 	.byte	0x00, 0xf0, 0x21, 0x00


	//----- nvinfo : EIATTR_KPARAM_INFO
	.align		4
.L_1358:
        /*00a0*/ 	.byte	0x04, 0x17
        /*00a2*/ 	.short	(.L_1360 - .L_1359)
.L_1359:
        /*00a4*/ 	.word	0x00000000
        /*00a8*/ 	.short	0x0002
        /*00aa*/ 	.short	0x0010
        /*00ac*/ 	.byte	0x00, 0xf0, 0x21, 0x00


	//----- nvinfo : EIATTR_KPARAM_INFO
	.align		4
.L_1360:
        /*00b0*/ 	.byte	0x04, 0x17
        /*00b2*/ 	.short	(.L_1362 - .L_1361)
.L_1361:
        /*00b4*/ 	.word	0x00000000
        /*00b8*/ 	.short	0x0001
        /*00ba*/ 	.short	0x0008
        /*00bc*/ 	.byte	0x00, 0xf0, 0x21, 0x00


	//----- nvinfo : EIATTR_KPARAM_INFO
	.align		4
.L_1362:
        /*00c0*/ 	.byte	0x04, 0x17
        /*00c2*/ 	.short	(.L_1364 - .L_1363)
.L_1363:
        /*00c4*/ 	.word	0x00000000
        /*00c8*/ 	.short	0x0000
        /*00ca*/ 	.short	0x0000
        /*00cc*/ 	.byte	0x00, 0xf0, 0x11, 0x00


	//----- nvinfo : EIATTR_MAXREG_COUNT
	.align		4
.L_1364:
        /*00d0*/ 	.byte	0x03, 0x1b
        /*00d2*/ 	.short	0x00ff


	//----- nvinfo : EIATTR_EXIT_INSTR_OFFSETS
	.align		4
        /*00d4*/ 	.byte	0x04, 0x1c
        /*00d6*/ 	.short	(.L_1366 - .L_1365)


	//   ....[0]....
.L_1365:
        /*00d8*/ 	.word	0x00002860


	//----- nvinfo : EIATTR_MAX_THREADS
	.align		4
.L_1366:
        /*00dc*/ 	.byte	0x04, 0x05
        /*00de*/ 	.short	(.L_1368 - .L_1367)
.L_1367:
        /*00e0*/ 	.word	0x00000080
        /*00e4*/ 	.word	0x00000001
        /*00e8*/ 	.word	0x00000001


	//----- nvinfo : EIATTR_CRS_STACK_SIZE
	.align		4
.L_1368:
        /*00ec*/ 	.byte	0x04, 0x1e
        /*00ee*/ 	.short	(.L_1370 - .L_1369)
.L_1369:
        /*00f0*/ 	.word	0x00000000
.L_1370:


//--------------------- .nv.info.nvkernel__Z4bltsiiiiiiid_F1L163_2 --------------------------
	.section	.nv.info.nvkernel__Z4bltsiiiiiiid_F1L163_2,"",@"SHT_CUDA_INFO"
	.sectionflags	@""
	.align	4


	//----- nvinfo : EIATTR_SW_WAR
	.align		4
        /*0000*/ 	.byte	0x04, 0x36
        /*0002*/ 	.short	(.L_1372 - .L_1371)
.L_1371:
        /*0004*/ 	.word	0x00000001


	//----- nvinfo : EIATTR_CUDA_API_VERSION
	.align		4
.L_1372:
        /*0008*/ 	.byte	0x04, 0x37
        /*000a*/ 	.short	(.L_1374 - .L_1373)
.L_1373:
        /*000c*/ 	.word	0x00000081


	//----- nvinfo : EIATTR_PARAM_CBANK
	.align		4
.L_1374:
        /*0010*/ 	.byte	0x04, 0x0a
        /*0012*/ 	.short	(.L_1376 - .L_1375)
	.align		4
.L_1375:
        /*0014*/ 	.word	index@(.nv.constant0.nvkernel__Z4bltsiiiiiiid_F1L163_2)
        /*0018*/ 	.short	0x0160
        /*001a*/ 	.short	0x0038


	//----- nvinfo : EIATTR_CBANK_PARAM_SIZE
	.align		4
.L_1376:
        /*001c*/ 	.byte	0x03, 0x19
        /*001e*/ 	.short	0x0038


	//----- nvinfo : EIATTR_KPARAM_INFO
	.align		4
        /*0020*/ 	.byte	0x04, 0x17
        /*0022*/ 	.short	(.L_1378 - .L_1377)
.L_1377:
        /*0024*/ 	.word	0x00000000
        /*0028*/ 	.short	0x0006
        /*002a*/ 	.short	0x0030
        /*002c*/ 	.byte	0x00, 0xf0, 0x21, 0x00


	//----- nvinfo : EIATTR_KPARAM_INFO
	.align		4
.L_1378:
        /*0030*/ 	.byte	0x04, 0x17
        /*0032*/ 	.short	(.L_1380 - .L_1379)
.L_1379:
        /*0034*/ 	.word	0x00000000
        /*0038*/ 	.short	0x0005
        /*003a*/ 	.short	0x0028
        /*003c*/ 	.byte	0x00, 0xf0, 0x11, 0x00


	//----- nvinfo : EIATTR_KPARAM_INFO
	.align		4
.L_1380:
        /*0040*/ 	.byte	0x04, 0x17
        /*0042*/ 	.short	(.L_1382 - .L_1381)
.L_1381:
        /*0044*/ 	.word	0x00000000
        /*0048*/ 	.short	0x0004
        /*004a*/ 	.short	0x0020
        /*004c*/ 	.byte	0x00, 0xf0, 0x21, 0x00


	//----- nvinfo : EIATTR_KPARAM_INFO
	.align		4
.L_1382:
        /*0050*/ 	.byte	0x04, 0x17
        /*0052*/ 	.short	(.L_1384 - .L_1383)
.L_1383:
        /*0054*/ 	.word	0x00000000
        /*0058*/ 	.short	0x0003
        /*005a*/ 	.short	0x0018
        /*005c*/ 	.byte	0x00, 0xf0, 0x21, 0x00


	//----- nvinfo : EIATTR_KPARAM_INFO
	.align		4
.L_1384:
        /*0060*/ 	.byte	0x04, 0x17
        /*0062*/ 	.short	(.L_1386 - .L_1385)
.L_1385:
        /*0064*/ 	.word	0x00000000
        /*0068*/ 	.short	0x0002
        /*006a*/ 	.short	0x0010
        /*006c*/ 	.byte	0x00, 0xf0, 0x21, 0x00


	//----- nvinfo : EIATTR_KPARAM_INFO
	.align		4
.L_1386:
        /*0070*/ 	.byte	0x04, 0x17
        /*0072*/ 	.short	(.L_1388 - .L_1387)
.L_1387:
        /*0074*/ 	.word	0x00000000
        /*0078*/ 	.short	0x0001
        /*007a*/ 	.short	0x0008
        /*007c*/ 	.byte	0x00, 0xf0, 0x21, 0x00


	//----- nvinfo : EIATTR_KPARAM_INFO
	.align		4
.L_1388:
        /*0080*/ 	.byte	0x04, 0x17
        /*0082*/ 	.short	(.L_1390 - .L_1389)
.L_1389:
        /*0084*/ 	.word	0x00000000
        /*0088*/ 	.short	0x0000
        /*008a*/ 	.short	0x0000
        /*008c*/ 	.byte	0x00, 0xf0, 0x11, 0x00


	//----- nvinfo : EIATTR_MAXREG_COUNT
	.align		4
.L_1390:
        /*0090*/ 	.byte	0x03, 0x1b
        /*0092*/ 	.short	0x00ff


	//----- nvinfo : EIATTR_EXIT_INSTR_OFFSETS
	.align		4
        /*0094*/ 	.byte	0x04, 0x1c
        /*0096*/ 	.short	(.L_1392 - .L_1391)


	//   ....[0]....
.L_1391:
        /*0098*/ 	.word	0x000006e0


	//----- nvinfo : EIATTR_MAX_THREADS
	.align		4
.L_1392:
        /*009c*/ 	.byte	0x04, 0x05
        /*009e*/ 	.short	(.L_1394 - .L_1393)
.L_1393:
        /*00a0*/ 	.word	0x00000080
        /*00a4*/ 	.word	0x00000001
        /*00a8*/ 	.word	0x00000001


	//----- nvinfo : EIATTR_CRS_STACK_SIZE
	.align		4
.L_1394:
        /*00ac*/ 	.byte	0x04, 0x1e
        /*00ae*/ 	.short	(.L_1396 - .L_1395)
.L_1395:
        /*00b0*/ 	.word	0x00000000
.L_1396:


//--------------------- .nv.callgraph             --------------------------
	.section	.nv.callgraph,"",@"SHT_CUDA_CALLGRAPH"
	.align	4
	.sectionentsize	8
	.align		4
        /*0000*/ 	.word	0x00000000
	.align		4
        /*0004*/ 	.word	0xffffffff
	.align		4
        /*0008*/ 	.word	index@(nvkernel__Z4ssori_F1L2158_66)
	.align		4
        /*000c*/ 	.word	index@(__cuda_sm20_div_s64)
	.align		4
        /*0010*/ 	.word	index@(nvkernel__Z4ssori_F1L2126_64)
	.align		4
        /*0014*/ 	.word	index@(__cuda_sm20_div_s64)
	.align		4
        /*0018*/ 	.word	index@(nvkernel__Z3rhsv_F1L2048_60)
	.align		4
        /*001c*/ 	.word	index@(__cuda_sm20_div_s64)
	.align		4
        /*0020*/ 	.word	index@(nvkernel__Z3rhsv_F1L2032_58)
	.align		4
        /*0024*/ 	.word	index@(__cuda_sm20_div_s64)
	.align		4
        /*0028*/ 	.word	index@(nvkernel__Z3rhsv_F1L2015_56)
	.align		4
        /*002c*/ 	.word	index@(__cuda_sm20_div_s64)
	.align		4
        /*0030*/ 	.word	index@(nvkernel__Z3rhsv_F1L1983_54)
	.align		4
        /*0034*/ 	.word	index@(__cuda_sm20_div_s64)
	.align		4
        /*0038*/ 	.word	index@(nvkernel__Z3rhsv_F1L1952_52)
	.align		4
        /*003c*/ 	.word	index@(__cuda_sm20_div_s64)
	.align		4
        /*0040*/ 	.word	index@(nvkernel__Z3rhsv_F1L1940_50)
	.align		4
        /*0044*/ 	.word	index@(__cuda_sm20_div_s64)
	.align		4
        /*0048*/ 	.word	index@(nvkernel__Z3rhsv_F1L1923_48)
	.align		4
        /*004c*/ 	.word	index@(__cuda_sm20_div_s64)
	.align		4
        /*0050*/ 	.word	index@(nvkernel__Z3rhsv_F1L1910_46)
	.align		4
        /*0054*/ 	.word	index@(__cuda_sm20_div_s64)
	.align		4
        /*0058*/ 	.word	index@(nvkernel__Z3rhsv_F1L1889_44)
	.align		4
        /*005c*/ 	.word	index@(__cuda_sm20_div_s64)
	.align		4
        /*0060*/ 	.word	index@(nvkernel__Z3rhsv_F1L1873_42)
	.align		4
        /*0064*/ 	.word	index@(__cuda_sm20_div_s64)
	.align		4
        /*0068*/ 	.word	index@(nvkernel__Z3rhsv_F1L1850_40)
	.align		4
        /*006c*/ 	.word	index@(__cuda_sm20_div_s64)
	.align		4
        /*0070*/ 	.word	index@(nvkernel__Z3rhsv_F1L1810_38)
	.align		4
        /*0074*/ 	.word	index@(__cuda_sm20_div_s64)
	.align		4
        /*0078*/ 	.word	index@(nvkernel__Z3rhsv_F1L1780_36)
	.align		4
        /*007c*/ 	.word	index@(__cuda_sm20_div_s64)
	.align		4
        /*0080*/ 	.word	index@(nvkernel__Z3rhsv_F1L1768_34)
	.align		4
        /*0084*/ 	.word	index@(__cuda_sm20_div_s64)
	.align		4
        /*0088*/ 	.word	index@(nvkernel__Z3rhsv_F1L1751_32)
	.align		4
        /*008c*/ 	.word	index@(__cuda_sm20_div_s64)
	.align		4
        /*0090*/ 	.word	index@(nvkernel__Z3rhsv_F1L1726_30)
	.align		4
        /*0094*/ 	.word	index@(__cuda_sm20_div_s64)
	.align		4
        /*0098*/ 	.word	index@(nvkernel__Z3rhsv_F1L1710_28)
	.align		4
        /*009c*/ 	.word	index@(__cuda_sm20_div_s64)
	.align		4
        /*00a0*/ 	.word	index@(nvkernel__Z3rhsv_F1L1693_26)
	.align		4
        /*00a4*/ 	.word	index@(__cuda_sm20_div_s64)
	.align		4
        /*00a8*/ 	.word	index@(nvkernel__Z3rhsv_F1L1657_24)
	.align		4
        /*00ac*/ 	.word	index@(__cuda_sm20_div_s64)
	.align		4
        /*00b0*/ 	.word	index@(nvkernel__Z3rhsv_F1L1626_22)
	.align		4
        /*00b4*/ 	.word	index@(__cuda_sm20_div_s64)
	.align		4
        /*00b8*/ 	.word	index@(nvkernel__Z3rhsv_F1L1614_20)
	.align		4
        /*00bc*/ 	.word	index@(__cuda_sm20_div_s64)
	.align		4
        /*00c0*/ 	.word	index@(nvkernel__Z3rhsv_F1L1597_18)
	.align		4
        /*00c4*/ 	.word	index@(__cuda_sm20_div_s64)
	.align		4
        /*00c8*/ 	.word	index@(nvkernel__Z3rhsv_F1L1574_16)
	.align		4
        /*00cc*/ 	.word	index@(__cuda_sm20_div_s64)
	.align		4
        /*00d0*/ 	.word	index@(nvkernel__Z3rhsv_F1L1574_16)
	.align		4
        /*00d4*/ 	.word	index@(__cuda_sm20_dblrcp_rn_slowpath_v3)
	.align		4
        /*00d8*/ 	.word	index@(nvkernel__Z6l2normiiiiiiiiii_F1L1529_14)
	.align		4
        /*00dc*/ 	.word	index@(__cuda_sm20_div_s64)
	.align		4
        /*00e0*/ 	.word	index@(nvkernel__Z6l2normiiiiiiiiii_F1L1529_14)
	.align		4
        /*00e4*/ 	.word	index@(__cuda_sm70_shflsync_down)
	.align		4
        /*00e8*/ 	.word	index@(nvkernel__Z4butsiiiiiiid_F1L323_8)
	.align		4
        /*00ec*/ 	.word	index@(__cuda_sm20_dblrcp_rn_slowpath_v3)
	.align		4
        /*00f0*/ 	.word	index@(nvkernel__Z4butsiiiiiiid_F1L323_8)
	.align		4
        /*00f4*/ 	.word	index@(__cuda_sm20_div_rn_f64_full)
	.align		4
        /*00f8*/ 	.word	index@(nvkernel__Z4bltsiiiiiiid_F1L179_4)
	.align		4
        /*00fc*/ 	.word	index@(__cuda_sm20_dblrcp_rn_slowpath_v3)
	.align		4
        /*0100*/ 	.word	index@(nvkernel__Z4bltsiiiiiiid_F1L179_4)
	.align		4
        /*0104*/ 	.word	index@(__cuda_sm20_div_rn_f64_full)
	.align		4
        /*0108*/ 	.word	0x00000000
	.align		4
        /*010c*/ 	.word	0xfffffffe
	.align		4
        /*0110*/ 	.word	0x00000000
	.align		4
        /*0114*/ 	.word	0xfffffffd
	.align		4
        /*0118*/ 	.word	0x00000000
	.align		4
        /*011c*/ 	.word	0xfffffffc


//--------------------- .nv.prototype             --------------------------
	.section	.nv.prototype,"",@"SHT_CUDA_PROTOTYPE"
	.align	4
	.sectionentsize	8
	.align		4
        /*0000*/ 	.word	index@(__cuda_sm70_shflsync_down)
	.align		4
        /*0004*/ 	.word	str_index@("#iiiii")


//--------------------- .nv.constant0.nvkernel__Z4ssori_F1L2158_66 --------------------------
	.section	.nv.constant0.nvkernel__Z4ssori_F1L2158_66,"a",@"SHT_CUDA_CONSTANT_B0"
	.sectionflags	@""
	.align	4
.nv.constant0.nvkernel__Z4ssori_F1L2158_66:
	.zero		352
	.type		_param,@"STT_CUDA_OBJECT"
	.size		_param,(.L_2 - _param)
	.other		_param,@"STO_CUDA_CONSTANT STV_INTERNAL"
_param:
	.zero		48
.L_2:


//--------------------- .nv.constant0.nvkernel__Z4ssori_F1L2126_64 --------------------------
	.section	.nv.constant0.nvkernel__Z4ssori_F1L2126_64,"a",@"SHT_CUDA_CONSTANT_B0"
	.sectionflags	@""
	.align	4
.nv.constant0.nvkernel__Z4ssori_F1L2126_64:
	.zero		352
	.type		_param__0,@"STT_CUDA_OBJECT"
	.size		_param__0,(.L_3 - _param__0)
	.other		_param__0,@"STO_CUDA_CONSTANT STV_INTERNAL"
	.map_symbolname _param__0 _param
_param__0:
	.zero		40
.L_3:


//--------------------- .nv.constant0.nvkernel__Z4ssori_F1L2089_62 --------------------------
	.section	.nv.constant0.nvkernel__Z4ssori_F1L2089_62,"a",@"SHT_CUDA_CONSTANT_B0"
	.sectionflags	@""
	.align	4
.nv.constant0.nvkernel__Z4ssori_F1L2089_62:
	.zero		352
	.type		_param__1,@"STT_CUDA_OBJECT"
	.size		_param__1,(.L_4 - _param__1)
	.other		_param__1,@"STO_CUDA_CONSTANT STV_INTERNAL"
	.map_symbolname _param__1 _param
_param__1:
	.zero		32
.L_4:


//--------------------- .nv.constant0.nvkernel__Z3rhsv_F1L2048_60 --------------------------
	.section	.nv.constant0.nvkernel__Z3rhsv_F1L2048_60,"a",@"SHT_CUDA_CONSTANT_B0"
	.sectionflags	@""
	.align	4
.nv.constant0.nvkernel__Z3rhsv_F1L2048_60:
	.zero		352
	.type		_param__2,@"STT_CUDA_OBJECT"
	.size		_param__2,(.L_5 - _param__2)
	.other		_param__2,@"STO_CUDA_CONSTANT STV_INTERNAL"
	.map_symbolname _param__2 _param
_param__2:
	.zero		56
.L_5:


//--------------------- .nv.constant0.nvkernel__Z3rhsv_F1L2032_58 --------------------------
	.section	.nv.constant0.nvkernel__Z3rhsv_F1L2032_58,"a",@"SHT_CUDA_CONSTANT_B0"
	.sectionflags	@""
	.align	4
.nv.constant0.nvkernel__Z3rhsv_F1L2032_58:
	.zero		352
	.type		_param__3,@"STT_CUDA_OBJECT"
	.size		_param__3,(.L_6 - _param__3)
	.other		_param__3,@"STO_CUDA_CONSTANT STV_INTERNAL"
	.map_symbolname _param__3 _param
_param__3:
	.zero		56
.L_6:


//--------------------- .nv.constant0.nvkernel__Z3rhsv_F1L2015_56 --------------------------
	.section	.nv.constant0.nvkernel__Z3rhsv_F1L2015_56,"a",@"SHT_CUDA_CONSTANT_B0"
	.sectionflags	@""
	.align	4
.nv.constant0.nvkernel__Z3rhsv_F1L2015_56:
	.zero		352
	.type		_param__4,@"STT_CUDA_OBJECT"
	.size		_param__4,(.L_7 - _param__4)
	.other		_param__4,@"STO_CUDA_CONSTANT STV_INTERNAL"
	.map_symbolname _param__4 _param
_param__4:
	.zero		48
.L_7:


//--------------------- .nv.constant2.nvkernel__Z3rhsv_F1L1983_54 --------------------------
	.section	.nv.constant2.nvkernel__Z3rhsv_F1L1983_54,"a",@"SHT_CUDA_CONSTANT_B2"
	.sectionflags	@""
	.align	8
.nv.constant2.nvkernel__Z3rhsv_F1L1983_54:
	.type		nvkernel__Z3rhsv_F1L1983_54.const_opt.0.8,@"STT_CUDA_OBJECT"
	.size		nvkernel__Z3rhsv_F1L1983_54.const_opt.0.8,(.L_8 - nvkernel__Z3rhsv_F1L1983_54.const_opt.0.8)
	.other		nvkernel__Z3rhsv_F1L1983_54.const_opt.0.8,@"STO_CUDA_CONSTANT STV_INTERNAL"
nvkernel__Z3rhsv_F1L1983_54.const_opt.0.8:
        /*0000*/ 	.byte	0x9a, 0x99, 0x99, 0x99, 0x99, 0x99, 0xb9, 0x3f
.L_8:


//--------------------- .nv.constant0.nvkernel__Z3rhsv_F1L1983_54 --------------------------
	.section	.nv.constant0.nvkernel__Z3rhsv_F1L1983_54,"a",@"SHT_CUDA_CONSTANT_B0"
	.sectionflags	@""
	.align	4
.nv.constant0.nvkernel__Z3rhsv_F1L1983_54:
	.zero		352
	.type		_param__5,@"STT_CUDA_OBJECT"
	.size		_param__5,(.L_9 - _param__5)
	.other		_param__5,@"STO_CUDA_CONSTANT STV_INTERNAL"
	.map_symbolname _param__5 _param
_param__5:
	.zero		104
.L_9:


//--------------------- .nv.constant2.nvkernel__Z3rhsv_F1L1952_52 --------------------------
	.section	.nv.constant2.nvkernel__Z3rhsv_F1L1952_52,"a",@"SHT_CUDA_CONSTANT_B2"
	.sectionflags	@""
	.align	8
.nv.constant2.nvkernel__Z3rhsv_F1L1952_52:
	.type		nvkernel__Z3rhsv_F1L1952_52.const_opt.0.8,@"STT_CUDA_OBJECT"
	.size		nvkernel__Z3rhsv_F1L1952_52.const_opt.0.8,(nvkernel__Z3rhsv_F1L1952_52.const_opt.8.16 - nvkernel__Z3rhsv_F1L1952_52.const_opt.0.8)
	.other		nvkernel__Z3rhsv_F1L1952_52.const_opt.0.8,@"STO_CUDA_CONSTANT STV_INTERNAL"
nvkernel__Z3rhsv_F1L1952_52.const_opt.0.8:
        /*0000*/ 	.byte	0x55, 0x55, 0x55, 0x55, 0x55, 0x55, 0xf5, 0x3f
	.type		nvkernel__Z3rhsv_F1L1952_52.const_opt.8.16,@"STT_CUDA_OBJECT"
	.size		nvkernel__Z3rhsv_F1L1952_52.const_opt.8.16,(nvkernel__Z3rhsv_F1L1952_52.const_opt.16.24 - nvkernel__Z3rhsv_F1L1952_52.const_opt.8.16)
	.other		nvkernel__Z3rhsv_F1L1952_52.const_opt.8.16,@"STO_CUDA_CONSTANT STV_INTERNAL"
nvkernel__Z3rhsv_F1L1952_52.const_opt.8.16:
        /*0008*/ 	.byte	0x5b, 0x8f, 0xc2, 0xf5, 0x28, 0x5c, 0xff, 0x3f
	.type		nvkernel__Z3rhsv_F1L1952_52.const_opt.16.24,@"STT_CUDA_OBJECT"
	.size		nvkernel__Z3rhsv_F1L1952_52.const_opt.16.24,(nvkernel__Z3rhsv_F1L1952_52.const_opt.24.32 - nvkernel__Z3rhsv_F1L1952_52.const_opt.16.24)
	.other		nvkernel__Z3rhsv_F1L1952_52.const_opt.16.24,@"STO_CUDA_CONSTANT STV_INTERNAL"
nvkernel__Z3rhsv_F1L1952_52.const_opt.16.24:
        /*0010*/ 	.byte	0x55, 0x55, 0x55, 0x55, 0x55, 0x55, 0xc5, 0x3f
	.type		nvkernel__Z3rhsv_F1L1952_52.const_opt.24.32,@"STT_CUDA_OBJECT"
	.size		nvkernel__Z3rhsv_F1L1952_52.const_opt.24.32,(.L_13 - nvkernel__Z3rhsv_F1L1952_52.const_opt.24.32)
	.other		nvkernel__Z3rhsv_F1L1952_52.const_opt.24.32,@"STO_CUDA_CONSTANT STV_INTERNAL"
nvkernel__Z3rhsv_F1L1952_52.const_opt.24.32:
        /*0018*/ 	.byte	0xb6, 0x1e, 0x85, 0xeb, 0x51, 0xb8, 0xde, 0xbf
.L_13:


//--------------------- .nv.constant0.nvkernel__Z3rhsv_F1L1952_52 --------------------------
	.section	.nv.constant0.nvkernel__Z3rhsv_F1L1952_52,"a",@"SHT_CUDA_CONSTANT_B0"
	.sectionflags	@""
	.align	4
.nv.constant0.nvkernel__Z3rhsv_F1L1952_52:
	.zero		352
	.type		_param__6,@"STT_CUDA_OBJECT"
	.size		_param__6,(.L_14 - _param__6)
	.other		_param__6,@"STO_CUDA_CONSTANT STV_INTERNAL"
	.map_symbolname _param__6 _param
_param__6:
	.zero		48
.L_14:


//--------------------- .nv.constant0.nvkernel__Z3rhsv_F1L1940_50 --------------------------
	.section	.nv.constant0.nvkernel__Z3rhsv_F1L1940_50,"a",@"SHT_CUDA_CONSTANT_B0"
	.sectionflags	@""
	.align	4
.nv.constant0.nvkernel__Z3rhsv_F1L1940_50:
	.zero		352
	.type		_param__7,@"STT_CUDA_OBJECT"
	.size		_param__7,(.L_15 - _param__7)
	.other		_param__7,@"STO_CUDA_CONSTANT STV_INTERNAL"
	.map_symbolname _param__7 _param
_param__7:
	.zero		56
.L_15:


//--------------------- .nv.constant2.nvkernel__Z3rhsv_F1L1923_48 --------------------------
	.section	.nv.constant2.nvkernel__Z3rhsv_F1L1923_48,"a",@"SHT_CUDA_CONSTANT_B2"
	.sectionflags	@""
	.align	8
.nv.constant2.nvkernel__Z3rhsv_F1L1923_48:
	.type		nvkernel__Z3rhsv_F1L1923_48.const_opt.0.8,@"STT_CUDA_OBJECT"
	.size		nvkernel__Z3rhsv_F1L1923_48.const_opt.0.8,(nvkernel__Z3rhsv_F1L1923_48.const_opt.8.16 - nvkernel__Z3rhsv_F1L1923_48.const_opt.0.8)
	.other		nvkernel__Z3rhsv_F1L1923_48.const_opt.0.8,@"STO_CUDA_CONSTANT STV_INTERNAL"
nvkernel__Z3rhsv_F1L1923_48.const_opt.0.8:
        /*0000*/ 	.byte	0x9a, 0x99, 0x99, 0x99, 0x99, 0x99, 0xd9, 0x3f
	.type		nvkernel__Z3rhsv_F1L1923_48.const_opt.8.16,@"STT_CUDA_OBJECT"
	.size		nvkernel__Z3rhsv_F1L1923_48.const_opt.8.16,(nvkernel__Z3rhsv_F1L1923_48.const_opt.16.24 - nvkernel__Z3rhsv_F1L1923_48.const_opt.8.16)
	.other		nvkernel__Z3rhsv_F1L1923_48.const_opt.8.16,@"STO_CUDA_CONSTANT STV_INTERNAL"
nvkernel__Z3rhsv_F1L1923_48.const_opt.8.16:
        /*0008*/ 	.byte	0x9a, 0x99, 0x99, 0x99, 0x99, 0x99, 0xd9, 0xbf
	.type		nvkernel__Z3rhsv_F1L1923_48.const_opt.16.24,@"STT_CUDA_OBJECT"
	.size		nvkernel__Z3rhsv_F1L1923_48.const_opt.16.24,(.L_18 - nvkernel__Z3rhsv_F1L1923_48.const_opt.16.24)
	.other		nvkernel__Z3rhsv_F1L1923_48.const_opt.16.24,@"STO_CUDA_CONSTANT STV_INTERNAL"
nvkernel__Z3rhsv_F1L1923_48.const_opt.16.24:
        /*0010*/ 	.byte	0x66, 0x66, 0x66, 0x66, 0x66, 0x66, 0xf6, 0x3f
.L_18:


//--------------------- .nv.constant0.nvkernel__Z3rhsv_F1L1923_48 --------------------------
	.section	.nv.constant0.nvkernel__Z3rhsv_F1L1923_48,"a",@"SHT_CUDA_CONSTANT_B0"
	.sectionflags	@""
	.align	4
.nv.constant0.nvkernel__Z3rhsv_F1L1923_48:
	.zero		352
	.type		_param__8,@"STT_CUDA_OBJECT"
	.size		_param__8,(.L_19 - _param__8)
	.other		_param__8,@"STO_CUDA_CONSTANT STV_INTERNAL"
	.map_symbolname _param__8 _param
_param__8:
	.zero		48
.L_19:


//--------------------- .nv.constant0.nvkernel__Z3rhsv_F1L1910_46 --------------------------
	.section	.nv.constant0.nvkernel__Z3rhsv_F1L1910_46,"a",@"SHT_CUDA_CONSTANT_B0"
	.sectionflags	@""
	.align	4
.nv.constant0.nvkernel__Z3rhsv_F1L1910_46:
	.zero		352
	.type		_param__9,@"STT_CUDA_OBJECT"
	.size		_param__9,(.L_20 - _param__9)
	.other		_param__9,@"STO_CUDA_CONSTANT STV_INTERNAL"
	.map_symbolname _param__9 _param
_param__9:
	.zero		48
.L_20:


//--------------------- .nv.constant0.nvkernel__Z3rhsv_F1L1889_44 --------------------------
	.section	.nv.constant0.nvkernel__Z3rhsv_F1L1889_44,"a",@"SHT_CUDA_CONSTANT_B0"
	.sectionflags	@""
	.align	4
.nv.constant0.nvkernel__Z3rhsv_F1L1889_44:
	.zero		352
	.type		_param__10,@"STT_CUDA_OBJECT"
	.size		_param__10,(.L_21 - _param__10)
	.other		_param__10,@"STO_CUDA_CONSTANT STV_INTERNAL"
	.map_symbolname _param__10 _param
_param__10:
	.zero		48
.L_21:


//--------------------- .nv.constant0.nvkernel__Z3rhsv_F1L1873_42 --------------------------
	.section	.nv.constant0.nvkernel__Z3rhsv_F1L1873_42,"a",@"SHT_CUDA_CONSTANT_B0"
	.sectionflags	@""
	.align	4
.nv.constant0.nvkernel__Z3rhsv_F1L1873_42:
	.zero		352
	.type		_param__11,@"STT_CUDA_OBJECT"
	.size		_param__11,(.L_22 - _param__11)
	.other		_param__11,@"STO_CUDA_CONSTANT STV_INTERNAL"
	.map_symbolname _param__11 _param
_param__11:
	.zero		40
.L_22:


//--------------------- .nv.constant0.nvkernel__Z3rhsv_F1L1850_40 --------------------------
	.section	.nv.constant0.nvkernel__Z3rhsv_F1L1850_40,"a",@"SHT_CUDA_CONSTANT_B0"
	.sectionflags	@""
	.align	4
.nv.constant0.nvkernel__Z3rhsv_F1L1850_40:
	.zero		352
	.type		_param__12,@"STT_CUDA_OBJECT"
	.size		_param__12,(.L_23 - _param__12)
	.other		_param__12,@"STO_CUDA_CONSTANT STV_INTERNAL"
	.map_symbolname _param__12 _param
_param__12:
	.zero		40
.L_23:


//--------------------- .nv.constant2.nvkernel__Z3rhsv_F1L1810_38 --------------------------
	.section	.nv.constant2.nvkernel__Z3rhsv_F1L1810_38,"a",@"SHT_CUDA_CONSTANT_B2"
	.sectionflags	@""
	.align	8
.nv.constant2.nvkernel__Z3rhsv_F1L1810_38:
	.type		nvkernel__Z3rhsv_F1L1810_38.const_opt.0.8,@"STT_CUDA_OBJECT"
	.size		nvkernel__Z3rhsv_F1L1810_38.const_opt.0.8,(.L_24 - nvkernel__Z3rhsv_F1L1810_38.const_opt.0.8)
	.other		nvkernel__Z3rhsv_F1L1810_38.const_opt.0.8,@"STO_CUDA_CONSTANT STV_INTERNAL"
nvkernel__Z3rhsv_F1L1810_38.const_opt.0.8:
        /*0000*/ 	.byte	0x9a, 0x99, 0x99, 0x99, 0x99, 0x99, 0xb9, 0x3f
.L_24:


//--------------------- .nv.constant0.nvkernel__Z3rhsv_F1L1810_38 --------------------------
	.section	.nv.constant0.nvkernel__Z3rhsv_F1L1810_38,"a",@"SHT_CUDA_CONSTANT_B0"
	.sectionflags	@""
	.align	4
.nv.constant0.nvkernel__Z3rhsv_F1L1810_38:
	.zero		352
	.type		_param__13,@"STT_CUDA_OBJECT"
	.size		_param__13,(.L_25 - _param__13)
	.other		_param__13,@"STO_CUDA_CONSTANT STV_INTERNAL"
	.map_symbolname _param__13 _param
_param__13:
	.zero		104
.L_25:


//--------------------- .nv.constant2.nvkernel__Z3rhsv_F1L1780_36 --------------------------
	.section	.nv.constant2.nvkernel__Z3rhsv_F1L1780_36,"a",@"SHT_CUDA_CONSTANT_B2"
	.sectionflags	@""
	.align	8
.nv.constant2.nvkernel__Z3rhsv_F1L1780_36:
	.type		nvkernel__Z3rhsv_F1L1780_36.const_opt.0.8,@"STT_CUDA_OBJECT"
	.size		nvkernel__Z3rhsv_F1L1780_36.const_opt.0.8,(nvkernel__Z3rhsv_F1L1780_36.const_opt.8.16 - nvkernel__Z3rhsv_F1L1780_36.const_opt.0.8)
	.other		nvkernel__Z3rhsv_F1L1780_36.const_opt.0.8,@"STO_CUDA_CONSTANT STV_INTERNAL"
nvkernel__Z3rhsv_F1L1780_36.const_opt.0.8:
        /*0000*/ 	.byte	0x55, 0x55, 0x55, 0x55, 0x55, 0x55, 0xf5, 0x3f
	.type		nvkernel__Z3rhsv_F1L1780_36.const_opt.8.16,@"STT_CUDA_OBJECT"
	.size		nvkernel__Z3rhsv_F1L1780_36.const_opt.8.16,(nvkernel__Z3rhsv_F1L1780_36.const_opt.16.24 - nvkernel__Z3rhsv_F1L1780_36.const_opt.8.16)
	.other		nvkernel__Z3rhsv_F1L1780_36.const_opt.8.16,@"STO_CUDA_CONSTANT STV_INTERNAL"
nvkernel__Z3rhsv_F1L1780_36.const_opt.8.16:
        /*0008*/ 	.byte	0x5b, 0x8f, 0xc2, 0xf5, 0x28, 0x5c, 0xff, 0x3f
	.type		nvkernel__Z3rhsv_F1L1780_36.const_opt.16.24,@"STT_CUDA_OBJECT"
	.size		nvkernel__Z3rhsv_F1L1780_36.const_opt.16.24,(nvkernel__Z3rhsv_F1L1780_36.const_opt.24.32 - nvkernel__Z3rhsv_F1L1780_36.const_opt.16.24)
	.other		nvkernel__Z3rhsv_F1L1780_36.const_opt.16.24,@"STO_CUDA_CONSTANT STV_INTERNAL"
nvkernel__Z3rhsv_F1L1780_36.const_opt.16.24:
        /*0010*/ 	.byte	0x55, 0x55, 0x55, 0x55, 0x55, 0x55, 0xc5, 0x3f
	.type		nvkernel__Z3rhsv_F1L1780_36.const_opt.24.32,@"STT_CUDA_OBJECT"
	.size		nvkernel__Z3rhsv_F1L1780_36.const_opt.24.32,(.L_29 - nvkernel__Z3rhsv_F1L1780_36.const_opt.24.32)
	.other		nvkernel__Z3rhsv_F1L1780_36.const_opt.24.32,@"STO_CUDA_CONSTANT STV_INTERNAL"
nvkernel__Z3rhsv_F1L1780_36.const_opt.24.32:
        /*0018*/ 	.byte	0xb6, 0x1e, 0x85, 0xeb, 0x51, 0xb8, 0xde, 0xbf
.L_29:


//--------------------- .nv.constant0.nvkernel__Z3rhsv_F1L1780_36 --------------------------
	.section	.nv.constant0.nvkernel__Z3rhsv_F1L1780_36,"a",@"SHT_CUDA_CONSTANT_B0"
	.sectionflags	@""
	.align	4
.nv.constant0.nvkernel__Z3rhsv_F1L1780_36:
	.zero		352
	.type		_param__14,@"STT_CUDA_OBJECT"
	.size		_param__14,(.L_30 - _param__14)
	.other		_param__14,@"STO_CUDA_CONSTANT STV_INTERNAL"
	.map_symbolname _param__14 _param
_param__14:
	.zero		56
.L_30:


//--------------------- .nv.constant0.nvkernel__Z3rhsv_F1L1768_34 --------------------------
	.section	.nv.constant0.nvkernel__Z3rhsv_F1L1768_34,"a",@"SHT_CUDA_CONSTANT_B0"
	.sectionflags	@""
	.align	4
.nv.constant0.nvkernel__Z3rhsv_F1L1768_34:
	.zero		352
	.type		_param__15,@"STT_CUDA_OBJECT"
	.size		_param__15,(.L_31 - _param__15)
	.other		_param__15,@"STO_CUDA_CONSTANT STV_INTERNAL"
	.map_symbolname _param__15 _param
_param__15:
	.zero		48
.L_31:


//--------------------- .nv.constant2.nvkernel__Z3rhsv_F1L1751_32 --------------------------
	.section	.nv.constant2.nvkernel__Z3rhsv_F1L1751_32,"a",@"SHT_CUDA_CONSTANT_B2"
	.sectionflags	@""
	.align	8
.nv.constant2.nvkernel__Z3rhsv_F1L1751_32:
	.type		nvkernel__Z3rhsv_F1L1751_32.const_opt.0.8,@"STT_CUDA_OBJECT"
	.size		nvkernel__Z3rhsv_F1L1751_32.const_opt.0.8,(nvkernel__Z3rhsv_F1L1751_32.const_opt.8.16 - nvkernel__Z3rhsv_F1L1751_32.const_opt.0.8)
	.other		nvkernel__Z3rhsv_F1L1751_32.const_opt.0.8,@"STO_CUDA_CONSTANT STV_INTERNAL"
nvkernel__Z3rhsv_F1L1751_32.const_opt.0.8:
        /*0000*/ 	.byte	0x9a, 0x99, 0x99, 0x99, 0x99, 0x99, 0xd9, 0x3f
	.type		nvkernel__Z3rhsv_F1L1751_32.const_opt.8.16,@"STT_CUDA_OBJECT"
	.size		nvkernel__Z3rhsv_F1L1751_32.const_opt.8.16,(nvkernel__Z3rhsv_F1L1751_32.const_opt.16.24 - nvkernel__Z3rhsv_F1L1751_32.const_opt.8.16)
	.other		nvkernel__Z3rhsv_F1L1751_32.const_opt.8.16,@"STO_CUDA_CONSTANT STV_INTERNAL"
nvkernel__Z3rhsv_F1L1751_32.const_opt.8.16:
        /*0008*/ 	.byte	0x9a, 0x99, 0x99, 0x99, 0x99, 0x99, 0xd9, 0xbf
	.type		nvkernel__Z3rhsv_F1L1751_32.const_opt.16.24,@"STT_CUDA_OBJECT"
	.size		nvkernel__Z3rhsv_F1L1751_32.const_opt.16.24,(.L_34 - nvkernel__Z3rhsv_F1L1751_32.const_opt.16.24)
	.other		nvkernel__Z3rhsv_F1L1751_32.const_opt.16.24,@"STO_CUDA_CONSTANT STV_INTERNAL"
nvkernel__Z3rhsv_F1L1751_32.const_opt.16.24:
        /*0010*/ 	.byte	0x66, 0x66, 0x66, 0x66, 0x66, 0x66, 0xf6, 0x3f
.L_34:


//--------------------- .nv.constant0.nvkernel__Z3rhsv_F1L1751_32 --------------------------
	.section	.nv.constant0.nvkernel__Z3rhsv_F1L1751_32,"a",@"SHT_CUDA_CONSTANT_B0"
	.sectionflags	@""
	.align	4
.nv.constant0.nvkernel__Z3rhsv_F1L1751_32:
	.zero		352
	.type		_param__16,@"STT_CUDA_OBJECT"
	.size		_param__16,(.L_35 - _param__16)
	.other		_param__16,@"STO_CUDA_CONSTANT STV_INTERNAL"
	.map_symbolname _param__16 _param
_param__16:
	.zero		48
.L_35:


//--------------------- .nv.constant0.nvkernel__Z3rhsv_F1L1726_30 --------------------------
	.section	.nv.constant0.nvkernel__Z3rhsv_F1L1726_30,"a",@"SHT_CUDA_CONSTANT_B0"
	.sectionflags	@""
	.align	4
.nv.constant0.nvkernel__Z3rhsv_F1L1726_30:
	.zero		352
	.type		_param__17,@"STT_CUDA_OBJECT"
	.size		_param__17,(.L_36 - _param__17)
	.other		_param__17,@"STO_CUDA_CONSTANT STV_INTERNAL"
	.map_symbolname _param__17 _param
_param__17:
	.zero		48
.L_36:


//--------------------- .nv.constant0.nvkernel__Z3rhsv_F1L1710_28 --------------------------
	.section	.nv.constant0.nvkernel__Z3rhsv_F1L1710_28,"a",@"SHT_CUDA_CONSTANT_B0"
	.sectionflags	@""
	.align	4
.nv.constant0.nvkernel__Z3rhsv_F1L1710_28:
	.zero		352
	.type		_param__18,@"STT_CUDA_OBJECT"
	.size		_param__18,(.L_37 - _param__18)
	.other		_param__18,@"STO_CUDA_CONSTANT STV_INTERNAL"
	.map_symbolname _param__18 _param
_param__18:
	.zero		40
.L_37:


//--------------------- .nv.constant0.nvkernel__Z3rhsv_F1L1693_26 --------------------------
	.section	.nv.constant0.nvkernel__Z3rhsv_F1L1693_26,"a",@"SHT_CUDA_CONSTANT_B0"
	.sectionflags	@""
	.align	4
.nv.constant0.nvkernel__Z3rhsv_F1L1693_26:
	.zero		352
	.type		_param__19,@"STT_CUDA_OBJECT"
	.size		_param__19,(.L_38 - _param__19)
	.other		_param__19,@"STO_CUDA_CONSTANT STV_INTERNAL"
	.map_symbolname _param__19 _param
_param__19:
	.zero		40
.L_38:


//--------------------- .nv.constant2.nvkernel__Z3rhsv_F1L1657_24 --------------------------
	.section	.nv.constant2.nvkernel__Z3rhsv_F1L1657_24,"a",@"SHT_CUDA_CONSTANT_B2"
	.sectionflags	@""
	.align	8
.nv.constant2.nvkernel__Z3rhsv_F1L1657_24:
	.type		nvkernel__Z3rhsv_F1L1657_24.const_opt.0.8,@"STT_CUDA_OBJECT"
	.size		nvkernel__Z3rhsv_F1L1657_24.const_opt.0.8,(.L_39 - nvkernel__Z3rhsv_F1L1657_24.const_opt.0.8)
	.other		nvkernel__Z3rhsv_F1L1657_24.const_opt.0.8,@"STO_CUDA_CONSTANT STV_INTERNAL"
nvkernel__Z3rhsv_F1L1657_24.const_opt.0.8:
        /*0000*/ 	.byte	0x9a, 0x99, 0x99, 0x99, 0x99, 0x99, 0xb9, 0x3f
.L_39:


//--------------------- .nv.constant0.nvkernel__Z3rhsv_F1L1657_24 --------------------------
	.section	.nv.constant0.nvkernel__Z3rhsv_F1L1657_24,"a",@"SHT_CUDA_CONSTANT_B0"
	.sectionflags	@""
	.align	4
.nv.constant0.nvkernel__Z3rhsv_F1L1657_24:
	.zero		352
	.type		_param__20,@"STT_CUDA_OBJECT"
	.size		_param__20,(.L_40 - _param__20)
	.other		_param__20,@"STO_CUDA_CONSTANT STV_INTERNAL"
	.map_symbolname _param__20 _param
_param__20:
	.zero		104
.L_40:


//--------------------- .nv.constant2.nvkernel__Z3rhsv_F1L1626_22 --------------------------
	.section	.nv.constant2.nvkernel__Z3rhsv_F1L1626_22,"a",@"SHT_CUDA_CONSTANT_B2"
	.sectionflags	@""
	.align	8
.nv.constant2.nvkernel__Z3rhsv_F1L1626_22:
	.type		nvkernel__Z3rhsv_F1L1626_22.const_opt.0.8,@"STT_CUDA_OBJECT"
	.size		nvkernel__Z3rhsv_F1L1626_22.const_opt.0.8,(nvkernel__Z3rhsv_F1L1626_22.const_opt.8.16 - nvkernel__Z3rhsv_F1L1626_22.const_opt.0.8)
	.other		nvkernel__Z3rhsv_F1L1626_22.const_opt.0.8,@"STO_CUDA_CONSTANT STV_INTERNAL"
nvkernel__Z3rhsv_F1L1626_22.const_opt.0.8:
        /*0000*/ 	.byte	0x55, 0x55, 0x55, 0x55, 0x55, 0x55, 0xf5, 0x3f
	.type		nvkernel__Z3rhsv_F1L1626_22.const_opt.8.16,@"STT_CUDA_OBJECT"
	.size		nvkernel__Z3rhsv_F1L1626_22.const_opt.8.16,(nvkernel__Z3rhsv_F1L1626_22.const_opt.16.24 - nvkernel__Z3rhsv_F1L1626_22.const_opt.8.16)
	.other		nvkernel__Z3rhsv_F1L1626_22.const_opt.8.16,@"STO_CUDA_CONSTANT STV_INTERNAL"
nvkernel__Z3rhsv_F1L1626_22.const_opt.8.16:
        /*0008*/ 	.byte	0x5b, 0x8f, 0xc2, 0xf5, 0x28, 0x5c, 0xff, 0x3f
	.type		nvkernel__Z3rhsv_F1L1626_22.const_opt.16.24,@"STT_CUDA_OBJECT"
	.size		nvkernel__Z3rhsv_F1L1626_22.const_opt.16.24,(nvkernel__Z3rhsv_F1L1626_22.const_opt.24.32 - nvkernel__Z3rhsv_F1L1626_22.const_opt.16.24)
	.other		nvkernel__Z3rhsv_F1L1626_22.const_opt.16.24,@"STO_CUDA_CONSTANT STV_INTERNAL"
nvkernel__Z3rhsv_F1L1626_22.const_opt.16.24:
        /*0010*/ 	.byte	0x55, 0x55, 0x55, 0x55, 0x55, 0x55, 0xc5, 0x3f
	.type		nvkernel__Z3rhsv_F1L1626_22.const_opt.24.32,@"STT_CUDA_OBJECT"
	.size		nvkernel__Z3rhsv_F1L1626_22.const_opt.24.32,(.L_44 - nvkernel__Z3rhsv_F1L1626_22.const_opt.24.32)
	.other		nvkernel__Z3rhsv_F1L1626_22.const_opt.24.32,@"STO_CUDA_CONSTANT STV_INTERNAL"
nvkernel__Z3rhsv_F1L1626_22.const_opt.24.32:
        /*0018*/ 	.byte	0xb6, 0x1e, 0x85, 0xeb, 0x51, 0xb8, 0xde, 0xbf
.L_44:


//--------------------- .nv.constant0.nvkernel__Z3rhsv_F1L1626_22 --------------------------
	.section	.nv.constant0.nvkernel__Z3rhsv_F1L1626_22,"a",@"SHT_CUDA_CONSTANT_B0"
	.sectionflags	@""
	.align	4
.nv.constant0.nvkernel__Z3rhsv_F1L1626_22:
	.zero		352
	.type		_param__21,@"STT_CUDA_OBJECT"
	.size		_param__21,(.L_45 - _param__21)
	.other		_param__21,@"STO_CUDA_CONSTANT STV_INTERNAL"
	.map_symbolname _param__21 _param
_param__21:
	.zero		56
.L_45:


//--------------------- .nv.constant0.nvkernel__Z3rhsv_F1L1614_20 --------------------------
	.section	.nv.constant0.nvkernel__Z3rhsv_F1L1614_20,"a",@"SHT_CUDA_CONSTANT_B0"
	.sectionflags	@""
	.align	4
.nv.constant0.nvkernel__Z3rhsv_F1L1614_20:
	.zero		352
	.type		_param__22,@"STT_CUDA_OBJECT"
	.size		_param__22,(.L_46 - _param__22)
	.other		_param__22,@"STO_CUDA_CONSTANT STV_INTERNAL"
	.map_symbolname _param__22 _param
_param__22:
	.zero		48
.L_46:


//--------------------- .nv.constant2.nvkernel__Z3rhsv_F1L1597_18 --------------------------
	.section	.nv.constant2.nvkernel__Z3rhsv_F1L1597_18,"a",@"SHT_CUDA_CONSTANT_B2"
	.sectionflags	@""
	.align	8
.nv.constant2.nvkernel__Z3rhsv_F1L1597_18:
	.type		nvkernel__Z3rhsv_F1L1597_18.const_opt.0.8,@"STT_CUDA_OBJECT"
	.size		nvkernel__Z3rhsv_F1L1597_18.const_opt.0.8,(nvkernel__Z3rhsv_F1L1597_18.const_opt.8.16 - nvkernel__Z3rhsv_F1L1597_18.const_opt.0.8)
	.other		nvkernel__Z3rhsv_F1L1597_18.const_opt.0.8,@"STO_CUDA_CONSTANT STV_INTERNAL"
nvkernel__Z3rhsv_F1L1597_18.const_opt.0.8:
        /*0000*/ 	.byte	0x9a, 0x99, 0x99, 0x99, 0x99, 0x99, 0xd9, 0x3f
	.type		nvkernel__Z3rhsv_F1L1597_18.const_opt.8.16,@"STT_CUDA_OBJECT"
	.size		nvkernel__Z3rhsv_F1L1597_18.const_opt.8.16,(nvkernel__Z3rhsv_F1L1597_18.const_opt.16.24 - nvkernel__Z3rhsv_F1L1597_18.const_opt.8.16)
	.other		nvkernel__Z3rhsv_F1L1597_18.const_opt.8.16,@"STO_CUDA_CONSTANT STV_INTERNAL"
nvkernel__Z3rhsv_F1L1597_18.const_opt.8.16:
        /*0008*/ 	.byte	0x9a, 0x99, 0x99, 0x99, 0x99, 0x99, 0xd9, 0xbf
	.type		nvkernel__Z3rhsv_F1L1597_18.const_opt.16.24,@"STT_CUDA_OBJECT"
	.size		nvkernel__Z3rhsv_F1L1597_18.const_opt.16.24,(.L_49 - nvkernel__Z3rhsv_F1L1597_18.const_opt.16.24)
	.other		nvkernel__Z3rhsv_F1L1597_18.const_opt.16.24,@"STO_CUDA_CONSTANT STV_INTERNAL"
nvkernel__Z3rhsv_F1L1597_18.const_opt.16.24:
        /*0010*/ 	.byte	0x66, 0x66, 0x66, 0x66, 0x66, 0x66, 0xf6, 0x3f
.L_49:


//--------------------- .nv.constant0.nvkernel__Z3rhsv_F1L1597_18 --------------------------
	.section	.nv.constant0.nvkernel__Z3rhsv_F1L1597_18,"a",@"SHT_CUDA_CONSTANT_B0"
	.sectionflags	@""
	.align	4
.nv.constant0.nvkernel__Z3rhsv_F1L1597_18:
	.zero		352
	.type		_param__23,@"STT_CUDA_OBJECT"
	.size		_param__23,(.L_50 - _param__23)
	.other		_param__23,@"STO_CUDA_CONSTANT STV_INTERNAL"
	.map_symbolname _param__23 _param
_param__23:
	.zero		48
.L_50:


//--------------------- .nv.constant0.nvkernel__Z3rhsv_F1L1574_16 --------------------------
	.section	.nv.constant0.nvkernel__Z3rhsv_F1L1574_16,"a",@"SHT_CUDA_CONSTANT_B0"
	.sectionflags	@""
	.align	4
.nv.constant0.nvkernel__Z3rhsv_F1L1574_16:
	.zero		352
	.type		_param__24,@"STT_CUDA_OBJECT"
	.size		_param__24,(.L_51 - _param__24)
	.other		_param__24,@"STO_CUDA_CONSTANT STV_INTERNAL"
	.map_symbolname _param__24 _param
_param__24:
	.zero		56
.L_51:


//--------------------- .nv.constant0.nvkernel__Z6l2normiiiiiiiiii_F1L1529_14 --------------------------
	.section	.nv.constant0.nvkernel__Z6l2normiiiiiiiiii_F1L1529_14,"a",@"SHT_CUDA_CONSTANT_B0"
	.sectionflags	@""
	.align	4
.nv.constant0.nvkernel__Z6l2normiiiiiiiiii_F1L1529_14:
	.zero		352
	.type		_param__25,@"STT_CUDA_OBJECT"
	.size		_param__25,(.L_52 - _param__25)
	.other		_param__25,@"STO_CUDA_CONSTANT STV_INTERNAL"
	.map_symbolname _param__25 _param
_param__25:
	.zero		72
.L_52:


//--------------------- .nv.constant2.nvkernel__Z4jacui_F1L1214_12 --------------------------
	.section	.nv.constant2.nvkernel__Z4jacui_F1L1214_12,"a",@"SHT_CUDA_CONSTANT_B2"
	.sectionflags	@""
	.align	8
.nv.constant2.nvkernel__Z4jacui_F1L1214_12:
	.type		nvkernel__Z4jacui_F1L1214_12.const_opt.0.8,@"STT_CUDA_OBJECT"
	.size		nvkernel__Z4jacui_F1L1214_12.const_opt.0.8,(nvkernel__Z4jacui_F1L1214_12.const_opt.8.16 - nvkernel__Z4jacui_F1L1214_12.const_opt.0.8)
	.other		nvkernel__Z4jacui_F1L1214_12.const_opt.0.8,@"STO_CUDA_CONSTANT STV_INTERNAL"
nvkernel__Z4jacui_F1L1214_12.const_opt.0.8:
        /*0000*/ 	.byte	0x9a, 0x99, 0x99, 0x99, 0x99, 0x99, 0xd9, 0x3f
	.type		nvkernel__Z4jacui_F1L1214_12.const_opt.8.16,@"STT_CUDA_OBJECT"
	.size		nvkernel__Z4jacui_F1L1214_12.const_opt.8.16,(nvkernel__Z4jacui_F1L1214_12.const_opt.16.24 - nvkernel__Z4jacui_F1L1214_12.const_opt.8.16)
	.other		nvkernel__Z4jacui_F1L1214_12.const_opt.8.16,@"STO_CUDA_CONSTANT STV_INTERNAL"
nvkernel__Z4jacui_F1L1214_12.const_opt.8.16:
        /*0008*/ 	.byte	0x9a, 0x99, 0x99, 0x99, 0x99, 0x99, 0xf9, 0x3f
	.type		nvkernel__Z4jacui_F1L1214_12.const_opt.16.24,@"STT_CUDA_OBJECT"
	.size		nvkernel__Z4jacui_F1L1214_12.const_opt.16.24,(nvkernel__Z4jacui_F1L1214_12.const_opt.24.32 - nvkernel__Z4jacui_F1L1214_12.const_opt.16.24)
	.other		nvkernel__Z4jacui_F1L1214_12.const_opt.16.24,@"STO_CUDA_CONSTANT STV_INTERNAL"
nvkernel__Z4jacui_F1L1214_12.const_opt.16.24:
        /*0010*/ 	.byte	0x9a, 0x99, 0x99, 0x99, 0x99, 0x99, 0xd9, 0xbf
	.type		nvkernel__Z4jacui_F1L1214_12.const_opt.24.32,@"STT_CUDA_OBJECT"
	.size		nvkernel__Z4jacui_F1L1214_12.const_opt.24.32,(nvkernel__Z4jacui_F1L1214_12.const_opt.32.40 - nvkernel__Z4jacui_F1L1214_12.const_opt.24.32)
	.other		nvkernel__Z4jacui_F1L1214_12.const_opt.24.32,@"STO_CUDA_CONSTANT STV_INTERNAL"
nvkernel__Z4jacui_F1L1214_12.const_opt.24.32:
        /*0018*/ 	.byte	0x66, 0x66, 0x66, 0x66, 0x66, 0x66, 0xf6, 0xbf
	.type		nvkernel__Z4jacui_F1L1214_12.const_opt.32.40,@"STT_CUDA_OBJECT"
	.size		nvkernel__Z4jacui_F1L1214_12.const_opt.32.40,(nvkernel__Z4jacui_F1L1214_12.const_opt.40.48 - nvkernel__Z4jacui_F1L1214_12.const_opt.32.40)
	.other		nvkernel__Z4jacui_F1L1214_12.const_opt.32.40,@"STO_CUDA_CONSTANT STV_INTERNAL"
nvkernel__Z4jacui_F1L1214_12.const_opt.32.40:
        /*0020*/ 	.byte	0x9a, 0x99, 0x99, 0x99, 0x99, 0x99, 0xe9, 0x3f
	.type		nvkernel__Z4jacui_F1L1214_12.const_opt.40.48,@"STT_CUDA_OBJECT"
	.size		nvkernel__Z4jacui_F1L1214_12.const_opt.40.48,(.L_58 - nvkernel__Z4jacui_F1L1214_12.const_opt.40.48)
	.other		nvkernel__Z4jacui_F1L1214_12.const_opt.40.48,@"STO_CUDA_CONSTANT STV_INTERNAL"
nvkernel__Z4jacui_F1L1214_12.const_opt.40.48:
        /*0028*/ 	.byte	0x66, 0x66, 0x66, 0x66, 0x66, 0x66, 0xf6, 0x3f
.L_58:


//--------------------- .nv.constant0.nvkernel__Z4jacui_F1L1214_12 --------------------------
	.section	.nv.constant0.nvkernel__Z4jacui_F1L1214_12,"a",@"SHT_CUDA_CONSTANT_B0"
	.sectionflags	@""
	.align	4
.nv.constant0.nvkernel__Z4jacui_F1L1214_12:
	.zero		352
	.type		_param__26,@"STT_CUDA_OBJECT"
	.size		_param__26,(.L_59 - _param__26)
	.other		_param__26,@"STO_CUDA_CONSTANT STV_INTERNAL"
	.map_symbolname _param__26 _param
_param__26:
	.zero		288
.L_59:


//--------------------- .nv.constant2.nvkernel__Z5jacldi_F1L922_10 --------------------------
	.section	.nv.constant2.nvkernel__Z5jacldi_F1L922_10,"a",@"SHT_CUDA_CONSTANT_B2"
	.sectionflags	@""
	.align	8
.nv.constant2.nvkernel__Z5jacldi_F1L922_10:
	.type		nvkernel__Z5jacldi_F1L922_10.const_opt.0.8,@"STT_CUDA_OBJECT"
	.size		nvkernel__Z5jacldi_F1L922_10.const_opt.0.8,(nvkernel__Z5jacldi_F1L922_10.const_opt.8.16 - nvkernel__Z5jacldi_F1L922_10.const_opt.0.8)
	.other		nvkernel__Z5jacldi_F1L922_10.const_opt.0.8,@"STO_CUDA_CONSTANT STV_INTERNAL"
nvkernel__Z5jacldi_F1L922_10.const_opt.0.8:
        /*0000*/ 	.byte	0x9a, 0x99, 0x99, 0x99, 0x99, 0x99, 0xf9, 0xbf
	.type		nvkernel__Z5jacldi_F1L922_10.const_opt.8.16,@"STT_CUDA_OBJECT"
	.size		nvkernel__Z5jacldi_F1L922_10.const_opt.8.16,(nvkernel__Z5jacldi_F1L922_10.const_opt.16.24 - nvkernel__Z5jacldi_F1L922_10.const_opt.8.16)
	.other		nvkernel__Z5jacldi_F1L922_10.const_opt.8.16,@"STO_CUDA_CONSTANT STV_INTERNAL"
nvkernel__Z5jacldi_F1L922_10.const_opt.8.16:
        /*0008*/ 	.byte	0x9a, 0x99, 0x99, 0x99, 0x99, 0x99, 0xd9, 0xbf
	.type		nvkernel__Z5jacldi_F1L922_10.const_opt.16.24,@"STT_CUDA_OBJECT"
	.size		nvkernel__Z5jacldi_F1L922_10.const_opt.16.24,(nvkernel__Z5jacldi_F1L922_10.const_opt.24.32 - nvkernel__Z5jacldi_F1L922_10.const_opt.16.24)
	.other		nvkernel__Z5jacldi_F1L922_10.const_opt.16.24,@"STO_CUDA_CONSTANT STV_INTERNAL"
nvkernel__Z5jacldi_F1L922_10.const_opt.16.24:
        /*0010*/ 	.byte	0x9a, 0x99, 0x99, 0x99, 0x99, 0x99, 0xd9, 0x3f
	.type		nvkernel__Z5jacldi_F1L922_10.const_opt.24.32,@"STT_CUDA_OBJECT"
	.size		nvkernel__Z5jacldi_F1L922_10.const_opt.24.32,(nvkernel__Z5jacldi_F1L922_10.const_opt.32.40 - nvkernel__Z5jacldi_F1L922_10.const_opt.24.32)
	.other		nvkernel__Z5jacldi_F1L922_10.const_opt.24.32,@"STO_CUDA_CONSTANT STV_INTERNAL"
nvkernel__Z5jacldi_F1L922_10.const_opt.24.32:
        /*0018*/ 	.byte	0x66, 0x66, 0x66, 0x66, 0x66, 0x66, 0xf6, 0xbf
	.type		nvkernel__Z5jacldi_F1L922_10.const_opt.32.40,@"STT_CUDA_OBJECT"
	.size		nvkernel__Z5jacldi_F1L922_10.const_opt.32.40,(nvkernel__Z5jacldi_F1L922_10.const_opt.40.48 - nvkernel__Z5jacldi_F1L922_10.const_opt.32.40)
	.other		nvkernel__Z5jacldi_F1L922_10.const_opt.32.40,@"STO_CUDA_CONSTANT STV_INTERNAL"
nvkernel__Z5jacldi_F1L922_10.const_opt.32.40:
        /*0020*/ 	.byte	0x9a, 0x99, 0x99, 0x99, 0x99, 0x99, 0xe9, 0x3f
	.type		nvkernel__Z5jacldi_F1L922_10.const_opt.40.48,@"STT_CUDA_OBJECT"
	.size		nvkernel__Z5jacldi_F1L922_10.const_opt.40.48,(.L_65 - nvkernel__Z5jacldi_F1L922_10.const_opt.40.48)
	.other		nvkernel__Z5jacldi_F1L922_10.const_opt.40.48,@"STO_CUDA_CONSTANT STV_INTERNAL"
nvkernel__Z5jacldi_F1L922_10.const_opt.40.48:
        /*0028*/ 	.byte	0x66, 0x66, 0x66, 0x66, 0x66, 0x66, 0xf6, 0x3f
.L_65:


//--------------------- .nv.constant0.nvkernel__Z5jacldi_F1L922_10 --------------------------
	.section	.nv.constant0.nvkernel__Z5jacldi_F1L922_10,"a",@"SHT_CUDA_CONSTANT_B0"
	.sectionflags	@""
	.align	4
.nv.constant0.nvkernel__Z5jacldi_F1L922_10:
	.zero		352
	.type		_param__27,@"STT_CUDA_OBJECT"
	.size		_param__27,(.L_66 - _param__27)
	.other		_param__27,@"STO_CUDA_CONSTANT STV_INTERNAL"
	.map_symbolname _param__27 _param
_param__27:
	.zero		288
.L_66:


//--------------------- .nv.constant0.nvkernel__Z4butsiiiiiiid_F1L323_8 --------------------------
	.section	.nv.constant0.nvkernel__Z4butsiiiiiiid_F1L323_8,"a",@"SHT_CUDA_CONSTANT_B0"
	.sectionflags	@""
	.align	4
.nv.constant0.nvkernel__Z4butsiiiiiiid_F1L323_8:
	.zero		352
	.type		_param__28,@"STT_CUDA_OBJECT"
	.size		_param__28,(.L_67 - _param__28)
	.other		_param__28,@"STO_CUDA_CONSTANT STV_INTERNAL"
	.map_symbolname _param__28 _param
_param__28:
	.zero		88
.L_67:


//--------------------- .nv.constant0.nvkernel__Z4butsiiiiiiid_F1L307_6 --------------------------
	.section	.nv.constant0.nvkernel__Z4butsiiiiiiid_F1L307_6,"a",@"SHT_CUDA_CONSTANT_B0"
	.sectionflags	@""
	.align	4
.nv.constant0.nvkernel__Z4butsiiiiiiid_F1L307_6:
	.zero		352
	.type		_param__29,@"STT_CUDA_OBJECT"
	.size		_param__29,(.L_68 - _param__29)
	.other		_param__29,@"STO_CUDA_CONSTANT STV_INTERNAL"
	.map_symbolname _param__29 _param
_param__29:
	.zero		64
.L_68:


//--------------------- .nv.constant0.nvkernel__Z4bltsiiiiiiid_F1L179_4 --------------------------
	.section	.nv.constant0.nvkernel__Z4bltsiiiiiiid_F1L179_4,"a",@"SHT_CUDA_CONSTANT_B0"
	.sectionflags	@""
	.align	4
.nv.constant0.nvkernel__Z4bltsiiiiiiid_F1L179_4:
	.zero		352
	.type		_param__30,@"STT_CUDA_OBJECT"
	.size		_param__30,(.L_69 - _param__30)
	.other		_param__30,@"STO_CUDA_CONSTANT STV_INTERNAL"
	.map_symbolname _param__30 _param
_param__30:
	.zero		88
.L_69:


//--------------------- .nv.constant0.nvkernel__Z4bltsiiiiiiid_F1L163_2 --------------------------
	.section	.nv.constant0.nvkernel__Z4bltsiiiiiiid_F1L163_2,"a",@"SHT_CUDA_CONSTANT_B0"
	.sectionflags	@""
	.align	4
.nv.constant0.nvkernel__Z4bltsiiiiiiid_F1L163_2:
	.zero		352
	.type		_param__31,@"STT_CUDA_OBJECT"
	.size		_param__31,(.L_70 - _param__31)
	.other		_param__31,@"STO_CUDA_CONSTANT STV_INTERNAL"
	.map_symbolname _param__31 _param
_param__31:
	.zero		56
.L_70:


//--------------------- .text.__cuda_sm20_div_s64 --------------------------
	.section	.text.__cuda_sm20_div_s64,"ax",@progbits
	.sectioninfo	@"SHI_REGISTERS=30"
	.align	128
.text.__cuda_sm20_div_s64:
        .type           __cuda_sm20_div_s64,@function
        .size           __cuda_sm20_div_s64,(.L_x_464 - __cuda_sm20_div_s64)
__cuda_sm20_div_s64:
[-C--:B------:R-:W-:Y:S02]  /*0000*/  IADD3 R3, P1, RZ, -R6.reuse, RZ ;  /* 0x80000006ff037210 */ /* 0x080fe40007f3e0ff */
[----:B------:R-:W-:Y:S02]  /*0010*/  ISETP.GE.AND P0, PT, R7, RZ, PT ;  /* 0x000000ff0700720c */ /* 0x000fe40003f06270 */
[----:B------:R-:W-:Y:S01]  /*0020*/  ISETP.GE.AND P3, PT, R5, RZ, PT ;  /* 0x000000ff0500720c */ /* 0x000fe20003f66270 */
[----:B------:R-:W-:Y:S01]  /*0030*/  IMAD.X R0, RZ, RZ, ~R7, P1 ;  /* 0x000000ffff007224 */ /* 0x000fe200008e0e07 */
[----:B------:R-:W-:-:S04]  /*0040*/  SEL R8, R3, R6, !P0 ;  /* 0x0000000603087207 */ /* 0x000fc80004000000 */
[----:B------:R-:W-:-:S06]  /*0050*/  SEL R9, R0, R7, !P0 ;  /* 0x0000000700097207 */ /* 0x000fcc0004000000 */
[----:B------:R-:W0:Y:S08]  /*0060*/  I2F.U64.RP R0, R8 ;  /* 0x0000000800007312 */ /* 0x000e300000309000 */
[----:B0-----:R-:W0:Y:S02]  /*0070*/  MUFU.RCP R0, R0 ;  /* 0x0000000000007308 */ /* 0x001e240000001000 */
[----:B0-----:R-:W-:-:S06]  /*0080*/  IADD3 R10, R0, 0x1ffffffe, RZ ;  /* 0x1ffffffe000a7810 */ /* 0x001fcc0007ffe0ff */
[----:B------:R-:W0:Y:S02]  /*0090*/  F2I.U64.TRUNC R10, R10 ;  /* 0x0000000a000a7311 */ /* 0x000e24000020d800 */
[----:B0-----:R-:W-:-:S04]  /*00a0*/  IMAD.WIDE.U32 R12, R10, R8, RZ ;  /* 0x000000080a0c7225 */ /* 0x001fc800078e00ff */
[C---:B------:R-:W-:Y:S01]  /*00b0*/  IMAD R3, R10.reuse, R9, R13 ;  /* 0x000000090a037224 */ /* 0x040fe200078e020d */
[----:B------:R-:W-:Y:S01]  /*00c0*/  IADD3 R15, P0, RZ, -R12, RZ ;  /* 0x8000000cff0f7210 */ /* 0x000fe20007f1e0ff */
[----:B------:R-:W-:Y:S02]  /*00d0*/  IMAD.MOV.U32 R13, RZ, RZ, R10 ;  /* 0x000000ffff0d7224 */ /* 0x000fe400078e000a */
[----:B------:R-:W-:Y:S02]  /*00e0*/  IMAD R3, R11, R8, R3 ;  /* 0x000000080b037224 */ /* 0x000fe400078e0203 */
[----:B------:R-:W-:-:S04]  /*00f0*/  IMAD.HI.U32 R12, R10, R15, RZ ;  /* 0x0000000f0a0c7227 */ /* 0x000fc800078e00ff */
[----:B------:R-:W-:-:S04]  /*0100*/  IMAD.X R3, RZ, RZ, ~R3, P0 ;  /* 0x000000ffff037224 */ /* 0x000fc800000e0e03 */
[----:B------:R-:W-:-:S04]  /*0110*/  IMAD.WIDE.U32 R12, P0, R10, R3, R12 ;  /* 0x000000030a0c7225 */ /* 0x000fc8000780000c */
[C---:B------:R-:W-:Y:S02]  /*0120*/  IMAD R25, R11.reuse, R3, RZ ;  /* 0x000000030b197224 */ /* 0x040fe400078e02ff */
[----:B------:R-:W-:-:S04]  /*0130*/  IMAD.HI.U32 R12, P1, R11, R15, R12 ;  /* 0x0000000f0b0c7227 */ /* 0x000fc8000782000c */
[----:B------:R-:W-:Y:S01]  /*0140*/  IMAD.HI.U32 R3, R11, R3, RZ ;  /* 0x000000030b037227 */ /* 0x000fe200078e00ff */
[----:B------:R-:W-:-:S03]  /*0150*/  IADD3 R13, P2, R25, R12, RZ ;  /* 0x0000000c190d7210 */ /* 0x000fc60007f5e0ff */
[----:B------:R-:W-:Y:S01]  /*0160*/  IMAD.X R0, R3, 0x1, R11, P0 ;  /* 0x0000000103007824 */ /* 0x000fe200000e060b */
[----:B------:R-:W-:Y:S01]  /*0170*/  IADD3 R3, P4, RZ, -R4, RZ ;  /* 0x80000004ff037210 */ /* 0x000fe20007f9e0ff */
[----:B------:R-:W-:-:S03]  /*0180*/  IMAD.WIDE.U32 R10, R13, R8, RZ ;  /* 0x000000080d0a7225 */ /* 0x000fc600078e00ff */
[----:B------:R-:W-:Y:S01]  /*0190*/  IADD3.X R15, RZ, RZ, R0, P2, P1 ;  /* 0x000000ffff0f7210 */ /* 0x000fe200017e2400 */
[----:B------:R-:W-:Y:S01]  /*01a0*/  IMAD R0, R13, R9, R11 ;  /* 0x000000090d007224 */ /* 0x000fe200078e020b */
[----:B------:R-:W-:Y:S02]  /*01b0*/  IADD3 R11, P0, RZ, -R10, RZ ;  /* 0x8000000aff0b7210 */ /* 0x000fe40007f1e0ff */
[----:B------:R-:W-:Y:S01]  /*01c0*/  SEL R4, R3, R4, !P3 ;  /* 0x0000000403047207 */ /* 0x000fe20005800000 */
[----:B------:R-:W-:Y:S02]  /*01d0*/  IMAD R0, R15, R8, R0 ;  /* 0x000000080f007224 */ /* 0x000fe400078e0200 */
[----:B------:R-:W-:-:S04]  /*01e0*/  IMAD.HI.U32 R12, R13, R11, RZ ;  /* 0x0000000b0d0c7227 */ /* 0x000fc800078e00ff */
[----:B------:R-:W-:-:S04]  /*01f0*/  IMAD.X R0, RZ, RZ, ~R0, P0 ;  /* 0x000000ffff007224 */ /* 0x000fc800000e0e00 */
[----:B------:R-:W-:-:S04]  /*0200*/  IMAD.WIDE.U32 R12, P0, R13, R0, R12 ;  /* 0x000000000d0c7225 */ /* 0x000fc8000780000c */
[----:B------:R-:W-:-:S04]  /*0210*/  IMAD.HI.U32 R10, R15, R0, RZ ;  /* 0x000000000f0a7227 */ /* 0x000fc800078e00ff */
[----:B------:R-:W-:-:S04]  /*0220*/  IMAD.HI.U32 R12, P1, R15, R11, R12 ;  /* 0x0000000b0f0c7227 */ /* 0x000fc8000782000c */
[----:B------:R-:W-:Y:S02]  /*0230*/  IMAD R11, R15, R0, RZ ;  /* 0x000000000f0b7224 */ /* 0x000fe400078e02ff */
[----:B------:R-:W-:Y:S02]  /*0240*/  IMAD.X R0, RZ, RZ, ~R5, P4 ;  /* 0x000000ffff007224 */ /* 0x000fe400020e0e05 */
[----:B------:R-:W-:Y:S01]  /*0250*/  IMAD.X R15, R10, 0x1, R15, P0 ;  /* 0x000000010a0f7824 */ /* 0x000fe200000e060f */
[----:B------:R-:W-:Y:S01]  /*0260*/  IADD3 R3, P2, R11, R12, RZ ;  /* 0x0000000c0b037210 */ /* 0x000fe20007f5e0ff */
[----:B------:R-:W-:Y:S01]  /*0270*/  IMAD.MOV.U32 R11, RZ, RZ, RZ ;  /* 0x000000ffff0b7224 */ /* 0x000fe200078e00ff */
[-C--:B------:R-:W-:Y:S02]  /*0280*/  SEL R12, R0, R5.reuse, !P3 ;  /* 0x00000005000c7207 */ /* 0x080fe40005800000 */
[----:B------:R-:W-:Y:S01]  /*0290*/  IADD3.X R15, RZ, RZ, R15, P2, P1 ;  /* 0x000000ffff0f7210 */ /* 0x000fe200017e240f */
[----:B------:R-:W-:Y:S01]  /*02a0*/  IMAD.HI.U32 R10, R3, R4, RZ ;  /* 0x00000004030a7227 */ /* 0x000fe200078e00ff */
[----:B------:R-:W-:-:S03]  /*02b0*/  LOP3.LUT R5, R7, R5, RZ, 0x3c, !PT ;  /* 0x0000000507057212 */ /* 0x000fc600078e3cff */
[-C--:B------:R-:W-:Y:S02]  /*02c0*/  IMAD R14, R15, R12.reuse, RZ ;  /* 0x0000000c0f0e7224 */ /* 0x080fe400078e02ff */
[----:B------:R-:W-:-:S04]  /*02d0*/  IMAD.WIDE.U32 R10, R3, R12, R10 ;  /* 0x0000000c030a7225 */ /* 0x000fc800078e000a */
[----:B------:R-:W-:-:S04]  /*02e0*/  IMAD.HI.U32 R0, R15, R12, RZ ;  /* 0x0000000c0f007227 */ /* 0x000fc800078e00ff */
[----:B------:R-:W-:-:S04]  /*02f0*/  IMAD.HI.U32 R3, P0, R15, R4, R10 ;  /* 0x000000040f037227 */ /* 0x000fc8000780000a */
[----:B------:R-:W-:Y:S01]  /*0300*/  IMAD.X R0, RZ, RZ, R0, P0 ;  /* 0x000000ffff007224 */ /* 0x000fe200000e0600 */
[----:B------:R-:W-:-:S05]  /*0310*/  IADD3 R3, P1, R14, R3, RZ ;  /* 0x000000030e037210 */ /* 0x000fca0007f3e0ff */
[----:B------:R-:W-:-:S04]  /*0320*/  IMAD.WIDE.U32 R10, R3, R8, RZ ;  /* 0x00000008030a7225 */ /* 0x000fc800078e00ff */
[----:B------:R-:W-:Y:S01]  /*0330*/  IMAD.X R13, RZ, RZ, R0, P1 ;  /* 0x000000ffff0d7224 */ /* 0x000fe200008e0600 */
[----:B------:R-:W-:Y:S01]  /*0340*/  IADD3 R25, P1, -R10, R4, RZ ;  /* 0x000000040a197210 */ /* 0x000fe20007f3e1ff */
[----:B------:R-:W-:-:S03]  /*0350*/  IMAD R0, R3, R9, R11 ;  /* 0x0000000903007224 */ /* 0x000fc600078e020b */
[-C--:B------:R-:W-:Y:S01]  /*0360*/  ISETP.GE.U32.AND P0, PT, R25, R8.reuse, PT ;  /* 0x000000081900720c */ /* 0x080fe20003f06070 */
[----:B------:R-:W-:-:S04]  /*0370*/  IMAD R0, R13, R8, R0 ;  /* 0x000000080d007224 */ /* 0x000fc800078e0200 */
[----:B------:R-:W-:Y:S01]  /*0380*/  IMAD.X R27, R12, 0x1, ~R0, P1 ;  /* 0x000000010c1b7824 */ /* 0x000fe200008e0e00 */
[----:B------:R-:W-:Y:S02]  /*0390*/  IADD3 R11, P1, R25, -R8, RZ ;  /* 0x80000008190b7210 */ /* 0x000fe40007f3e0ff */
[----:B------:R-:W-:Y:S02]  /*03a0*/  IADD3 R0, P2, R3, 0x1, RZ ;  /* 0x0000000103007810 */ /* 0x000fe40007f5e0ff */
[C---:B------:R-:W-:Y:S01]  /*03b0*/  ISETP.GE.U32.AND.EX P0, PT, R27.reuse, R9, PT, P0 ;  /* 0x000000091b00720c */ /* 0x040fe20003f06100 */
[----:B------:R-:W-:Y:S02]  /*03c0*/  IMAD.X R15, R27, 0x1, ~R9, P1 ;  /* 0x000000011b0f7824 */ /* 0x000fe400008e0e09 */
[----:B------:R-:W-:Y:S01]  /*03d0*/  IMAD.X R4, RZ, RZ, R13, P2 ;  /* 0x000000ffff047224 */ /* 0x000fe200010e060d */
[----:B------:R-:W-:Y:S02]  /*03e0*/  SEL R11, R11, R25, P0 ;  /* 0x000000190b0b7207 */ /* 0x000fe40000000000 */
[----:B------:R-:W-:-:S02]  /*03f0*/  SEL R3, R0, R3, P0 ;  /* 0x0000000300037207 */ /* 0x000fc40000000000 */
[----:B------:R-:W-:Y:S02]  /*0400*/  SEL R15, R15, R27, P0 ;  /* 0x0000001b0f0f7207 */ /* 0x000fe40000000000 */
[----:B------:R-:W-:Y:S02]  /*0410*/  ISETP.GE.U32.AND P1, PT, R11, R8, PT ;  /* 0x000000080b00720c */ /* 0x000fe40003f26070 */
[----:B------:R-:W-:Y:S02]  /*0420*/  SEL R13, R4, R13, P0 ;  /* 0x0000000d040d7207 */ /* 0x000fe40000000000 */
[----:B------:R-:W-:Y:S02]  /*0430*/  IADD3 R4, P2, R3, 0x1, RZ ;  /* 0x0000000103047810 */ /* 0x000fe40007f5e0ff */
[----:B------:R-:W-:Y:S02]  /*0440*/  ISETP.GE.U32.AND.EX P0, PT, R15, R9, PT, P1 ;  /* 0x000000090f00720c */ /* 0x000fe40003f06110 */
[----:B------:R-:W-:Y:S01]  /*0450*/  ISETP.GE.AND P1, PT, R5, RZ, PT ;  /* 0x000000ff0500720c */ /* 0x000fe20003f26270 */
[----:B------:R-:W-:Y:S01]  /*0460*/  IMAD.X R0, RZ, RZ, R13, P2 ;  /* 0x000000ffff007224 */ /* 0x000fe200010e060d */
[----:B------:R-:W-:-:S04]  /*0470*/  SEL R4, R4, R3, P0 ;  /* 0x0000000304047207 */ /* 0x000fc80000000000 */
[----:B------:R-:W-:Y:S02]  /*0480*/  SEL R0, R0, R13, P0 ;  /* 0x0000000d00007207 */ /* 0x000fe40000000000 */
[-C--:B------:R-:W-:Y:S02]  /*0490*/  IADD3 R3, P2, RZ, -R4.reuse, RZ ;  /* 0x80000004ff037210 */ /* 0x080fe40007f5e0ff */
[----:B------:R-:W-:Y:S02]  /*04a0*/  ISETP.NE.U32.AND P0, PT, R6, RZ, PT ;  /* 0x000000ff0600720c */ /* 0x000fe40003f05070 */
[----:B------:R-:W-:Y:S01]  /*04b0*/  SEL R4, R3, R4, !P1 ;  /* 0x0000000403047207 */ /* 0x000fe20004800000 */
[----:B------:R-:W-:Y:S01]  /*04c0*/  IMAD.X R5, RZ, RZ, ~R0, P2 ;  /* 0x000000ffff057224 */ /* 0x000fe200010e0e00 */
[----:B------:R-:W-:-:S04]  /*04d0*/  ISETP.NE.AND.EX P0, PT, R7, RZ, PT, P0 ;  /* 0x000000ff0700720c */ /* 0x000fc80003f05300 */
[----:B------:R-:W-:Y:S02]  /*04e0*/  SEL R5, R5, R0, !P1 ;  /* 0x0000000005057207 */ /* 0x000fe40004800000 */
[----:B------:R-:W-:Y:S02]  /*04f0*/  SEL R4, R4, 0xffffffff, P0 ;  /* 0xffffffff04047807 */ /* 0x000fe40000000000 */
[----:B------:R-:W-:Y:S01]  /*0500*/  SEL R5, R5, 0xffffffff, P0 ;  /* 0xffffffff05057807 */ /* 0x000fe20000000000 */
[----:B------:R-:W-:Y:S07]  /*0510*/  RET.ABS.NODEC R20 0x0 ;  /* 0x0000000014007950 */ /* 0x000fee0003e00000 */
.L_x_131:
[----:B------:R-:W-:-:S00]  /*0520*/  BRA `(.L_x_131) ;  /* 0xfffffff000007947 */ /* 0x000fc0000383ffff */
[----:B------:R-:W-:-:S00]  /*0530*/  NOP ;  /* 0x0000000000007918 */ /* 0x000fc00000000000 */
[----:B------:R-:W-:-:S00]  /*0540*/  NOP ;  /* 0x0000000000007918 */ /* 0x000fc00000000000 */
[----:B------:R-:W-:-:S00]  /*0550*/  NOP ;  /* 0x0000000000007918 */ /* 0x000fc00000000000 */
[----:B------:R-:W-:-:S00]  /*0560*/  NOP ;  /* 0x0000000000007918 */ /* 0x000fc00000000000 */
[----:B------:R-:W-:-:S00]  /*0570*/  NOP ;  /* 0x0000000000007918 */ /* 0x000fc00000000000 */
.L_x_464:


//--------------------- .text.nvkernel__Z4ssori_F1L2158_66 --------------------------
	.section	.text.nvkernel__Z4ssori_F1L2158_66,"ax",@progbits
	.sectioninfo	@"SHI_REGISTERS=40"
	.align	128
        .global         nvkernel__Z4ssori_F1L2158_66
        .type           nvkernel__Z4ssori_F1L2158_66,@function
        .size           nvkernel__Z4ssori_F1L2158_66,(.L_x_468 - nvkernel__Z4ssori_F1L2158_66)
        .other          nvkernel__Z4ssori_F1L2158_66,@"STO_CUDA_ENTRY STV_DEFAULT"
nvkernel__Z4ssori_F1L2158_66:
.text.nvkernel__Z4ssori_F1L2158_66:
[----:B------:R-:W-:Y:S02]  /*0000*/  MOV R1, c[0x0][0x28] ;  /* 0x00000a0000017a02 */ /* 0x000fe40000000f00 */
[----:B------:R-:W-:Y:S01]  /*0010*/  MOV R19, c[0x0][0x164] ;  /* 0x0000590000137a02 */ /* 0x000fe20000000f00 */
[----:B------:R-:W-:Y:S02]  /*0020*/  ULDC UR4, c[0x0][0x168] ;  /* 0x00005a0000047ab9 */ /* 0x000fe40000000800 */
[----:B------:R-:W-:Y:S02]  /*0030*/  USHF.R.S32.HI UR4, URZ, 0x1f, UR4 ;  /* 0x0000001f3f047899 */ /* 0x000fe40008011404 */
[----:B------:R-:W-:-:S04]  /*0040*/  IMAD.WIDE R2, R19, c[0x0][0x160], RZ ;  /* 0x0000580013027a25 */ /* 0x000fc800078e02ff */
[----:B------:R-:W-:Y:S02]  /*0050*/  IMAD R3, R3, c[0x0][0x168], RZ ;  /* 0x00005a0003037a24 */ /* 0x000fe400078e02ff */
[----:B------:R-:W-:-:S04]  /*0060*/  IMAD.WIDE.U32 R30, R2, c[0x0][0x168], RZ ;  /* 0x00005a00021e7a25 */ /* 0x000fc800078e00ff */
[----:B------:R-:W-:Y:S01]  /*0070*/  IMAD R3, R2, UR4, R3 ;  /* 0x0000000402037c24 */ /* 0x000fe2000f8e0203 */
[----:B------:R-:W-:-:S04]  /*0080*/  ISETP.GE.U32.AND P0, PT, R30, 0x1, PT ;  /* 0x000000011e00780c */ /* 0x000fc80003f06070 */
[----:B------:R-:W-:-:S04]  /*0090*/  IADD3 R33, R31, R3, RZ ;  /* 0x000000031f217210 */ /* 0x000fc80007ffe0ff */
[----:B------:R-:W-:-:S12]  /*00a0*/  ISETP.GE.AND.EX P0, PT, R33, RZ, PT, P0 ;  /* 0x000000ff2100720c */ /* 0x000fd80003f06300 */
[----:B------:R-:W-:Y:S05]  /*00b0*/  @!P0 EXIT ;  /* 0x000000000000894d */ /* 0x000fea0003800000 */
[----:B------:R-:W0:Y:S01]  /*00c0*/  S2R R22, SR_TID.X ;  /* 0x0000000000167919 */ /* 0x000e220000002100 */
[----:B------:R-:W-:Y:S01]  /*00d0*/  SHF.R.S32.HI R19, RZ, 0x1f, R19 ;  /* 0x0000001fff137819 */ /* 0x000fe20000011413 */
[----:B------:R-:W-:Y:S01]  /*00e0*/  IMAD.MOV.U32 R35, RZ, RZ, RZ ;  /* 0x000000ffff237224 */ /* 0x000fe200078e00ff */
[----:B------:R-:W-:Y:S01]  /*00f0*/  MOV R32, R30 ;  /* 0x0000001e00207202 */ /* 0x000fe20000000f00 */
[----:B------:R-:W1:Y:S01]  /*0100*/  S2R R3, SR_CTAID.X ;  /* 0x0000000000037919 */ /* 0x000e620000002500 */
[----:B------:R-:W-:Y:S01]  /*0110*/  IMAD.MOV.U32 R37, RZ, RZ, RZ ;  /* 0x000000ffff257224 */ /* 0x000fe200078e00ff */
[----:B------:R-:W-:Y:S01]  /*0120*/  MOV R34, R33 ;  /* 0x0000002100227202 */ /* 0x000fe20000000f00 */
[----:B------:R-:W-:Y:S02]  /*0130*/  ULDC UR36, c[0x0][0xc] ;  /* 0x0000030000247ab9 */ /* 0x000fe40000000800 */
[----:B------:R-:W-:Y:S02]  /*0140*/  ULDC UR38, c[0x0][0x160] ;  /* 0x0000580000267ab9 */ /* 0x000fe40000000800 */
[----:B------:R-:W-:-:S02]  /*0150*/  UIMAD.WIDE UR36, UR36, 0x80, URZ ;  /* 0x00000080242478a5 */ /* 0x000fc4000f8e023f */
[----:B------:R-:W-:Y:S01]  /*0160*/  USHF.R.S32.HI UR38, URZ, 0x1f, UR38 ;  /* 0x0000001f3f267899 */ /* 0x000fe20008011426 */
[----:B0-----:R-:W-:-:S05]  /*0170*/  SHF.R.S32.HI R23, RZ, 0x1f, R22 ;  /* 0x0000001fff177819 */ /* 0x001fca0000011416 */
[----:B-1----:R-:W-:-:S05]  /*0180*/  IMAD.WIDE R22, R3, 0x80, R22 ;  /* 0x0000008003167825 */ /* 0x002fca00078e0216 */
.L_x_140:
[----:B-1----:R-:W-:Y:S01]  /*0190*/  IADD3 R2, P0, R22, R35, RZ ;  /* 0x0000002316027210 */ /* 0x002fe20007f1e0ff */
[----:B------:R-:W-:Y:S01]  /*01a0*/  BMOV.32.CLEAR RZ, B6 ;  /* 0x0000000006ff7355 */ /* 0x000fe20000100000 */
[----:B------:R-:W-:Y:S01]  /*01b0*/  IADD3 R32, P1, R32, -UR36, RZ ;  /* 0x8000002420207c10 */ /* 0x000fe2000ff3e0ff */
[----:B------:R-:W-:Y:S02]  /*01c0*/  BSSY B6, `(.L_x_132) ;  /* 0x0000026000067945 */ /* 0x000fe40003800000 */
[----:B------:R-:W-:Y:S01]  /*01d0*/  IMAD.X R18, R23, 0x1, R37, P0 ;  /* 0x0000000117127824 */ /* 0x000fe200000e0625 */
[----:B------:R-:W-:Y:S02]  /*01e0*/  IADD3.X R34, R34, ~UR37, RZ, P1, !PT ;  /* 0x8000002522227c10 */ /* 0x000fe40008ffe4ff */
[----:B------:R-:W-:Y:S02]  /*01f0*/  ISETP.GT.U32.AND P0, PT, R32, RZ, PT ;  /* 0x000000ff2000720c */ /* 0x000fe40003f04070 */
[----:B------:R-:W-:-:S02]  /*0200*/  LOP3.LUT R0, R18, UR38, RZ, 0xfc, !PT ;  /* 0x0000002612007c12 */ /* 0x000fc4000f8efcff */
[----:B------:R-:W-:Y:S02]  /*0210*/  ISETP.GT.AND.EX P1, PT, R34, RZ, PT, P0 ;  /* 0x000000ff2200720c */ /* 0x000fe40003f24300 */
[----:B------:R-:W-:Y:S02]  /*0220*/  ISETP.NE.U32.AND P0, PT, R0, RZ, PT ;  /* 0x000000ff0000720c */ /* 0x000fe40003f05070 */
[----:B------:R-:W-:-:S10]  /*0230*/  P2R R36, PR, RZ, 0x2 ;  /* 0x00000002ff247803 */ /* 0x000fd40000000000 */
[----:B------:R-:W-:Y:S05]  /*0240*/  @!P0 BRA `(.L_x_133) ;  /* 0x000000a000008947 */ /* 0x000fea0003800000 */
[----:B------:R-:W-:Y:S01]  /*0250*/  IMAD.MOV.U32 R4, RZ, RZ, R2 ;  /* 0x000000ffff047224 */ /* 0x000fe200078e0002 */
[----:B------:R-:W-:Y:S01]  /*0260*/  MOV R6, c[0x0][0x160] ;  /* 0x0000580000067a02 */ /* 0x000fe20000000f00 */
[----:B------:R-:W-:Y:S01]  /*0270*/  IMAD.MOV.U32 R5, RZ, RZ, R18 ;  /* 0x000000ffff057224 */ /* 0x000fe200078e0012 */
[----:B------:R-:W-:Y:S01]  /*0280*/  MOV R20, 32@lo((nvkernel__Z4ssori_F1L2158_66 + .L_x_0@srel)) ;  /* 0x0000000000147802 */ /* 0x000fe20000000f00 */
[----:B------:R-:W-:Y:S01]  /*0290*/  IMAD.U32 R7, RZ, RZ, UR38 ;  /* 0x00000026ff077e24 */ /* 0x000fe2000f8e00ff */
[----:B------:R-:W-:-:S06]  /*02a0*/  MOV R21, 32@hi((nvkernel__Z4ssori_F1L2158_66 + .L_x_0@srel)) ;  /* 0x0000000000157802 */ /* 0x000fcc0000000f00 */
[----:B------:R-:W-:Y:S05]  /*02b0*/  CALL.ABS.NOINC `(__cuda_sm20_div_s64) ;  /* 0x0000000000007943 */ /* 0x000fea0003c00000 */
.L_x_0:
[----:B------:R-:W-:Y:S02]  /*02c0*/  MOV R16, R4 ;  /* 0x0000000400107202 */ /* 0x000fe40000000f00 */
[----:B------:R-:W-:Y:S01]  /*02d0*/  MOV R17, R5 ;  /* 0x0000000500117202 */ /* 0x000fe20000000f00 */
[----:B------:R-:W-:Y:S05]  /*02e0*/  BRA `(.L_x_134) ;  /* 0x0000013000007947 */ /* 0x000fea0003800000 */
.L_x_133:
[----:B------:R-:W0:Y:S01]  /*02f0*/  I2F.U32.RP R0, c[0x0][0x160] ;  /* 0x0000580000007b06 */ /* 0x000e220000209000 */
[----:B------:R-:W-:Y:S01]  /*0300*/  ISETP.NE.U32.AND P2, PT, RZ, c[0x0][0x160], PT ;  /* 0x00005800ff007a0c */ /* 0x000fe20003f45070 */
[----:B------:R-:W-:-:S06]  /*0310*/  IMAD.MOV.U32 R17, RZ, RZ, RZ ;  /* 0x000000ffff117224 */ /* 0x000fcc00078e00ff */
[----:B0-----:R-:W0:Y:S02]  /*0320*/  MUFU.RCP R0, R0 ;  /* 0x0000000000007308 */ /* 0x001e240000001000 */
[----:B0-----:R-:W-:-:S06]  /*0330*/  IADD3 R4, R0, 0xffffffe, RZ ;  /* 0x0ffffffe00047810 */ /* 0x001fcc0007ffe0ff */
[----:B------:R0:W1:Y:S02]  /*0340*/  F2I.FTZ.U32.TRUNC.NTZ R5, R4 ;  /* 0x0000000400057305 */ /* 0x000064000021f000 */
[----:B0-----:R-:W-:Y:S02]  /*0350*/  IMAD.MOV.U32 R4, RZ, RZ, RZ ;  /* 0x000000ffff047224 */ /* 0x001fe400078e00ff */
[----:B-1----:R-:W-:-:S04]  /*0360*/  IMAD.MOV R3, RZ, RZ, -R5 ;  /* 0x000000ffff037224 */ /* 0x002fc800078e0a05 */
[----:B------:R-:W-:-:S04]  /*0370*/  IMAD R3, R3, c[0x0][0x160], RZ ;  /* 0x0000580003037a24 */ /* 0x000fc800078e02ff */
[----:B------:R-:W-:-:S06]  /*0380*/  IMAD.HI.U32 R5, R5, R3, R4 ;  /* 0x0000000305057227 */ /* 0x000fcc00078e0004 */
[----:B------:R-:W-:-:S04]  /*0390*/  IMAD.HI.U32 R16, R5, R2, RZ ;  /* 0x0000000205107227 */ /* 0x000fc800078e00ff */
[----:B------:R-:W-:-:S04]  /*03a0*/  IMAD.MOV R3, RZ, RZ, -R16 ;  /* 0x000000ffff037224 */ /* 0x000fc800078e0a10 */
[----:B------:R-:W-:-:S05]  /*03b0*/  IMAD R3, R3, c[0x0][0x160], R2 ;  /* 0x0000580003037a24 */ /* 0x000fca00078e0202 */
[----:B------:R-:W-:-:S12]  /*03c0*/  ISETP.GE.U32.AND P0, PT, R3, c[0x0][0x160], PT ;  /* 0x0000580003007a0c */ /* 0x000fd80003f06070 */
[----:B------:R-:W-:Y:S02]  /*03d0*/  @P0 IADD3 R3, R3, -c[0x0][0x160], RZ ;  /* 0x8000580003030a10 */ /* 0x000fe40007ffe0ff */
[----:B------:R-:W-:Y:S02]  /*03e0*/  @P0 IADD3 R16, R16, 0x1, RZ ;  /* 0x0000000110100810 */ /* 0x000fe40007ffe0ff */
[----:B------:R-:W-:-:S12]  /*03f0*/  ISETP.GE.U32.AND P1, PT, R3, c[0x0][0x160], PT ;  /* 0x0000580003007a0c */ /* 0x000fd80003f26070 */
[----:B------:R-:W-:-:S04]  /*0400*/  @P1 IADD3 R16, R16, 0x1, RZ ;  /* 0x0000000110101810 */ /* 0x000fc80007ffe0ff */
[----:B------:R-:W-:-:S03]  /*0410*/  @!P2 LOP3.LUT R16, RZ, c[0x0][0x160], RZ, 0x33, !PT ;  /* 0x00005800ff10aa12 */ /* 0x000fc600078e33ff */
.L_x_134:
[----:B------:R-:W-:Y:S05]  /*0420*/  BSYNC B6 ;  /* 0x0000000000067941 */ /* 0x000fea0003800000 */
.L_x_132:
[----:B------:R-:W-:Y:S01]  /*0430*/  LOP3.LUT R0, R17, R19, RZ, 0xfc, !PT ;  /* 0x0000001311007212 */ /* 0x000fe200078efcff */
[----:B------:R-:W-:Y:S01]  /*0440*/  BMOV.32.CLEAR RZ, B6 ;  /* 0x0000000006ff7355 */ /* 0x000fe20000100000 */
[----:B------:R-:W-:Y:S02]  /*0450*/  BSSY B6, `(.L_x_135) ;  /* 0x000001d000067945 */ /* 0x000fe40003800000 */
[----:B------:R-:W-:-:S12]  /*0460*/  ISETP.NE.U32.AND P0, PT, R0, RZ, PT ;  /* 0x000000ff0000720c */ /* 0x000fd80003f05070 */
[----:B------:R-:W-:Y:S05]  /*0470*/  @!P0 BRA `(.L_x_136) ;  /* 0x0000008000008947 */ /* 0x000fea0003800000 */
[----:B------:R-:W-:Y:S01]  /*0480*/  IMAD.MOV.U32 R4, RZ, RZ, R16 ;  /* 0x000000ffff047224 */ /* 0x000fe200078e0010 */
[----:B------:R-:W-:Y:S01]  /*0490*/  MOV R6, c[0x0][0x164] ;  /* 0x0000590000067a02 */ /* 0x000fe20000000f00 */
[----:B------:R-:W-:Y:S01]  /*04a0*/  IMAD.MOV.U32 R5, RZ, RZ, R17 ;  /* 0x000000ffff057224 */ /* 0x000fe200078e0011 */
[----:B------:R-:W-:Y:S01]  /*04b0*/  MOV R20, 32@lo((nvkernel__Z4ssori_F1L2158_66 + .L_x_1@srel)) ;  /* 0x0000000000147802 */ /* 0x000fe20000000f00 */
[----:B------:R-:W-:Y:S01]  /*04c0*/  IMAD.MOV.U32 R7, RZ, RZ, R19 ;  /* 0x000000ffff077224 */ /* 0x000fe200078e0013 */
[----:B------:R-:W-:-:S06]  /*04d0*/  MOV R21, 32@hi((nvkernel__Z4ssori_F1L2158_66 + .L_x_1@srel)) ;  /* 0x0000000000157802 */ /* 0x000fcc0000000f00 */
[----:B------:R-:W-:Y:S05]  /*04e0*/  CALL.ABS.NOINC `(__cuda_sm20_div_s64) ;  /* 0x0000000000007943 */ /* 0x000fea0003c00000 */
.L_x_1:
[----:B------:R-:W-:Y:S05]  /*04f0*/  BRA `(.L_x_137) ;  /* 0x0000012000007947 */ /* 0x000fea0003800000 */
.L_x_136:
[----:B------:R-:W0:Y:S01]  /*0500*/  I2F.U32.RP R0, c[0x0][0x164] ;  /* 0x0000590000007b06 */ /* 0x000e220000209000 */
[----:B------:R-:W-:-:S07]  /*0510*/  ISETP.NE.U32.AND P2, PT, RZ, c[0x0][0x164], PT ;  /* 0x00005900ff007a0c */ /* 0x000fce0003f45070 */
        /* <DEDUP_REMOVED lines=16> */
.L_x_137:
[----:B------:R-:W-:Y:S05]  /*0620*/  BSYNC B6 ;  /* 0x0000000000067941 */ /* 0x000fea0003800000 */
.L_x_135:
[----:B------:R-:W-:Y:S01]  /*0630*/  ISETP.GE.U32.AND P0, PT, R2, R30, PT ;  /* 0x0000001e0200720c */ /* 0x000fe20003f06070 */
[----:B------:R-:W-:Y:S01]  /*0640*/  BMOV.32.CLEAR RZ, B0 ;  /* 0x0000000000ff7355 */ /* 0x000fe20000100000 */
[----:B------:R-:W-:Y:S01]  /*0650*/  IADD3 R3, -R16, RZ, RZ ;  /* 0x000000ff10037210 */ /* 0x000fe20007ffe1ff */
[----:B------:R-:W-:Y:S01]  /*0660*/  BSSY B0, `(.L_x_138) ;  /* 0x000002f000007945 */ /* 0x000fe20003800000 */
[----:B------:R-:W-:-:S03]  /*0670*/  ISETP.GE.AND.EX P0, PT, R18, R33, PT, P0 ;  /* 0x000000211200720c */ /* 0x000fc60003f06300 */
[----:B------:R-:W-:-:S09]  /*0680*/  IMAD R6, R3, c[0x0][0x160], R2 ;  /* 0x0000580003067a24 */ /* 0x000fd200078e0202 */
[----:B------:R-:W-:Y:S05]  /*0690*/  @P0 BRA `(.L_x_139) ;  /* 0x000002b000000947 */ /* 0x000fea0003800000 */
[----:B------:R-:W-:Y:S01]  /*06a0*/  IADD3 R2, R4, 0x1, RZ ;  /* 0x0000000104027810 */ /* 0x000fe20007ffe0ff */
[----:B------:R-:W-:-:S03]  /*06b0*/  IMAD.MOV R7, RZ, RZ, -R4 ;  /* 0x000000ffff077224 */ /* 0x000fc600078e0a04 */
[----:B------:R-:W-:Y:S01]  /*06c0*/  SHF.R.S32.HI R0, RZ, 0x1f, R2 ;  /* 0x0000001fff007819 */ /* 0x000fe20000011402 */
[----:B------:R-:W-:-:S04]  /*06d0*/  IMAD.WIDE.U32 R2, R2, 0x14b88, RZ ;  /* 0x00014b8802027825 */ /* 0x000fc800078e00ff */
[----:B------:R-:W-:Y:S02]  /*06e0*/  IMAD R5, R0, 0x14b88, RZ ;  /* 0x00014b8800057824 */ /* 0x000fe400078e02ff */
[----:B------:R-:W-:Y:S02]  /*06f0*/  IMAD R16, R7, c[0x0][0x164], R16 ;  /* 0x0000590007107a24 */ /* 0x000fe400078e0210 */
[----:B------:R-:W-:Y:S01]  /*0700*/  IMAD.IADD R3, R3, 0x1, R5 ;  /* 0x0000000103037824 */ /* 0x000fe200078e0205 */
[----:B------:R-:W-:-:S05]  /*0710*/  IADD3 R5, R6, c[0x0][0x170], RZ ;  /* 0x00005c0006057a10 */ /* 0x000fca0007ffe0ff */
[----:B------:R-:W-:Y:S01]  /*0720*/  IMAD.WIDE R2, R5, 0x8, R2 ;  /* 0x0000000805027825 */ /* 0x000fe200078e0202 */
[----:B------:R-:W-:-:S05]  /*0730*/  IADD3 R5, R16, c[0x0][0x16c], RZ ;  /* 0x00005b0010057a10 */ /* 0x000fca0007ffe0ff */
[----:B------:R-:W-:-:S05]  /*0740*/  IMAD.WIDE R2, R5, 0x338, R2 ;  /* 0x0000033805027825 */ /* 0x000fca00078e0202 */
[C---:B------:R-:W-:Y:S02]  /*0750*/  IADD3 R4, P0, R2.reuse, c[0x0][0x178], RZ ;  /* 0x00005e0002047a10 */ /* 0x040fe40007f1e0ff */
[----:B------:R-:W-:Y:S02]  /*0760*/  IADD3 R2, P1, R2, c[0x0][0x180], RZ ;  /* 0x0000600002027a10 */ /* 0x000fe40007f3e0ff */
[C---:B------:R-:W-:Y:S02]  /*0770*/  IADD3.X R5, R3.reuse, c[0x0][0x17c], RZ, P0, !PT ;  /* 0x00005f0003057a10 */ /* 0x040fe400007fe4ff */
[----:B------:R-:W-:-:S06]  /*0780*/  IADD3.X R3, R3, c[0x0][0x184], RZ, P1, !PT ;  /* 0x0000610003037a10 */ /* 0x000fcc0000ffe4ff */
[----:B------:R-:W2:Y:S04]  /*0790*/  LDG.E.64.SYS R8, [R4] ;  /* 0x0000000004087381 */ /* 0x000ea800001eeb00 */
[----:B------:R-:W2:Y:S01]  /*07a0*/  LDG.E.64.SYS R6, [R2] ;  /* 0x0000000002067381 */ /* 0x000ea200001eeb00 */
[----:B------:R-:W-:Y:S02]  /*07b0*/  IADD3 R14, P0, R2, 0x1000000, RZ ;  /* 0x01000000020e7810 */ /* 0x000fe40007f1e0ff */
[----:B------:R-:W-:-:S03]  /*07c0*/  IADD3 R16, P1, R4, 0x1000000, RZ ;  /* 0x0100000004107810 */ /* 0x000fc60007f3e0ff */
[----:B------:R-:W-:Y:S02]  /*07d0*/  IMAD.X R15, RZ, RZ, R3, P0 ;  /* 0x000000ffff0f7224 */ /* 0x000fe400000e0603 */
[----:B------:R-:W-:Y:S01]  /*07e0*/  IMAD.X R17, RZ, RZ, R5, P1 ;  /* 0x000000ffff117224 */ /* 0x000fe200008e0605 */
[----:B--2---:R-:W0:-:S09]  /*07f0*/  DFMA R6, R8, c[0x0][0x188], R6 ;  /* 0x0000620008067a2b */ /* 0x004e120000000006 */
[----:B0-----:R0:W-:Y:S04]  /*0800*/  STG.E.64.SYS [R2], R6 ;  /* 0x0000000602007386 */ /* 0x0011e8000010eb00 */
[----:B------:R-:W2:Y:S04]  /*0810*/  LDG.E.64.SYS R8, [R14+-0x7be7d0] ;  /* 0x841830000e087381 */ /* 0x000ea800001eeb00 */
[----:B------:R-:W2:Y:S02]  /*0820*/  LDG.E.64.SYS R10, [R16+-0x7be7d0] ;  /* 0x84183000100a7381 */ /* 0x000ea400001eeb00 */
[----:B--2---:R1:W2:-:S02]  /*0830*/  DFMA R8, R10, c[0x0][0x188], R8 ;  /* 0x000062000a087a2b */ /* 0x0042840000000008 */
[----:B-1----:R-:W3:Y:S07]  /*0840*/  LDG.E.64.SYS R10, [R14+0x83060] ;  /* 0x083060000e0a7381 */ /* 0x002eee00001eeb00 */
[----:B--2---:R1:W-:Y:S04]  /*0850*/  STG.E.64.SYS [R14+-0x7be7d0], R8 ;  /* 0x841830080e007386 */ /* 0x0043e8000010eb00 */
[----:B------:R-:W3:Y:S01]  /*0860*/  LDG.E.64.SYS R12, [R16+0x83060] ;  /* 0x08306000100c7381 */ /* 0x000ee200001eeb00 */
[----:B------:R-:W-:-:S02]  /*0870*/  IADD3 R20, P0, R2, 0x2000000, RZ ;  /* 0x0200000002147810 */ /* 0x000fc40007f1e0ff */
[----:B------:R-:W-:-:S03]  /*0880*/  IADD3 R24, P1, R4, 0x2000000, RZ ;  /* 0x0200000004187810 */ /* 0x000fc60007f3e0ff */
[----:B------:R-:W-:Y:S02]  /*0890*/  IMAD.X R21, RZ, RZ, R3, P0 ;  /* 0x000000ffff157224 */ /* 0x000fe400000e0603 */
[----:B------:R-:W-:Y:S01]  /*08a0*/  IMAD.X R25, RZ, RZ, R5, P1 ;  /* 0x000000ffff197224 */ /* 0x000fe200008e0605 */
[----:B---3--:R-:W2:-:S09]  /*08b0*/  DFMA R10, R12, c[0x0][0x188], R10 ;  /* 0x000062000c0a7a2b */ /* 0x008e92000000000a */
[----:B--2---:R1:W-:Y:S04]  /*08c0*/  STG.E.64.SYS [R14+0x83060], R10 ;  /* 0x0830600a0e007386 */ /* 0x0043e8000010eb00 */
[----:B0-----:R-:W2:Y:S04]  /*08d0*/  LDG.E.64.SYS R2, [R20+-0x73b770] ;  /* 0x8c48900014027381 */ /* 0x001ea800001eeb00 */
[----:B------:R-:W2:Y:S02]  /*08e0*/  LDG.E.64.SYS R4, [R24+-0x73b770] ;  /* 0x8c48900018047381 */ /* 0x000ea400001eeb00 */
[----:B--2---:R0:W2:-:S02]  /*08f0*/  DFMA R2, R4, c[0x0][0x188], R2 ;  /* 0x0000620004027a2b */ /* 0x0040840000000002 */
[----:B0-----:R-:W3:Y:S07]  /*0900*/  LDG.E.64.SYS R4, [R20+0x1060c0] ;  /* 0x1060c00014047381 */ /* 0x001eee00001eeb00 */
[----:B--2---:R1:W-:Y:S04]  /*0910*/  STG.E.64.SYS [R20+-0x73b770], R2 ;  /* 0x8c48900214007386 */ /* 0x0043e8000010eb00 */
[----:B------:R-:W3:Y:S02]  /*0920*/  LDG.E.64.SYS R6, [R24+0x1060c0] ;  /* 0x1060c00018067381 */ /* 0x000ee400001eeb00 */
[----:B---3--:R-:W0:-:S09]  /*0930*/  DFMA R4, R6, c[0x0][0x188], R4 ;  /* 0x0000620006047a2b */ /* 0x008e120000000004 */
[----:B0-----:R1:W-:Y:S02]  /*0940*/  STG.E.64.SYS [R20+0x1060c0], R4 ;  /* 0x1060c00414007386 */ /* 0x0013e4000010eb00 */
.L_x_139:
[----:B------:R-:W-:Y:S05]  /*0950*/  BSYNC B0 ;  /* 0x0000000000007941 */ /* 0x000fea0003800000 */
.L_x_138:
[----:B------:R-:W-:Y:S02]  /*0960*/  ISETP.NE.AND P1, PT, R36, RZ, PT ;  /* 0x000000ff2400720c */ /* 0x000fe40003f25270 */
[----:B------:R-:W-:-:S04]  /*0970*/  IADD3 R35, P0, R35, UR36, RZ ;  /* 0x0000002423237c10 */ /* 0x000fc8000ff1e0ff */
[----:B------:R-:W-:-:S06]  /*0980*/  IADD3.X R37, R37, UR37, RZ, P0, !PT ;  /* 0x0000002525257c10 */ /* 0x000fcc00087fe4ff */
[----:B------:R-:W-:Y:S05]  /*0990*/  @P1 BRA `(.L_x_140) ;  /* 0xfffff7f000001947 */ /* 0x000fea000383ffff */
[----:B------:R-:W-:Y:S05]  /*09a0*/  EXIT ;  /* 0x000000000000794d */ /* 0x000fea0003800000 */
.L_x_141:
[----:B------:R-:W-:-:S00]  /*09b0*/  BRA `(.L_x_141) ;  /* 0xfffffff000007947 */ /* 0x000fc0000383ffff */
[----:B------:R-:W-:-:S00]  /*09c0*/  NOP ;  /* 0x0000000000007918 */ /* 0x000fc00000000000 */
[----:B------:R-:W-:-:S00]  /*09d0*/  NOP ;  /* 0x0000000000007918 */ /* 0x000fc00000000000 */
[----:B------:R-:W-:-:S00]  /*09e0*/  NOP ;  /* 0x0000000000007918 */ /* 0x000fc00000000000 */
[----:B------:R-:W-:-:S00]  /*09f0*/  NOP ;  /* 0x0000000000007918 */ /* 0x000fc00000000000 */
.L_x_468:


//--------------------- .text.nvkernel__Z4ssori_F1L2126_64 --------------------------
	.section	.text.nvkernel__Z4ssori_F1L2126_64,"ax",@progbits
	.sectioninfo	@"SHI_REGISTERS=41"
	.align	128
        .global         nvkernel__Z4ssori_F1L2126_64
        .type           nvkernel__Z4ssori_F1L2126_64,@function
        .size           nvkernel__Z4ssori_F1L2126_64,(.L_x_469 - nvkernel__Z4ssori_F1L2126_64)
        .other          nvkernel__Z4ssori_F1L2126_64,@"STO_CUDA_ENTRY STV_DEFAULT"
nvkernel__Z4ssori_F1L2126_64:
.text.nvkernel__Z4ssori_F1L2126_64:
[----:B------:R-:W-:Y:S02]  /*0000*/  MOV R1, c[0x0][0x28] ;  /* 0x00000a0000017a02 */ /* 0x000fe40000000f00 */
[----:B------:R-:W-:Y:S01]  /*0010*/  MOV R4, c[0x0][0x160] ;  /* 0x0000580000047a02 */ /* 0x000fe20000000f00 */
[----:B------:R-:W-:Y:S02]  /*0020*/  ULDC UR4, c[0x0][0x168] ;  /* 0x00005a0000047ab9 */ /* 0x000fe40000000800 */
[----:B------:R-:W-:Y:S02]  /*0030*/  USHF.R.S32.HI UR4, URZ, 0x1f, UR4 ;  /* 0x0000001f3f047899 */ /* 0x000fe40008011404 */
[----:B------:R-:W-:-:S04]  /*0040*/  IMAD.WIDE R2, R4, c[0x0][0x164], RZ ;  /* 0x0000590004027a25 */ /* 0x000fc800078e02ff */
[----:B------:R-:W-:Y:S02]  /*0050*/  IMAD R3, R3, c[0x0][0x168], RZ ;  /* 0x00005a0003037a24 */ /* 0x000fe400078e02ff */
[----:B------:R-:W-:-:S04]  /*0060*/  IMAD.WIDE.U32 R30, R2, c[0x0][0x168], RZ ;  /* 0x00005a00021e7a25 */ /* 0x000fc800078e00ff */
[----:B------:R-:W-:-:S05]  /*0070*/  IMAD R3, R2, UR4, R3 ;  /* 0x0000000402037c24 */ /* 0x000fca000f8e0203 */
[----:B------:R-:W-:Y:S01]  /*0080*/  IADD3 R0, R31, R3, RZ ;  /* 0x000000031f007210 */ /* 0x000fe20007ffe0ff */
[----:B------:R-:W-:-:S04]  /*0090*/  IMAD.WIDE.U32 R30, R30, 0x5, RZ ;  /* 0x000000051e1e7825 */ /* 0x000fc800078e00ff */
[----:B------:R-:W-:Y:S01]  /*00a0*/  IMAD R19, R0, 0x5, RZ ;  /* 0x0000000500137824 */ /* 0x000fe200078e02ff */
        /* <DEDUP_REMOVED lines=17> */
.L_x_150:
[----:B------:R-:W-:Y:S01]  /*01c0*/  IADD3 R37, P0, R22, R33, RZ ;  /* 0x0000002116257210 */ /* 0x000fe20007f1e0ff */
[----:B------:R-:W-:Y:S01]  /*01d0*/  BMOV.32.CLEAR RZ, B6 ;  /* 0x0000000006ff7355 */ /* 0x000fe20000100000 */
[----:B------:R-:W-:Y:S03]  /*01e0*/  BSSY B6, `(.L_x_142) ;  /* 0x0000036000067945 */ /* 0x000fe60003800000 */
[----:B------:R-:W-:-:S04]  /*01f0*/  IMAD.X R36, R23, 0x1, R35, P0 ;  /* 0x0000000117247824 */ /* 0x000fc800000e0623 */
[C---:B0-----:R-:W-:Y:S01]  /*0200*/  IMAD.WIDE.U32 R4, R36.reuse, 0x66666667, RZ ;  /* 0x6666666724047825 */ /* 0x041fe200078e00ff */
[----:B------:R-:W-:-:S05]  /*0210*/  ISETP.LT.AND P1, PT, R36, RZ, PT ;  /* 0x000000ff2400720c */ /* 0x000fca0003f21270 */
[----:B------:R-:W-:-:S04]  /*0220*/  IMAD.WIDE.U32 R6, P0, R37, 0x66666666, R4 ;  /* 0x6666666625067825 */ /* 0x000fc80007800004 */
[----:B------:R-:W-:-:S04]  /*0230*/  IMAD.WIDE.U32 R4, R37, 0x66666667, RZ ;  /* 0x6666666725047825 */ /* 0x000fc800078e00ff */
[----:B------:R-:W-:Y:S01]  /*0240*/  IMAD.X R9, RZ, RZ, RZ, P0 ;  /* 0x000000ffff097224 */ /* 0x000fe200000e06ff */
[----:B------:R-:W-:Y:S01]  /*0250*/  IADD3 RZ, P0, R5, R6, RZ ;  /* 0x0000000605ff7210 */ /* 0x000fe20007f1e0ff */
[----:B------:R-:W-:-:S04]  /*0260*/  IMAD.MOV.U32 R8, RZ, RZ, R7 ;  /* 0x000000ffff087224 */ /* 0x000fc800078e0007 */
[----:B------:R-:W-:-:S05]  /*0270*/  IMAD.WIDE.U32.X R4, R36, 0x66666666, R8, P0 ;  /* 0x6666666624047825 */ /* 0x000fca00000e0408 */
[----:B------:R-:W-:-:S04]  /*0280*/  IADD3 R3, P0, R4, -0x66666667, RZ ;  /* 0x9999999904037810 */ /* 0x000fc80007f1e0ff */
[----:B------:R-:W-:Y:S02]  /*0290*/  IADD3.X R7, R5, -0x66666667, RZ, P0, !PT ;  /* 0x9999999905077810 */ /* 0x000fe400007fe4ff */
[----:B------:R-:W-:Y:S02]  /*02a0*/  SEL R18, R3, R4, P1 ;  /* 0x0000000403127207 */ /* 0x000fe40000800000 */
[----:B------:R-:W-:Y:S02]  /*02b0*/  SEL R3, R7, R5, P1 ;  /* 0x0000000507037207 */ /* 0x000fe40000800000 */
[----:B------:R-:W-:Y:S02]  /*02c0*/  IADD3 R32, P1, R32, -UR36, RZ ;  /* 0x8000002420207c10 */ /* 0x000fe4000ff3e0ff */
[--C-:B------:R-:W-:Y:S02]  /*02d0*/  SHF.R.S64 R18, R18, 0x1, R3.reuse ;  /* 0x0000000112127819 */ /* 0x100fe40000001003 */
[----:B------:R-:W-:-:S02]  /*02e0*/  SHF.R.S32.HI R5, RZ, 0x1, R3 ;  /* 0x00000001ff057819 */ /* 0x000fc40000011403 */
[----:B------:R-:W-:Y:S02]  /*02f0*/  LEA.HI R18, P0, R3, R18, RZ, 0x1 ;  /* 0x0000001203127211 */ /* 0x000fe400078108ff */
[----:B------:R-:W-:-:S03]  /*0300*/  IADD3.X R34, R34, ~UR37, RZ, P1, !PT ;  /* 0x8000002522227c10 */ /* 0x000fc60008ffe4ff */
[----:B------:R-:W-:Y:S01]  /*0310*/  IMAD.X R5, RZ, RZ, R5, P0 ;  /* 0x000000ffff057224 */ /* 0x000fe200000e0605 */
[----:B------:R-:W-:-:S04]  /*0320*/  ISETP.GT.U32.AND P0, PT, R32, RZ, PT ;  /* 0x000000ff2000720c */ /* 0x000fc80003f04070 */
[----:B------:R-:W-:Y:S02]  /*0330*/  LOP3.LUT R0, R5, R2, RZ, 0xfc, !PT ;  /* 0x0000000205007212 */ /* 0x000fe400078efcff */
[----:B------:R-:W-:Y:S02]  /*0340*/  ISETP.GT.AND.EX P1, PT, R34, RZ, PT, P0 ;  /* 0x000000ff2200720c */ /* 0x000fe40003f24300 */
[----:B------:R-:W-:Y:S02]  /*0350*/  ISETP.NE.U32.AND P0, PT, R0, RZ, PT ;  /* 0x000000ff0000720c */ /* 0x000fe40003f05070 */
[----:B------:R-:W-:-:S10]  /*0360*/  P2R R38, PR, RZ, 0x2 ;  /* 0x00000002ff267803 */ /* 0x000fd40000000000 */
[----:B------:R-:W-:Y:S05]  /*0370*/  @!P0 BRA `(.L_x_143) ;  /* 0x0000009000008947 */ /* 0x000fea0003800000 */
[----:B------:R-:W-:Y:S01]  /*0380*/  IMAD.MOV.U32 R4, RZ, RZ, R18 ;  /* 0x000000ffff047224 */ /* 0x000fe200078e0012 */
[----:B------:R-:W-:Y:S01]  /*0390*/  MOV R6, c[0x0][0x160] ;  /* 0x0000580000067a02 */ /* 0x000fe20000000f00 */
[----:B------:R-:W-:Y:S01]  /*03a0*/  IMAD.MOV.U32 R7, RZ, RZ, R2 ;  /* 0x000000ffff077224 */ /* 0x000fe200078e0002 */
[----:B------:R-:W-:Y:S02]  /*03b0*/  MOV R20, 32@lo((nvkernel__Z4ssori_F1L2126_64 + .L_x_2@srel)) ;  /* 0x0000000000147802 */ /* 0x000fe40000000f00 */
[----:B------:R-:W-:-:S06]  /*03c0*/  MOV R21, 32@hi((nvkernel__Z4ssori_F1L2126_64 + .L_x_2@srel)) ;  /* 0x0000000000157802 */ /* 0x000fcc0000000f00 */
[----:B------:R-:W-:Y:S05]  /*03d0*/  CALL.ABS.NOINC `(__cuda_sm20_div_s64) ;  /* 0x0000000000007943 */ /* 0x000fea0003c00000 */
.L_x_2:
[----:B------:R-:W-:Y:S02]  /*03e0*/  MOV R16, R4 ;  /* 0x0000000400107202 */ /* 0x000fe40000000f00 */
[----:B------:R-:W-:Y:S01]  /*03f0*/  MOV R17, R5 ;  /* 0x0000000500117202 */ /* 0x000fe20000000f00 */
[----:B------:R-:W-:Y:S05]  /*0400*/  BRA `(.L_x_144) ;  /* 0x0000013000007947 */ /* 0x000fea0003800000 */
.L_x_143:
        /* <DEDUP_REMOVED lines=19> */
.L_x_144:
[----:B------:R-:W-:Y:S05]  /*0540*/  BSYNC B6 ;  /* 0x0000000000067941 */ /* 0x000fea0003800000 */
.L_x_142:
[----:B------:R-:W-:Y:S01]  /*0550*/  LOP3.LUT R0, R17, UR38, RZ, 0xfc, !PT ;  /* 0x0000002611007c12 */ /* 0x000fe2000f8efcff */
[----:B------:R-:W-:Y:S01]  /*0560*/  BMOV.32.CLEAR RZ, B6 ;  /* 0x0000000006ff7355 */ /* 0x000fe20000100000 */
[----:B------:R-:W-:Y:S02]  /*0570*/  BSSY B6, `(.L_x_145) ;  /* 0x000001d000067945 */ /* 0x000fe40003800000 */
[----:B------:R-:W-:-:S12]  /*0580*/  ISETP.NE.U32.AND P0, PT, R0, RZ, PT ;  /* 0x000000ff0000720c */ /* 0x000fd80003f05070 */
[----:B------:R-:W-:Y:S05]  /*0590*/  @!P0 BRA `(.L_x_146) ;  /* 0x0000008000008947 */ /* 0x000fea0003800000 */
[----:B------:R-:W-:Y:S01]  /*05a0*/  IMAD.MOV.U32 R4, RZ, RZ, R16 ;  /* 0x000000ffff047224 */ /* 0x000fe200078e0010 */
[----:B------:R-:W-:Y:S01]  /*05b0*/  MOV R6, c[0x0][0x164] ;  /* 0x0000590000067a02 */ /* 0x000fe20000000f00 */
[----:B------:R-:W-:Y:S01]  /*05c0*/  IMAD.MOV.U32 R5, RZ, RZ, R17 ;  /* 0x000000ffff057224 */ /* 0x000fe200078e0011 */
[----:B------:R-:W-:Y:S01]  /*05d0*/  MOV R20, 32@lo((nvkernel__Z4ssori_F1L2126_64 + .L_x_3@srel)) ;  /* 0x0000000000147802 */ /* 0x000fe20000000f00 */
[----:B------:R-:W-:Y:S01]  /*05e0*/  IMAD.U32 R7, RZ, RZ, UR38 ;  /* 0x00000026ff077e24 */ /* 0x000fe2000f8e00ff */
[----:B------:R-:W-:-:S06]  /*05f0*/  MOV R21, 32@hi((nvkernel__Z4ssori_F1L2126_64 + .L_x_3@srel)) ;  /* 0x0000000000157802 */ /* 0x000fcc0000000f00 */
[----:B------:R-:W-:Y:S05]  /*0600*/  CALL.ABS.NOINC `(__cuda_sm20_div_s64) ;  /* 0x0000000000007943 */ /* 0x000fea0003c00000 */
.L_x_3:
[----:B------:R-:W-:Y:S05]  /*0610*/  BRA `(.L_x_147) ;  /* 0x0000012000007947 */ /* 0x000fea0003800000 */
.L_x_146:
        /* <DEDUP_REMOVED lines=18> */
.L_x_147:
[----:B------:R-:W-:Y:S05]  /*0740*/  BSYNC B6 ;  /* 0x0000000000067941 */ /* 0x000fea0003800000 */
.L_x_145:
[----:B------:R-:W-:Y:S01]  /*0750*/  ISETP.GE.U32.AND P0, PT, R37, R30, PT ;  /* 0x0000001e2500720c */ /* 0x000fe20003f06070 */
[----:B------:R-:W-:Y:S01]  /*0760*/  BMOV.32.CLEAR RZ, B0 ;  /* 0x0000000000ff7355 */ /* 0x000fe20000100000 */
[----:B------:R-:W-:Y:S01]  /*0770*/  IADD3 R3, -R16, RZ, RZ ;  /* 0x000000ff10037210 */ /* 0x000fe20007ffe1ff */
[----:B------:R-:W-:Y:S01]  /*0780*/  BSSY B0, `(.L_x_148) ;  /* 0x000001c000007945 */ /* 0x000fe20003800000 */
[----:B------:R-:W-:Y:S01]  /*0790*/  ISETP.GE.AND.EX P0, PT, R36, R19, PT, P0 ;  /* 0x000000132400720c */ /* 0x000fe20003f06300 */
[----:B------:R-:W-:Y:S02]  /*07a0*/  IMAD R37, R18, -0x5, R37 ;  /* 0xfffffffb12257824 */ /* 0x000fe400078e0225 */
[----:B------:R-:W-:-:S09]  /*07b0*/  IMAD R8, R3, c[0x0][0x160], R18 ;  /* 0x0000580003087a24 */ /* 0x000fd200078e0212 */
[----:B------:R-:W-:Y:S05]  /*07c0*/  @P0 BRA `(.L_x_149) ;  /* 0x0000017000000947 */ /* 0x000fea0003800000 */
[----:B------:R-:W-:Y:S01]  /*07d0*/  IMAD.MOV R3, RZ, RZ, -R4 ;  /* 0x000000ffff037224 */ /* 0x000fe200078e0a04 */
[----:B------:R-:W-:Y:S02]  /*07e0*/  IADD3 R4, R4, 0x1, RZ ;  /* 0x0000000104047810 */ /* 0x000fe40007ffe0ff */
[----:B------:R-:W-:Y:S01]  /*07f0*/  SHF.R.S32.HI R0, RZ, 0x1f, R37 ;  /* 0x0000001fff007819 */ /* 0x000fe20000011425 */
[----:B------:R-:W-:Y:S01]  /*0800*/  IMAD R6, R3, c[0x0][0x164], R16 ;  /* 0x0000590003067a24 */ /* 0x000fe200078e0210 */
[--C-:B------:R-:W-:Y:S02]  /*0810*/  SHF.R.S32.HI R5, RZ, 0x1f, R4.reuse ;  /* 0x0000001fff057819 */ /* 0x100fe40000011404 */
[----:B------:R-:W-:Y:S01]  /*0820*/  IADD3 R8, R8, c[0x0][0x16c], RZ ;  /* 0x00005b0008087a10 */ /* 0x000fe20007ffe0ff */
[----:B------:R-:W-:Y:S01]  /*0830*/  IMAD R3, R0, 0x66, RZ ;  /* 0x0000006600037824 */ /* 0x000fe200078e02ff */
[----:B------:R-:W-:Y:S01]  /*0840*/  IADD3 R6, R6, c[0x0][0x170], RZ ;  /* 0x00005c0006067a10 */ /* 0x000fe20007ffe0ff */
[----:B------:R-:W-:Y:S01]  /*0850*/  IMAD.WIDE.U32 R4, R37, 0x66, R4 ;  /* 0x0000006625047825 */ /* 0x000fe200078e0004 */
[----:B------:R-:W-:-:S02]  /*0860*/  SHF.R.S32.HI R9, RZ, 0x1f, R8 ;  /* 0x0000001fff097819 */ /* 0x000fc40000011408 */
[----:B------:R-:W-:Y:S01]  /*0870*/  SHF.R.S32.HI R7, RZ, 0x1f, R6 ;  /* 0x0000001fff077819 */ /* 0x000fe20000011406 */
[----:B------:R-:W-:-:S04]  /*0880*/  IMAD.IADD R0, R5, 0x1, R3 ;  /* 0x0000000105007824 */ /* 0x000fc800078e0203 */
[----:B------:R-:W-:-:S04]  /*0890*/  IMAD.WIDE.U32 R4, R4, 0x67, R6 ;  /* 0x0000006704047825 */ /* 0x000fc800078e0006 */
[----:B------:R-:W-:Y:S02]  /*08a0*/  IMAD R3, R0, 0x67, RZ ;  /* 0x0000006700037824 */ /* 0x000fe400078e02ff */
[----:B------:R-:W-:-:S03]  /*08b0*/  IMAD.WIDE.U32 R6, R4, 0x67, R8 ;  /* 0x0000006704067825 */ /* 0x000fc600078e0008 */
[----:B------:R-:W-:Y:S02]  /*08c0*/  IADD3 R0, R5, R3, RZ ;  /* 0x0000000305007210 */ /* 0x000fe40007ffe0ff */
[----:B------:R-:W-:-:S03]  /*08d0*/  LEA R4, P0, R6, c[0x0][0x178], 0x3 ;  /* 0x00005e0006047a11 */ /* 0x000fc600078018ff */
[----:B------:R-:W-:-:S04]  /*08e0*/  IMAD R3, R0, 0x67, RZ ;  /* 0x0000006700037824 */ /* 0x000fc800078e02ff */
[----:B------:R-:W-:-:S05]  /*08f0*/  IMAD.IADD R3, R7, 0x1, R3 ;  /* 0x0000000107037824 */ /* 0x000fca00078e0203 */
[----:B------:R-:W-:-:S08]  /*0900*/  LEA.HI.X R5, R6, c[0x0][0x17c], R3, 0x3, P0 ;  /* 0x00005f0006057a11 */ /* 0x000fd000000f1c03 */
[----:B------:R-:W2:Y:S02]  /*0910*/  LDG.E.64.SYS R6, [R4] ;  /* 0x0000000004067381 */ /* 0x000ea400001eeb00 */
[----:B--2---:R-:W0:-:S09]  /*0920*/  DMUL R6, R6, c[0x0][0x180] ;  /* 0x0000600006067a28 */ /* 0x004e120000000000 */
[----:B0-----:R0:W-:Y:S02]  /*0930*/  STG.E.64.SYS [R4], R6 ;  /* 0x0000000604007386 */ /* 0x0011e4000010eb00 */
.L_x_149:
[----:B------:R-:W-:Y:S05]  /*0940*/  BSYNC B0 ;  /* 0x0000000000007941 */ /* 0x000fea0003800000 */
.L_x_148:
[----:B------:R-:W-:Y:S02]  /*0950*/  ISETP.NE.AND P1, PT, R38, RZ, PT ;  /* 0x000000ff2600720c */ /* 0x000fe40003f25270 */
[----:B------:R-:W-:-:S04]  /*0960*/  IADD3 R33, P0, R33, UR36, RZ ;  /* 0x0000002421217c10 */ /* 0x000fc8000ff1e0ff */
[----:B------:R-:W-:-:S06]  /*0970*/  IADD3.X R35, R35, UR37, RZ, P0, !PT ;  /* 0x0000002523237c10 */ /* 0x000fcc00087fe4ff */
[----:B------:R-:W-:Y:S05]  /*0980*/  @P1 BRA `(.L_x_150) ;  /* 0xfffff83000001947 */ /* 0x000fea000383ffff */
[----:B------:R-:W-:Y:S05]  /*0990*/  EXIT ;  /* 0x000000000000794d */ /* 0x000fea0003800000 */
.L_x_151:
[----:B------:R-:W-:-:S00]  /*09a0*/  BRA `(.L_x_151) ;  /* 0xfffffff000007947 */ /* 0x000fc0000383ffff */
[----:B------:R-:W-:-:S00]  /*09b0*/  NOP ;  /* 0x0000000000007918 */ /* 0x000fc00000000000 */
[----:B------:R-:W-:-:S00]  /*09c0*/  NOP ;  /* 0x0000000000007918 */ /* 0x000fc00000000000 */
[----:B------:R-:W-:-:S00]  /*09d0*/  NOP ;  /* 0x0000000000007918 */ /* 0x000fc00000000000 */
[----:B------:R-:W-:-:S00]  /*09e0*/  NOP ;  /* 0x0000000000007918 */ /* 0x000fc00000000000 */
[----:B------:R-:W-:-:S00]  /*09f0*/  NOP ;  /* 0x0000000000007918 */ /* 0x000fc00000000000 */
.L_x_469:


//--------------------- .text.nvkernel__Z4ssori_F1L2089_62 --------------------------
	.section	.text.nvkernel__Z4ssori_F1L2089_62,"ax",@progbits
	.sectioninfo	@"SHI_REGISTERS=20"
	.align	128
        .global         nvkernel__Z4ssori_F1L2089_62
        .type           nvkernel__Z4ssori_F1L2089_62,@function
        .size           nvkernel__Z4ssori_F1L2089_62,(.L_x_470 - nvkernel__Z4ssori_F1L2089_62)
        .other          nvkernel__Z4ssori_F1L2089_62,@"STO_CUDA_ENTRY STV_DEFAULT"
nvkernel__Z4ssori_F1L2089_62:
.text.nvkernel__Z4ssori_F1L2089_62:
[----:B------:R-:W-:Y:S02]  /*0000*/  MOV R1, c[0x0][0x28] ;  /* 0x00000a0000017a02 */ /* 0x000fe40000000f00 */
[----:B------:R-:W0:Y:S01]  /*0010*/  S2R R2, SR_TID.X ;  /* 0x0000000000027919 */ /* 0x000e220000002100 */
[----:B------:R-:W-:Y:S02]  /*0020*/  ULDC UR8, c[0x0][0xc] ;  /* 0x0000030000087ab9 */ /* 0x000fe40000000800 */
[----:B------:R-:W-:Y:S01]  /*0030*/  UIMAD.WIDE UR8, UR8, 0x80, URZ ;  /* 0x00000080080878a5 */ /* 0x000fe2000f8e023f */
[----:B------:R-:W1:Y:S01]  /*0040*/  S2R R5, SR_CTAID.X ;  /* 0x0000000000057919 */ /* 0x000e620000002500 */
[----:B------:R-:W-:Y:S02]  /*0050*/  UMOV UR5, URZ ;  /* 0x0000003f00057c82 */ /* 0x000fe40008000000 */
[----:B------:R-:W-:Y:S02]  /*0060*/  UMOV UR6, URZ ;  /* 0x0000003f00067c82 */ /* 0x000fe40008000000 */
[----:B------:R-:W-:Y:S02]  /*0070*/  UMOV UR7, 0x3f804 ;  /* 0x0003f80400077882 */ /* 0x000fe40000000000 */
[----:B------:R-:W-:Y:S01]  /*0080*/  UMOV UR4, URZ ;  /* 0x0000003f00047c82 */ /* 0x000fe20008000000 */
[--C-:B0-----:R-:W-:Y:S01]  /*0090*/  SHF.R.S32.HI R3, RZ, 0x1f, R2.reuse ;  /* 0x0000001fff037819 */ /* 0x101fe20000011402 */
[----:B-1----:R-:W-:-:S04]  /*00a0*/  IMAD R14, R5, 0x80, R2 ;  /* 0x00000080050e7824 */ /* 0x002fc800078e0202 */
[----:B------:R-:W-:-:S05]  /*00b0*/  IMAD.WIDE R2, R5, 0x80, R2 ;  /* 0x0000008005027825 */ /* 0x000fca00078e0202 */
.L_x_154:
[----:B------:R-:W-:Y:S01]  /*00c0*/  IADD3 R15, P0, R2, UR5, RZ ;  /* 0x00000005020f7c10 */ /* 0x000fe2000ff1e0ff */
[----:B------:R-:W-:Y:S01]  /*00d0*/  UIADD3 UR7, UP0, -UR8, UR7, URZ ;  /* 0x0000000708077290 */ /* 0x000fe2000ff1e13f */
[----:B------:R-:W-:Y:S01]  /*00e0*/  BMOV.32.CLEAR RZ, B0 ;  /* 0x0000000000ff7355 */ /* 0x000fe20000100000 */
[----:B------:R-:W-:Y:S01]  /*00f0*/  BSSY B0, `(.L_x_152) ;  /* 0x000003b000007945 */ /* 0x000fe20003800000 */
[----:B------:R-:W-:Y:S01]  /*0100*/  ISETP.GT.U32.AND P1, PT, R15, 0x3f803, PT ;  /* 0x0003f8030f00780c */ /* 0x000fe20003f24070 */
[----:B------:R-:W-:Y:S01]  /*0110*/  UIADD3.X UR4, ~UR9, UR4, URZ, UP0, !UPT ;  /* 0x0000000409047290 */ /* 0x000fe200087fe53f */
[----:B------:R-:W-:Y:S02]  /*0120*/  IADD3.X R17, R3, UR6, RZ, P0, !PT ;  /* 0x0000000603117c10 */ /* 0x000fe400087fe4ff */
[----:B------:R-:W-:Y:S02]  /*0130*/  ISETP.LT.U32.AND P0, PT, RZ, UR7, PT ;  /* 0x00000007ff007c0c */ /* 0x000fe4000bf01070 */
[----:B------:R-:W-:Y:S01]  /*0140*/  ISETP.GT.AND.EX P1, PT, R17, RZ, PT, P1 ;  /* 0x000000ff1100720c */ /* 0x000fe20003f24310 */
[----:B------:R-:W-:-:S11]  /*0150*/  IMAD.U32 R16, RZ, RZ, UR4 ;  /* 0x00000004ff107e24 */ /* 0x000fd6000f8e00ff */
[----:B0-----:R-:W-:Y:S05]  /*0160*/  @P1 BRA `(.L_x_153) ;  /* 0x0000033000001947 */ /* 0x001fea0003800000 */
[----:B------:R-:W-:Y:S01]  /*0170*/  IMAD.WIDE.U32 R4, R17, 0x70a3d70b, RZ ;  /* 0x70a3d70b11047825 */ /* 0x000fe200078e00ff */
[----:B------:R-:W-:Y:S02]  /*0180*/  ULDC.64 UR10, c[0x0][0x160] ;  /* 0x00005800000a7ab9 */ /* 0x000fe40000000a00 */
[----:B------:R-:W-:Y:S01]  /*0190*/  ULDC.64 UR12, c[0x0][0x168] ;  /* 0x00005a00000c7ab9 */ /* 0x000fe20000000a00 */
[C---:B------:R-:W-:Y:S01]  /*01a0*/  IMAD.WIDE.U32 R8, R15.reuse, 0x70a3d70b, RZ ;  /* 0x70a3d70b0f087825 */ /* 0x040fe200078e00ff */
[----:B------:R-:W-:Y:S02]  /*01b0*/  ULDC.64 UR14, c[0x0][0x170] ;  /* 0x00005c00000e7ab9 */ /* 0x000fe40000000a00 */
[----:B------:R-:W-:Y:S01]  /*01c0*/  ULDC.64 UR16, c[0x0][0x178] ;  /* 0x00005e0000107ab9 */ /* 0x000fe20000000a00 */
[----:B------:R-:W-:-:S04]  /*01d0*/  IMAD.WIDE.U32 R10, P2, R15, -0x5c28f5c3, R4 ;  /* 0xa3d70a3d0f0a7825 */ /* 0x000fc80007840004 */
[----:B------:R-:W-:Y:S01]  /*01e0*/  IMAD.WIDE.U32 R4, R17, 0x66666667, RZ ;  /* 0x6666666711047825 */ /* 0x000fe200078e00ff */
[----:B------:R-:W-:-:S04]  /*01f0*/  IADD3 R12, P3, R15, R11, RZ ;  /* 0x0000000b0f0c7210 */ /* 0x000fc80007f7e0ff */
[----:B------:R-:W-:Y:S01]  /*0200*/  IADD3.X R13, RZ, R17, RZ, P2, P3 ;  /* 0x00000011ff0d7210 */ /* 0x000fe200017e64ff */
[----:B------:R-:W-:Y:S01]  /*0210*/  IMAD.WIDE.U32 R6, P1, R15, 0x66666666, R4 ;  /* 0x666666660f067825 */ /* 0x000fe20007820004 */
[----:B------:R-:W-:-:S03]  /*0220*/  IADD3 RZ, P2, R9, R10, RZ ;  /* 0x0000000a09ff7210 */ /* 0x000fc60007f5e0ff */
[----:B------:R-:W-:-:S04]  /*0230*/  IMAD.WIDE.U32 R4, R15, 0x66666667, RZ ;  /* 0x666666670f047825 */ /* 0x000fc800078e00ff */
[----:B------:R-:W-:Y:S01]  /*0240*/  IMAD.X R9, RZ, RZ, RZ, P1 ;  /* 0x000000ffff097224 */ /* 0x000fe200008e06ff */
[----:B------:R-:W-:Y:S01]  /*0250*/  IADD3 RZ, P1, R5, R6, RZ ;  /* 0x0000000605ff7210 */ /* 0x000fe20007f3e0ff */
[----:B------:R-:W-:-:S04]  /*0260*/  IMAD.WIDE.U32.X R10, R17, -0x5c28f5c3, R12, P2 ;  /* 0xa3d70a3d110a7825 */ /* 0x000fc800010e040c */
[----:B------:R-:W-:Y:S01]  /*0270*/  IMAD.MOV.U32 R8, RZ, RZ, R7 ;  /* 0x000000ffff087224 */ /* 0x000fe200078e0007 */
[----:B------:R-:W-:-:S03]  /*0280*/  IADD3 R6, P2, -R15, R10, RZ ;  /* 0x0000000a0f067210 */ /* 0x000fc60007f5e1ff */
[----:B------:R-:W-:-:S04]  /*0290*/  IMAD.WIDE.U32.X R4, R17, 0x66666666, R8, P1 ;  /* 0x6666666611047825 */ /* 0x000fc800008e0408 */
[----:B------:R-:W-:Y:S01]  /*02a0*/  IMAD.X R10, R11, 0x1, ~R17, P2 ;  /* 0x000000010b0a7824 */ /* 0x000fe200010e0e11 */
[----:B------:R-:W-:Y:S02]  /*02b0*/  IADD3 R7, P1, R4, -0x66666667, RZ ;  /* 0x9999999904077810 */ /* 0x000fe40007f3e0ff */
[----:B------:R-:W-:Y:S02]  /*02c0*/  IADD3 R11, P3, R6, -0x70a3d70b, RZ ;  /* 0x8f5c28f5060b7810 */ /* 0x000fe40007f7e0ff */
[----:B------:R-:W-:Y:S02]  /*02d0*/  ISETP.LT.AND P2, PT, R17, RZ, PT ;  /* 0x000000ff1100720c */ /* 0x000fe40003f41270 */
[----:B------:R-:W-:Y:S02]  /*02e0*/  IADD3.X R9, R5, -0x66666667, RZ, P1, !PT ;  /* 0x9999999905097810 */ /* 0x000fe40000ffe4ff */
[----:B------:R-:W-:Y:S02]  /*02f0*/  IADD3.X R13, R10, 0x5c28f5c2, RZ, P3, !PT ;  /* 0x5c28f5c20a0d7810 */ /* 0x000fe40001ffe4ff */
[----:B------:R-:W-:-:S02]  /*0300*/  SEL R0, R7, R4, P2 ;  /* 0x0000000407007207 */ /* 0x000fc40001000000 */
[----:B------:R-:W-:Y:S02]  /*0310*/  SEL R8, R9, R5, P2 ;  /* 0x0000000509087207 */ /* 0x000fe40001000000 */
[----:B------:R-:W-:Y:S02]  /*0320*/  SEL R6, R11, R6, P2 ;  /* 0x000000060b067207 */ /* 0x000fe40001000000 */
[----:B------:R-:W-:Y:S02]  /*0330*/  SEL R7, R13, R10, P2 ;  /* 0x0000000a0d077207 */ /* 0x000fe40001000000 */
[----:B------:R-:W-:Y:S02]  /*0340*/  SHF.R.S64 R5, R0, 0x1, R8 ;  /* 0x0000000100057819 */ /* 0x000fe40000001008 */
[----:B------:R-:W-:Y:S02]  /*0350*/  SHF.R.S64 R6, R6, 0x4, R7 ;  /* 0x0000000406067819 */ /* 0x000fe40000001007 */
[----:B------:R-:W-:-:S02]  /*0360*/  IADD3 R4, R14, UR5, RZ ;  /* 0x000000050e047c10 */ /* 0x000fc4000fffe0ff */
[----:B------:R-:W-:Y:S02]  /*0370*/  LEA.HI R5, R8, R5, RZ, 0x1 ;  /* 0x0000000508057211 */ /* 0x000fe400078f08ff */
[----:B------:R-:W-:-:S03]  /*0380*/  LEA.HI R6, R7, R6, RZ, 0x1 ;  /* 0x0000000607067211 */ /* 0x000fc600078f08ff */
[----:B------:R-:W-:Y:S02]  /*0390*/  IMAD R4, R5, -0x5, R4 ;  /* 0xfffffffb05047824 */ /* 0x000fe400078e0204 */
[----:B------:R-:W-:-:S03]  /*03a0*/  IMAD R7, R6, -0x5, R5 ;  /* 0xfffffffb06077824 */ /* 0x000fc600078e0205 */
[----:B------:R-:W-:Y:S02]  /*03b0*/  SHF.R.S32.HI R5, RZ, 0x1f, R4 ;  /* 0x0000001fff057819 */ /* 0x000fe40000011404 */
[----:B------:R-:W-:-:S03]  /*03c0*/  SHF.R.S32.HI R0, RZ, 0x1f, R7 ;  /* 0x0000001fff007819 */ /* 0x000fc60000011407 */
[----:B------:R-:W-:Y:S01]  /*03d0*/  IMAD.WIDE.U32 R4, R7, 0x5, R4 ;  /* 0x0000000507047825 */ /* 0x000fe200078e0004 */
[----:B------:R-:W-:-:S03]  /*03e0*/  SHF.R.S32.HI R7, RZ, 0x1f, R6 ;  /* 0x0000001fff077819 */ /* 0x000fc60000011406 */
[----:B------:R-:W-:-:S04]  /*03f0*/  IMAD R9, R0, 0x5, RZ ;  /* 0x0000000500097824 */ /* 0x000fc800078e02ff */
[----:B------:R-:W-:Y:S02]  /*0400*/  IMAD.IADD R0, R5, 0x1, R9 ;  /* 0x0000000105007824 */ /* 0x000fe400078e0209 */
[----:B------:R-:W-:-:S04]  /*0410*/  IMAD.WIDE.U32 R4, R4, 0x28a4, R6 ;  /* 0x000028a404047825 */ /* 0x000fc800078e0006 */
[----:B------:R-:W-:Y:S02]  /*0420*/  IMAD R7, R0, 0x28a4, RZ ;  /* 0x000028a400077824 */ /* 0x000fe400078e02ff */
[----:B------:R-:W-:Y:S02]  /*0430*/  IMAD.SHL.U32 R6, R4, 0x8, RZ ;  /* 0x0000000804067824 */ /* 0x000fe400078e00ff */
[----:B------:R-:W-:-:S05]  /*0440*/  IMAD.IADD R5, R5, 0x1, R7 ;  /* 0x0000000105057824 */ /* 0x000fca00078e0207 */
[----:B------:R-:W-:-:S08]  /*0450*/  SHF.L.U64.HI R7, R4, 0x3, R5 ;  /* 0x0000000304077819 */ /* 0x000fd00000010205 */
[----:B------:R0:W-:Y:S04]  /*0460*/  STG.E.64.SYS [R6.64+UR10], RZ ;  /* 0x000000ff06007986 */ /* 0x0001e8000c10eb0a */
[----:B------:R0:W-:Y:S04]  /*0470*/  STG.E.64.SYS [R6.64+UR12], RZ ;  /* 0x000000ff06007986 */ /* 0x0001e8000c10eb0c */
[----:B------:R0:W-:Y:S04]  /*0480*/  STG.E.64.SYS [R6.64+UR14], RZ ;  /* 0x000000ff06007986 */ /* 0x0001e8000c10eb0e */
[----:B------:R0:W-:Y:S02]  /*0490*/  STG.E.64.SYS [R6.64+UR16], RZ ;  /* 0x000000ff06007986 */ /* 0x0001e4000c10eb10 */
.L_x_153:
[----:B------:R-:W-:Y:S05]  /*04a0*/  BSYNC B0 ;  /* 0x0000000000007941 */ /* 0x000fea0003800000 */
.L_x_152:
[----:B------:R-:W-:Y:S01]  /*04b0*/  ISETP.GT.AND.EX P0, PT, R16, RZ, PT, P0 ;  /* 0x000000ff1000720c */ /* 0x000fe20003f04300 */
[----:B------:R-:W-:-:S04]  /*04c0*/  UIADD3 UR5, UP0, UR8, UR5, URZ ;  /* 0x0000000508057290 */ /* 0x000fc8000ff1e03f */
[----:B------:R-:W-:-:S07]  /*04d0*/  UIADD3.X UR6, UR9, UR6, URZ, UP0, !UPT ;  /* 0x0000000609067290 */ /* 0x000fce00087fe43f */
[----:B------:R-:W-:Y:S05]  /*04e0*/  @P0 BRA `(.L_x_154) ;  /* 0xfffffbd000000947 */ /* 0x000fea000383ffff */
[----:B------:R-:W-:Y:S05]  /*04f0*/  EXIT ;  /* 0x000000000000794d */ /* 0x000fea0003800000 */
.L_x_155:
[----:B------:R-:W-:-:S00]  /*0500*/  BRA `(.L_x_155) ;  /* 0xfffffff000007947 */ /* 0x000fc0000383ffff */
[----:B------:R-:W-:-:S00]  /*0510*/  NOP ;  /* 0x0000000000007918 */ /* 0x000fc00000000000 */
[----:B------:R-:W-:-:S00]  /*0520*/  NOP ;  /* 0x0000000000007918 */ /* 0x000fc00000000000 */
[----:B------:R-:W-:-:S00]  /*0530*/  NOP ;  /* 0x0000000000007918 */ /* 0x000fc00000000000 */
[----:B------:R-:W-:-:S00]  /*0540*/  NOP ;  /* 0x0000000000007918 */ /* 0x000fc00000000000 */
[----:B------:R-:W-:-:S00]  /*0550*/  NOP ;  /* 0x0000000000007918 */ /* 0x000fc00000000000 */
[----:B------:R-:W-:-:S00]  /*0560*/  NOP ;  /* 0x0000000000007918 */ /* 0x000fc00000000000 */
[----:B------:R-:W-:-:S00]  /*0570*/  NOP ;  /* 0x0000000000007918 */ /* 0x000fc00000000000 */
.L_x_470:


//--------------------- .text.nvkernel__Z3rhsv_F1L2048_60 --------------------------
	.section	.text.nvkernel__Z3rhsv_F1L2048_60,"ax",@progbits
	.sectioninfo	@"SHI_REGISTERS=43"
	.align	128
        .global         nvkernel__Z3rhsv_F1L2048_60
        .type           nvkernel__Z3rhsv_F1L2048_60,@function
        .size           nvkernel__Z3rhsv_F1L2048_60,(.L_x_471 - nvkernel__Z3rhsv_F1L2048_60)
        .other          nvkernel__Z3rhsv_F1L2048_60,@"STO_CUDA_ENTRY STV_DEFAULT"
nvkernel__Z3rhsv_F1L2048_60:
.text.nvkernel__Z3rhsv_F1L2048_60:
[----:B------:R-:W-:Y:S02]  /*0000*/  MOV R1, c[0x0][0x28] ;  /* 0x00000a0000017a02 */ /* 0x000fe40000000f00 */
[----:B------:R-:W-:-:S05]  /*0010*/  MOV R2, c[0x0][0x160] ;  /* 0x0000580000027a02 */ /* 0x000fca0000000f00 */
[----:B------:R-:W-:-:S04]  /*0020*/  IMAD.WIDE R18, R2, c[0x0][0x164], RZ ;  /* 0x0000590002127a25 */ /* 0x000fc800078e02ff */
[----:B------:R-:W-:Y:S02]  /*0030*/  IMAD R17, R19, 0x5, RZ ;  /* 0x0000000513117824 */ /* 0x000fe400078e02ff */
[----:B------:R-:W-:-:S05]  /*0040*/  IMAD.WIDE.U32 R18, R18, 0x5, RZ ;  /* 0x0000000512127825 */ /* 0x000fca00078e00ff */
[----:B------:R-:W-:Y:S02]  /*0050*/  IADD3 R17, R19, R17, RZ ;  /* 0x0000001113117210 */ /* 0x000fe40007ffe0ff */
[----:B------:R-:W-:-:S04]  /*0060*/  ISETP.GE.U32.AND P0, PT, R18, 0x1, PT ;  /* 0x000000011200780c */ /* 0x000fc80003f06070 */
[----:B------:R-:W-:-:S12]  /*0070*/  ISETP.GE.AND.EX P0, PT, R17, RZ, PT, P0 ;  /* 0x000000ff1100720c */ /* 0x000fd80003f06300 */
[----:B------:R-:W-:Y:S05]  /*0080*/  @!P0 EXIT ;  /* 0x000000000000894d */ /* 0x000fea0003800000 */
[----:B------:R-:W0:Y:S01]  /*0090*/  S2R R22, SR_TID.X ;  /* 0x0000000000167919 */ /* 0x000e220000002100 */
[----:B------:R-:W-:Y:S01]  /*00a0*/  MOV R32, c[0x0][0x188] ;  /* 0x0000620000207a02 */ /* 0x000fe20000000f00 */
[----:B------:R-:W-:Y:S01]  /*00b0*/  IMAD.MOV.U32 R37, RZ, RZ, RZ ;  /* 0x000000ffff257224 */ /* 0x000fe200078e00ff */
[----:B------:R-:W-:Y:S01]  /*00c0*/  SHF.R.S32.HI R2, RZ, 0x1f, R2 ;  /* 0x0000001fff027819 */ /* 0x000fe20000011402 */
[----:B------:R-:W1:Y:S01]  /*00d0*/  S2R R3, SR_CTAID.X ;  /* 0x0000000000037919 */ /* 0x000e620000002500 */
[----:B------:R-:W-:Y:S01]  /*00e0*/  MOV R35, RZ ;  /* 0x000000ff00237202 */ /* 0x000fe20000000f00 */
[C---:B------:R-:W-:Y:S01]  /*00f0*/  IMAD.WIDE R30, R32.reuse, 0x8, RZ ;  /* 0x00000008201e7825 */ /* 0x040fe200078e02ff */
[----:B------:R-:W-:Y:S01]  /*0100*/  MOV R34, R18 ;  /* 0x0000001200227202 */ /* 0x000fe20000000f00 */
[----:B------:R-:W-:Y:S02]  /*0110*/  ULDC UR36, c[0x0][0xc] ;  /* 0x0000030000247ab9 */ /* 0x000fe40000000800 */
[----:B------:R-:W-:Y:S01]  /*0120*/  IMAD.MOV.U32 R36, RZ, RZ, R17 ;  /* 0x000000ffff247224 */ /* 0x000fe200078e0011 */
[----:B------:R-:W-:Y:S01]  /*0130*/  UIMAD.WIDE UR36, UR36, 0x80, URZ ;  /* 0x00000080242478a5 */ /* 0x000fe2000f8e023f */
[----:B------:R-:W-:Y:S01]  /*0140*/  IMAD.WIDE R32, R32, 0x14b88, RZ ;  /* 0x00014b8820207825 */ /* 0x000fe200078e02ff */
[----:B0-----:R-:W-:-:S05]  /*0150*/  SHF.R.S32.HI R23, RZ, 0x1f, R22 ;  /* 0x0000001fff177819 */ /* 0x001fca0000011416 */
[----:B-1----:R-:W-:-:S05]  /*0160*/  IMAD.WIDE R22, R3, 0x80, R22 ;  /* 0x0000008003167825 */ /* 0x002fca00078e0216 */
.L_x_161:
        /* <DEDUP_REMOVED lines=31> */
[----:B------:R-:W-:Y:S02]  /*0360*/  MOV R20, 32@lo((nvkernel__Z3rhsv_F1L2048_60 + .L_x_4@srel)) ;  /* 0x0000000000147802 */ /* 0x000fe40000000f00 */
[----:B------:R-:W-:-:S06]  /*0370*/  MOV R21, 32@hi((nvkernel__Z3rhsv_F1L2048_60 + .L_x_4@srel)) ;  /* 0x0000000000157802 */ /* 0x000fcc0000000f00 */
[----:B------:R-:W-:Y:S05]  /*0380*/  CALL.ABS.NOINC `(__cuda_sm20_div_s64) ;  /* 0x0000000000007943 */ /* 0x000fea0003c00000 */
.L_x_4:
[----:B------:R-:W-:Y:S05]  /*0390*/  BRA `(.L_x_158) ;  /* 0x0000012000007947 */ /* 0x000fea0003800000 */
.L_x_157:
        /* <DEDUP_REMOVED lines=18> */
.L_x_158:
[----:B------:R-:W-:Y:S05]  /*04c0*/  BSYNC B6 ;  /* 0x0000000000067941 */ /* 0x000fea0003800000 */
.L_x_156:
[----:B------:R-:W-:Y:S01]  /*04d0*/  ISETP.GE.U32.AND P0, PT, R39, R18, PT ;  /* 0x000000122700720c */ /* 0x000fe20003f06070 */
[----:B------:R-:W-:Y:S01]  /*04e0*/  BMOV.32.CLEAR RZ, B0 ;  /* 0x0000000000ff7355 */ /* 0x000fe20000100000 */
[----:B------:R-:W-:Y:S02]  /*04f0*/  BSSY B0, `(.L_x_159) ;  /* 0x0000036000007945 */ /* 0x000fe40003800000 */
[----:B------:R-:W-:-:S12]  /*0500*/  ISETP.GE.AND.EX P0, PT, R38, R17, PT, P0 ;  /* 0x000000112600720c */ /* 0x000fd80003f06300 */
[----:B------:R-:W-:Y:S05]  /*0510*/  @P0 BRA `(.L_x_160) ;  /* 0x0000033000000947 */ /* 0x000fea0003800000 */
[----:B------:R-:W-:Y:S01]  /*0520*/  IADD3 R3, -R4, RZ, RZ ;  /* 0x000000ff04037210 */ /* 0x000fe20007ffe1ff */
[----:B------:R-:W-:Y:S01]  /*0530*/  IMAD R39, R16, -0x5, R39 ;  /* 0xfffffffb10277824 */ /* 0x000fe200078e0227 */
[----:B------:R-:W-:Y:S01]  /*0540*/  IADD3 R25, R4, c[0x0][0x168], RZ ;  /* 0x00005a0004197a10 */ /* 0x000fe20007ffe0ff */
[----:B------:R-:W-:Y:S02]  /*0550*/  ULDC.64 UR4, c[0x0][0x178] ;  /* 0x00005e0000047ab9 */ /* 0x000fe40000000a00 */
[----:B------:R-:W-:Y:S01]  /*0560*/  IMAD R3, R3, c[0x0][0x160], R16 ;  /* 0x0000580003037a24 */ /* 0x000fe200078e0210 */
[----:B------:R-:W-:Y:S01]  /*0570*/  SHF.R.S32.HI R0, RZ, 0x1f, R39 ;  /* 0x0000001fff007819 */ /* 0x000fe20000011427 */
[----:B------:R-:W-:-:S03]  /*0580*/  IMAD.WIDE R4, R25, 0x14520, R30 ;  /* 0x0001452019047825 */ /* 0x000fc600078e021e */
[----:B------:R-:W-:Y:S01]  /*0590*/  IADD3 R3, R3, c[0x0][0x16c], RZ ;  /* 0x00005b0003037a10 */ /* 0x000fe20007ffe0ff */
[----:B------:R-:W-:-:S04]  /*05a0*/  IMAD R7, R0, 0x818ac0, RZ ;  /* 0x00818ac000077824 */ /* 0x000fc800078e02ff */
[----:B------:R-:W-:-:S06]  /*05b0*/  IMAD.WIDE R4, R3, 0x330, R4 ;  /* 0x0000033003047825 */ /* 0x000fcc00078e0204 */
[----:B------:R-:W-:-:S04]  /*05c0*/  IMAD.WIDE.U32 R4, R39, 0x818ac0, R4 ;  /* 0x00818ac027047825 */ /* 0x000fc800078e0004 */
[----:B------:R-:W-:Y:S01]  /*05d0*/  IMAD.MOV.U32 R20, RZ, RZ, R4 ;  /* 0x000000ffff147224 */ /* 0x000fe200078e0004 */
[----:B------:R-:W-:-:S04]  /*05e0*/  IADD3 R5, R5, R7, RZ ;  /* 0x0000000705057210 */ /* 0x000fc80007ffe0ff */
[-C--:B------:R-:W-:Y:S01]  /*05f0*/  MOV R21, R5.reuse ;  /* 0x0000000500157202 */ /* 0x080fe20000000f00 */
[----:B------:R-:W-:Y:S01]  /*0600*/  IMAD.MOV.U32 R10, RZ, RZ, R4 ;  /* 0x000000ffff0a7224 */ /* 0x000fe200078e0004 */
[----:B------:R-:W-:Y:S02]  /*0610*/  MOV R11, R5 ;  /* 0x00000005000b7202 */ /* 0x000fe40000000f00 */
[----:B------:R-:W2:Y:S04]  /*0620*/  LDG.E.64.SYS R6, [R4.64+UR4+-0x20] ;  /* 0xffffe00404067981 */ /* 0x000ea8000c1eeb00 */
[----:B------:R-:W2:Y:S01]  /*0630*/  LDG.E.64.SYS R8, [R20.64+UR4+-0x28] ;  /* 0xffffd80414087981 */ /* 0x000ea2000c1eeb00 */
[----:B------:R-:W-:Y:S01]  /*0640*/  MOV R12, R4 ;  /* 0x00000004000c7202 */ /* 0x000fe20000000f00 */
[----:B------:R-:W-:-:S02]  /*0650*/  IMAD.MOV.U32 R13, RZ, RZ, R5 ;  /* 0x000000ffff0d7224 */ /* 0x000fc400078e0005 */
[----:B------:R-:W3:Y:S01]  /*0660*/  LDG.E.64.SYS R10, [R10.64+UR4+-0x18] ;  /* 0xffffe8040a0a7981 */ /* 0x000ee2000c1eeb00 */
[----:B------:R-:W-:Y:S02]  /*0670*/  MOV R14, R4 ;  /* 0x00000004000e7202 */ /* 0x000fe40000000f00 */
[----:B------:R-:W-:-:S03]  /*0680*/  MOV R15, R5 ;  /* 0x00000005000f7202 */ /* 0x000fc60000000f00 */
[----:B------:R-:W4:Y:S01]  /*0690*/  LDG.E.64.SYS R12, [R12.64+UR4+-0x10] ;  /* 0xfffff0040c0c7981 */ /* 0x000f22000c1eeb00 */
[----:B------:R-:W-:-:S04]  /*06a0*/  ULDC.64 UR6, c[0x0][0x170] ;  /* 0x00005c0000067ab9 */ /* 0x000fc80000000a00 */
[----:B------:R-:W5:Y:S01]  /*06b0*/  LDG.E.64.SYS R14, [R14.64+UR6+-0x18] ;  /* 0xffffe8060e0e7981 */ /* 0x000f62000c1eeb00 */
[----:B--2---:R0:W3:Y:S02]  /*06c0*/  DFMA R6, R6, -4, R8 ;  /* 0xc01000000606782b */ /* 0x0040e40000000008 */
[----:B0-----:R-:W-:-:S06]  /*06d0*/  IMAD.WIDE R8, R25, 0x338, R32 ;  /* 0x0000033819087825 */ /* 0x001fcc00078e0220 */
[----:B---3--:R-:W4:Y:S01]  /*06e0*/  DFMA R6, R10, 6, R6 ;  /* 0x401800000a06782b */ /* 0x008f220000000006 */
[----:B------:R-:W-:-:S04]  /*06f0*/  IMAD.WIDE R8, R3, 0x8, R8 ;  /* 0x0000000803087825 */ /* 0x000fc800078e0208 */
[----:B------:R-:W-:Y:S02]  /*0700*/  IMAD R3, R0, 0x841830, RZ ;  /* 0x0084183000037824 */ /* 0x000fe400078e02ff */
[----:B------:R-:W-:Y:S02]  /*0710*/  IMAD.WIDE.U32 R8, R39, 0x841830, R8 ;  /* 0x0084183027087825 */ /* 0x000fe400078e0008 */
[----:B----4-:R0:W5:Y:S02]  /*0720*/  DFMA R6, R12, -4, R6 ;  /* 0xc01000000c06782b */ /* 0x0101640000000006 */
[----:B0-----:R-:W-:Y:S01]  /*0730*/  MOV R13, R5 ;  /* 0x00000005000d7202 */ /* 0x001fe20000000f00 */
[----:B------:R-:W-:Y:S01]  /*0740*/  IMAD.MOV.U32 R12, RZ, RZ, R4 ;  /* 0x000000ffff0c7224 */ /* 0x000fe200078e0004 */
[----:B------:R-:W-:-:S04]  /*0750*/  IADD3 R8, P0, R8, c[0x0][0x180], RZ ;  /* 0x0000600008087a10 */ /* 0x000fc80007f1e0ff */
[----:B-----5:R0:W1:Y:S01]  /*0760*/  DFMA R6, -R6, c[0x0][0x190], R14 ;  /* 0x0000640006067a2b */ /* 0x020062000000010e */
[----:B------:R-:W-:Y:S01]  /*0770*/  IADD3.X R9, R9, c[0x0][0x184], R3, P0, !PT ;  /* 0x0000610009097a10 */ /* 0x000fe200007fe403 */
[----:B0-----:R-:W-:Y:S01]  /*0780*/  IMAD.MOV.U32 R15, RZ, RZ, R5 ;  /* 0x000000ffff0f7224 */ /* 0x001fe200078e0005 */
[----:B------:R-:W-:-:S06]  /*0790*/  MOV R14, R4 ;  /* 0x00000004000e7202 */ /* 0x000fcc0000000f00 */
[----:B-1----:R0:W-:Y:S04]  /*07a0*/  STG.E.64.SYS [R8+-0x3e298], R6 ;  /* 0xfc1d680608007386 */ /* 0x0021e8000010eb00 */
[----:B------:R-:W2:Y:S04]  /*07b0*/  LDG.E.64.SYS R10, [R20.64+UR4+-0x18] ;  /* 0xffffe804140a7981 */ /* 0x000ea8000c1eeb00 */
[----:B------:R-:W2:Y:S04]  /*07c0*/  LDG.E.64.SYS R12, [R12.64+UR4+-0x20] ;  /* 0xffffe0040c0c7981 */ /* 0x000ea8000c1eeb00 */
[----:B------:R-:W3:Y:S01]  /*07d0*/  LDG.E.64.SYS R14, [R14.64+UR4+-0x10] ;  /* 0xfffff0040e0e7981 */ /* 0x000ee2000c1eeb00 */
[----:B0-----:R-:W-:-:S02]  /*07e0*/  MOV R6, R4 ;  /* 0x0000000400067202 */ /* 0x001fc40000000f00 */
[----:B------:R-:W-:-:S08]  /*07f0*/  MOV R7, R5 ;  /* 0x0000000500077202 */ /* 0x000fd00000000f00 */
[----:B------:R-:W4:Y:S01]  /*0800*/  LDG.E.64.SYS R4, [R6.64+UR6+-0x10] ;  /* 0xfffff00606047981 */ /* 0x000f22000c1eeb00 */
[----:B--2---:R-:W3:-:S08]  /*0810*/  DFMA R10, R10, -4, R12 ;  /* 0xc01000000a0a782b */ /* 0x004ed0000000000c */
[----:B---3--:R-:W4:-:S08]  /*0820*/  DFMA R10, R14, 5, R10 ;  /* 0x401400000e0a782b */ /* 0x008f10000000000a */
[----:B----4-:R-:W0:-:S09]  /*0830*/  DFMA R4, -R10, c[0x0][0x190], R4 ;  /* 0x000064000a047a2b */ /* 0x010e120000000104 */
[----:B0-----:R0:W-:Y:S02]  /*0840*/  STG.E.64.SYS [R8+-0x29710], R4 ;  /* 0xfd68f00408007386 */ /* 0x0011e4000010eb00 */
.L_x_160:
[----:B------:R-:W-:Y:S05]  /*0850*/  BSYNC B0 ;  /* 0x0000000000007941 */ /* 0x000fea0003800000 */
.L_x_159:
[----:B------:R-:W-:Y:S02]  /*0860*/  ISETP.NE.AND P1, PT, R40, RZ, PT ;  /* 0x000000ff2800720c */ /* 0x000fe40003f25270 */
[----:B------:R-:W-:-:S04]  /*0870*/  IADD3 R35, P0, R35, UR36, RZ ;  /* 0x0000002423237c10 */ /* 0x000fc8000ff1e0ff */
[----:B------:R-:W-:-:S06]  /*0880*/  IADD3.X R37, R37, UR37, RZ, P0, !PT ;  /* 0x0000002525257c10 */ /* 0x000fcc00087fe4ff */
[----:B------:R-:W-:Y:S05]  /*0890*/  @P1 BRA `(.L_x_161) ;  /* 0xfffff8d000001947 */ /* 0x000fea000383ffff */
[----:B------:R-:W-:Y:S05]  /*08a0*/  EXIT ;  /* 0x000000000000794d */ /* 0x000fea0003800000 */
.L_x_162:
[----:B------:R-:W-:-:S00]  /*08b0*/  BRA `(.L_x_162) ;  /* 0xfffffff000007947 */ /* 0x000fc0000383ffff */
[----:B------:R-:W-:-:S00]  /*08c0*/  NOP ;  /* 0x0000000000007918 */ /* 0x000fc00000000000 */
[----:B------:R-:W-:-:S00]  /*08d0*/  NOP ;  /* 0x0000000000007918 */ /* 0x000fc00000000000 */
[----:B------:R-:W-:-:S00]  /*08e0*/  NOP ;  /* 0x0000000000007918 */ /* 0x000fc00000000000 */
[----:B------:R-:W-:-:S00]  /*08f0*/  NOP ;  /* 0x0000000000007918 */ /* 0x000fc00000000000 */
.L_x_471:


//--------------------- .text.nvkernel__Z3rhsv_F1L2032_58 --------------------------
	.section	.text.nvkernel__Z3rhsv_F1L2032_58,"ax",@progbits
	.sectioninfo	@"SHI_REGISTERS=41"
	.align	128
        .global         nvkernel__Z3rhsv_F1L2032_58
        .type           nvkernel__Z3rhsv_F1L2032_58,@function
        .size           nvkernel__Z3rhsv_F1L2032_58,(.L_x_472 - nvkernel__Z3rhsv_F1L2032_58)
        .other          nvkernel__Z3rhsv_F1L2032_58,@"STO_CUDA_ENTRY STV_DEFAULT"
nvkernel__Z3rhsv_F1L2032_58:
.text.nvkernel__Z3rhsv_F1L2032_58:
        /* <DEDUP_REMOVED lines=28> */
.L_x_171:
[----:B------:R-:W-:Y:S01]  /*01c0*/  IADD3 R37, P0, R22, R33, RZ ;  /* 0x0000002116257210 */ /* 0x000fe20007f1e0ff */
[----:B------:R-:W-:Y:S01]  /*01d0*/  BMOV.32.CLEAR RZ, B6 ;  /* 0x0000000006ff7355 */ /* 0x000fe20000100000 */
[----:B------:R-:W-:Y:S03]  /*01e0*/  BSSY B6, `(.L_x_163) ;  /* 0x0000036000067945 */ /* 0x000fe60003800000 */
[----:B------:R-:W-:-:S04]  /*01f0*/  IMAD.X R36, R23, 0x1, R35, P0 ;  /* 0x0000000117247824 */ /* 0x000fc800000e0623 */
[C---:B------:R-:W-:Y:S01]  /*0200*/  IMAD.WIDE.U32 R4, R36.reuse, 0x66666667, RZ ;  /* 0x6666666724047825 */ /* 0x040fe200078e00ff */
[----:B------:R-:W-:-:S05]  /*0210*/  ISETP.LT.AND P1, PT, R36, RZ, PT ;  /* 0x000000ff2400720c */ /* 0x000fca0003f21270 */
[----:B0-----:R-:W-:-:S04]  /*0220*/  IMAD.WIDE.U32 R6, P0, R37, 0x66666666, R4 ;  /* 0x6666666625067825 */ /* 0x001fc80007800004 */
        /* <DEDUP_REMOVED lines=24> */
[----:B------:R-:W-:Y:S02]  /*03b0*/  MOV R20, 32@lo((nvkernel__Z3rhsv_F1L2032_58 + .L_x_5@srel)) ;  /* 0x0000000000147802 */ /* 0x000fe40000000f00 */
[----:B------:R-:W-:-:S06]  /*03c0*/  MOV R21, 32@hi((nvkernel__Z3rhsv_F1L2032_58 + .L_x_5@srel)) ;  /* 0x0000000000157802 */ /* 0x000fcc0000000f00 */
[----:B------:R-:W-:Y:S05]  /*03d0*/  CALL.ABS.NOINC `(__cuda_sm20_div_s64) ;  /* 0x0000000000007943 */ /* 0x000fea0003c00000 */
.L_x_5:
[----:B------:R-:W-:Y:S02]  /*03e0*/  MOV R16, R4 ;  /* 0x0000000400107202 */ /* 0x000fe40000000f00 */
[----:B------:R-:W-:Y:S01]  /*03f0*/  MOV R17, R5 ;  /* 0x0000000500117202 */ /* 0x000fe20000000f00 */
[----:B------:R-:W-:Y:S05]  /*0400*/  BRA `(.L_x_165) ;  /* 0x0000013000007947 */ /* 0x000fea0003800000 */
.L_x_164:
        /* <DEDUP_REMOVED lines=19> */
.L_x_165:
[----:B------:R-:W-:Y:S05]  /*0540*/  BSYNC B6 ;  /* 0x0000000000067941 */ /* 0x000fea0003800000 */
.L_x_163:
        /* <DEDUP_REMOVED lines=8> */
[----:B------:R-:W-:Y:S01]  /*05d0*/  MOV R20, 32@lo((nvkernel__Z3rhsv_F1L2032_58 + .L_x_6@srel)) ;  /* 0x0000000000147802 */ /* 0x000fe20000000f00 */
[----:B------:R-:W-:Y:S01]  /*05e0*/  IMAD.U32 R7, RZ, RZ, UR38 ;  /* 0x00000026ff077e24 */ /* 0x000fe2000f8e00ff */
[----:B------:R-:W-:-:S06]  /*05f0*/  MOV R21, 32@hi((nvkernel__Z3rhsv_F1L2032_58 + .L_x_6@srel)) ;  /* 0x0000000000157802 */ /* 0x000fcc0000000f00 */
[----:B------:R-:W-:Y:S05]  /*0600*/  CALL.ABS.NOINC `(__cuda_sm20_div_s64) ;  /* 0x0000000000007943 */ /* 0x000fea0003c00000 */
.L_x_6:
[----:B------:R-:W-:Y:S05]  /*0610*/  BRA `(.L_x_168) ;  /* 0x0000012000007947 */ /* 0x000fea0003800000 */
.L_x_167:
        /* <DEDUP_REMOVED lines=18> */
.L_x_168:
[----:B------:R-:W-:Y:S05]  /*0740*/  BSYNC B6 ;  /* 0x0000000000067941 */ /* 0x000fea0003800000 */
.L_x_166:
        /* <DEDUP_REMOVED lines=8> */
[----:B------:R-:W-:Y:S01]  /*07d0*/  IADD3 R11, P0, RZ, RZ, RZ ;  /* 0x000000ffff0b7210 */ /* 0x000fe20007f1e0ff */
[----:B------:R-:W-:Y:S01]  /*07e0*/  ULDC.64 UR4, c[0x0][0x180] ;  /* 0x0000600000047ab9 */ /* 0x000fe20000000a00 */
[----:B------:R-:W-:Y:S02]  /*07f0*/  IADD3 R6, R4, c[0x0][0x16c], RZ ;  /* 0x00005b0004067a10 */ /* 0x000fe40007ffe0ff */
[----:B------:R-:W-:Y:S01]  /*0800*/  IADD3.X R8, R3, 0x3, RZ, P0, !PT ;  /* 0x0000000303087810 */ /* 0x000fe200007fe4ff */
[----:B------:R-:W-:Y:S01]  /*0810*/  IMAD.MOV R3, RZ, RZ, -R4 ;  /* 0x000000ffff037224 */ /* 0x000fe200078e0a04 */
[----:B------:R-:W-:Y:S02]  /*0820*/  SHF.R.S32.HI R0, RZ, 0x1f, R37 ;  /* 0x0000001fff007819 */ /* 0x000fe40000011425 */
[----:B------:R-:W-:Y:S01]  /*0830*/  SHF.R.S64 R10, R11, 0x1d, R8 ;  /* 0x0000001d0b0a7819 */ /* 0x000fe20000001008 */
[----:B------:R-:W-:Y:S01]  /*0840*/  IMAD R4, R3, c[0x0][0x164], R16 ;  /* 0x0000590003047a24 */ /* 0x000fe200078e0210 */
[----:B------:R-:W-:Y:S01]  /*0850*/  SHF.R.S32.HI R11, RZ, 0x1d, R8 ;  /* 0x0000001dff0b7819 */ /* 0x000fe20000011408 */
[----:B------:R-:W-:-:S03]  /*0860*/  IMAD R3, R0, 0x818ac0, RZ ;  /* 0x00818ac000037824 */ /* 0x000fc600078e02ff */
[----:B------:R-:W-:Y:S01]  /*0870*/  IADD3 R4, R4, c[0x0][0x170], RZ ;  /* 0x00005c0004047a10 */ /* 0x000fe20007ffe0ff */
[----:B------:R-:W-:-:S06]  /*0880*/  IMAD.WIDE R10, R6, 0x14520, R10 ;  /* 0x00014520060a7825 */ /* 0x000fcc00078e020a */
[----:B------:R-:W-:-:S06]  /*0890*/  IMAD.WIDE R10, R4, 0x330, R10 ;  /* 0x00000330040a7825 */ /* 0x000fcc00078e020a */
[----:B------:R-:W-:-:S04]  /*08a0*/  IMAD.WIDE.U32 R10, R37, 0x818ac0, R10 ;  /* 0x00818ac0250a7825 */ /* 0x000fc800078e000a */
[----:B------:R-:W-:Y:S01]  /*08b0*/  IMAD.MOV.U32 R16, RZ, RZ, R10 ;  /* 0x000000ffff107224 */ /* 0x000fe200078e000a */
[----:B------:R-:W-:-:S04]  /*08c0*/  IADD3 R11, R11, R3, RZ ;  /* 0x000000030b0b7210 */ /* 0x000fc80007ffe0ff */
[-C--:B------:R-:W-:Y:S01]  /*08d0*/  MOV R17, R11.reuse ;  /* 0x0000000b00117202 */ /* 0x080fe20000000f00 */
[--C-:B------:R-:W-:Y:S01]  /*08e0*/  IMAD.MOV.U32 R20, RZ, RZ, R10.reuse ;  /* 0x000000ffff147224 */ /* 0x100fe200078e000a */
[-C--:B------:R-:W-:Y:S02]  /*08f0*/  MOV R21, R11.reuse ;  /* 0x0000000b00157202 */ /* 0x080fe40000000f00 */
[----:B------:R0:W2:Y:S04]  /*0900*/  LDG.E.64.SYS R14, [R10.64+UR4+-0x8] ;  /* 0xfffff8040a0e7981 */ /* 0x0000a8000c1eeb00 */
[----:B------:R-:W2:Y:S01]  /*0910*/  LDG.E.64.SYS R16, [R16.64+UR4+-0x10] ;  /* 0xfffff00410107981 */ /* 0x000ea2000c1eeb00 */
[----:B------:R-:W-:Y:S01]  /*0920*/  IMAD.MOV.U32 R24, RZ, RZ, R10 ;  /* 0x000000ffff187224 */ /* 0x000fe200078e000a */
[----:B------:R-:W-:-:S02]  /*0930*/  MOV R25, R11 ;  /* 0x0000000b00197202 */ /* 0x000fc40000000f00 */
[----:B------:R-:W3:Y:S01]  /*0940*/  LDG.E.64.SYS R20, [R20.64+UR4] ;  /* 0x0000000414147981 */ /* 0x000ee2000c1eeb00 */
[----:B------:R-:W-:Y:S01]  /*0950*/  IMAD.MOV.U32 R12, RZ, RZ, R10 ;  /* 0x000000ffff0c7224 */ /* 0x000fe200078e000a */
[----:B------:R-:W-:-:S04]  /*0960*/  MOV R13, R11 ;  /* 0x0000000b000d7202 */ /* 0x000fc80000000f00 */
[----:B------:R-:W4:Y:S04]  /*0970*/  LDG.E.64.SYS R24, [R24.64+UR4+0x8] ;  /* 0x0000080418187981 */ /* 0x000f28000c1eeb00 */
[----:B------:R-:W5:Y:S01]  /*0980*/  LDG.E.64.SYS R12, [R12.64+UR4+0x10] ;  /* 0x000010040c0c7981 */ /* 0x000f62000c1eeb00 */
[----:B------:R-:W-:-:S03]  /*0990*/  ULDC.64 UR4, c[0x0][0x178] ;  /* 0x00005e0000047ab9 */ /* 0x000fc60000000a00 */
[----:B0-----:R-:W5:Y:S01]  /*09a0*/  LDG.E.64.SYS R10, [R10.64+UR4] ;  /* 0x000000040a0a7981 */ /* 0x001f62000c1eeb00 */
[----:B------:R-:W-:Y:S01]  /*09b0*/  SHF.R.S32.HI R9, RZ, 0x1f, R8 ;  /* 0x0000001fff097819 */ /* 0x000fe20000011408 */
[----:B------:R-:W-:Y:S01]  /*09c0*/  IMAD R3, R0, 0x66, RZ ;  /* 0x0000006600037824 */ /* 0x000fe200078e02ff */
[----:B------:R-:W-:Y:S02]  /*09d0*/  SHF.R.S32.HI R7, RZ, 0x1f, R6 ;  /* 0x0000001fff077819 */ /* 0x000fe40000011406 */
[----:B------:R-:W-:Y:S01]  /*09e0*/  SHF.R.S32.HI R5, RZ, 0x1f, R4 ;  /* 0x0000001fff057819 */ /* 0x000fe20000011404 */
[----:B------:R-:W-:-:S04]  /*09f0*/  IMAD.WIDE.U32 R8, R37, 0x66, R8 ;  /* 0x0000006625087825 */ /* 0x000fc800078e0008 */
[----:B------:R-:W-:Y:S02]  /*0a00*/  IMAD.IADD R0, R9, 0x1, R3 ;  /* 0x0000000109007824 */ /* 0x000fe400078e0203 */
[----:B------:R-:W-:-:S04]  /*0a10*/  IMAD.WIDE.U32 R6, R8, 0x67, R6 ;  /* 0x0000006708067825 */ /* 0x000fc800078e0006 */
[----:B------:R-:W-:Y:S02]  /*0a20*/  IMAD R3, R0, 0x67, RZ ;  /* 0x0000006700037824 */ /* 0x000fe400078e02ff */
[----:B------:R-:W-:-:S03]  /*0a30*/  IMAD.WIDE.U32 R4, R6, 0x67, R4 ;  /* 0x0000006706047825 */ /* 0x000fc600078e0004 */
[----:B------:R-:W-:Y:S02]  /*0a40*/  IADD3 R0, R7, R3, RZ ;  /* 0x0000000307007210 */ /* 0x000fe40007ffe0ff */
[----:B------:R-:W-:-:S03]  /*0a50*/  LEA R6, P0, R4, c[0x0][0x188], 0x3 ;  /* 0x0000620004067a11 */ /* 0x000fc600078018ff */
[----:B------:R-:W-:-:S04]  /*0a60*/  IMAD R3, R0, 0x67, RZ ;  /* 0x0000006700037824 */ /* 0x000fc800078e02ff */
[----:B------:R-:W-:-:S05]  /*0a70*/  IMAD.IADD R3, R5, 0x1, R3 ;  /* 0x0000000105037824 */ /* 0x000fca00078e0203 */
[----:B------:R-:W-:Y:S01]  /*0a80*/  LEA.HI.X R7, R4, c[0x0][0x18c], R3, 0x3, P0 ;  /* 0x0000630004077a11 */ /* 0x000fe200000f1c03 */
[----:B--2---:R-:W3:-:S08]  /*0a90*/  DFMA R14, R14, -4, R16 ;  /* 0xc01000000e0e782b */ /* 0x004ed00000000010 */
[----:B---3--:R-:W4:-:S08]  /*0aa0*/  DFMA R14, R20, 6, R14 ;  /* 0x40180000140e782b */ /* 0x008f10000000000e */
[----:B----4-:R-:W5:-:S08]  /*0ab0*/  DFMA R14, R24, -4, R14 ;  /* 0xc0100000180e782b */ /* 0x010f50000000000e */
[----:B-----5:R-:W0:-:S08]  /*0ac0*/  DADD R12, R14, R12 ;  /* 0x000000000e0c7229 */ /* 0x020e10000000000c */
[----:B0-----:R-:W0:-:S09]  /*0ad0*/  DFMA R10, -R12, c[0x0][0x190], R10 ;  /* 0x000064000c0a7a2b */ /* 0x001e12000000010a */
[----:B0-----:R0:W-:Y:S02]  /*0ae0*/  STG.E.64.SYS [R6], R10 ;  /* 0x0000000a06007386 */ /* 0x0011e4000010eb00 */
.L_x_170:
[----:B------:R-:W-:Y:S05]  /*0af0*/  BSYNC B0 ;  /* 0x0000000000007941 */ /* 0x000fea0003800000 */
.L_x_169:
[----:B------:R-:W-:Y:S02]  /*0b00*/  ISETP.NE.AND P1, PT, R38, RZ, PT ;  /* 0x000000ff2600720c */ /* 0x000fe40003f25270 */
[----:B------:R-:W-:-:S04]  /*0b10*/  IADD3 R33, P0, R33, UR36, RZ ;  /* 0x0000002421217c10 */ /* 0x000fc8000ff1e0ff */
[----:B------:R-:W-:-:S06]  /*0b20*/  IADD3.X R35, R35, UR37, RZ, P0, !PT ;  /* 0x0000002523237c10 */ /* 0x000fcc00087fe4ff */
[----:B------:R-:W-:Y:S05]  /*0b30*/  @P1 BRA `(.L_x_171) ;  /* 0xfffff68000001947 */ /* 0x000fea000383ffff */
[----:B------:R-:W-:Y:S05]  /*0b40*/  EXIT ;  /* 0x000000000000794d */ /* 0x000fea0003800000 */
.L_x_172:
[----:B------:R-:W-:-:S00]  /*0b50*/  BRA `(.L_x_172) ;  /* 0xfffffff000007947 */ /* 0x000fc0000383ffff */
[----:B------:R-:W-:-:S00]  /*0b60*/  NOP ;  /* 0x0000000000007918 */ /* 0x000fc00000000000 */
[----:B------:R-:W-:-:S00]  /*0b70*/  NOP ;  /* 0x0000000000007918 */ /* 0x000fc00000000000 */
.L_x_472:


//--------------------- .text.nvkernel__Z3rhsv_F1L2015_56 --------------------------
	.section	.text.nvkernel__Z3rhsv_F1L2015_56,"ax",@progbits
	.sectioninfo	@"SHI_REGISTERS=39"
	.align	128
        .global         nvkernel__Z3rhsv_F1L2015_56
        .type           nvkernel__Z3rhsv_F1L2015_56,@function
        .size           nvkernel__Z3rhsv_F1L2015_56,(.L_x_473 - nvkernel__Z3rhsv_F1L2015_56)
        .other          nvkernel__Z3rhsv_F1L2015_56,@"STO_CUDA_ENTRY STV_DEFAULT"
nvkernel__Z3rhsv_F1L2015_56:
.text.nvkernel__Z3rhsv_F1L2015_56:
        /* <DEDUP_REMOVED lines=17> */
[----:B------:R-:W-:Y:S01]  /*0110*/  UIMAD.WIDE UR36, UR36, 0x80, URZ ;  /* 0x00000080242478a5 */ /* 0x000fe2000f8e023f */
[----:B0-----:R-:W-:-:S05]  /*0120*/  SHF.R.S32.HI R19, RZ, 0x1f, R18 ;  /* 0x0000001fff137819 */ /* 0x001fca0000011412 */
[----:B-1----:R-:W-:-:S05]  /*0130*/  IMAD.WIDE R18, R3, 0x80, R18 ;  /* 0x0000008003127825 */ /* 0x002fca00078e0212 */
.L_x_178:
        /* <DEDUP_REMOVED lines=31> */
[----:B------:R-:W-:Y:S02]  /*0330*/  MOV R20, 32@lo((nvkernel__Z3rhsv_F1L2015_56 + .L_x_7@srel)) ;  /* 0x0000000000147802 */ /* 0x000fe40000000f00 */
[----:B------:R-:W-:-:S06]  /*0340*/  MOV R21, 32@hi((nvkernel__Z3rhsv_F1L2015_56 + .L_x_7@srel)) ;  /* 0x0000000000157802 */ /* 0x000fcc0000000f00 */
[----:B------:R-:W-:Y:S05]  /*0350*/  CALL.ABS.NOINC `(__cuda_sm20_div_s64) ;  /* 0x0000000000007943 */ /* 0x000fea0003c00000 */
.L_x_7:
[----:B------:R-:W-:Y:S05]  /*0360*/  BRA `(.L_x_175) ;  /* 0x0000012000007947 */ /* 0x000fea0003800000 */
.L_x_174:
        /* <DEDUP_REMOVED lines=18> */
.L_x_175:
[----:B------:R-:W-:Y:S05]  /*0490*/  BSYNC B6 ;  /* 0x0000000000067941 */ /* 0x000fea0003800000 */
.L_x_173:
        /* <DEDUP_REMOVED lines=11> */
[----:B------:R-:W-:-:S03]  /*0550*/  IMAD.WIDE R4, R14, 0x14520, RZ ;  /* 0x000145200e047825 */ /* 0x000fc600078e02ff */
[----:B------:R-:W-:Y:S01]  /*0560*/  IADD3 R3, R3, c[0x0][0x16c], RZ ;  /* 0x00005b0003037a10 */ /* 0x000fe20007ffe0ff */
[----:B------:R-:W-:-:S04]  /*0570*/  IMAD R7, R0, 0x818ac0, RZ ;  /* 0x00818ac000077824 */ /* 0x000fc800078e02ff */
[----:B------:R-:W-:-:S06]  /*0580*/  IMAD.WIDE R4, R3, 0x330, R4 ;  /* 0x0000033003047825 */ /* 0x000fcc00078e0204 */
[----:B------:R-:W-:-:S05]  /*0590*/  IMAD.WIDE.U32 R4, R35, 0x818ac0, R4 ;  /* 0x00818ac023047825 */ /* 0x000fca00078e0004 */
[----:B------:R-:W-:Y:S01]  /*05a0*/  IADD3 R5, R5, R7, RZ ;  /* 0x0000000705057210 */ /* 0x000fe20007ffe0ff */
[----:B------:R-:W-:-:S03]  /*05b0*/  IMAD.MOV.U32 R8, RZ, RZ, R4 ;  /* 0x000000ffff087224 */ /* 0x000fc600078e0004 */
[----:B------:R-:W-:-:S04]  /*05c0*/  MOV R9, R5 ;  /* 0x0000000500097202 */ /* 0x000fc80000000f00 */
[----:B------:R-:W2:Y:S01]  /*05d0*/  LDG.E.64.SYS R6, [R4.64+UR4+0x10] ;  /* 0x0000100404067981 */ /* 0x000ea2000c1eeb00 */
[--C-:B------:R-:W-:Y:S01]  /*05e0*/  IMAD.MOV.U32 R10, RZ, RZ, R4.reuse ;  /* 0x000000ffff0a7224 */ /* 0x100fe200078e0004 */
[-C--:B------:R-:W-:Y:S02]  /*05f0*/  MOV R11, R5.reuse ;  /* 0x00000005000b7202 */ /* 0x080fe40000000f00 */
[----:B------:R-:W3:Y:S01]  /*0600*/  LDG.E.64.SYS R8, [R8.64+UR4+0x8] ;  /* 0x0000080408087981 */ /* 0x000ee2000c1eeb00 */
[----:B------:R-:W-:Y:S01]  /*0610*/  IMAD.MOV.U32 R12, RZ, RZ, R4 ;  /* 0x000000ffff0c7224 */ /* 0x000fe200078e0004 */
[----:B------:R-:W-:-:S04]  /*0620*/  MOV R13, R5 ;  /* 0x00000005000d7202 */ /* 0x000fc80000000f00 */
[----:B------:R-:W4:Y:S01]  /*0630*/  LDG.E.64.SYS R10, [R10.64+UR4+0x18] ;  /* 0x000018040a0a7981 */ /* 0x000f22000c1eeb00 */
[----:B------:R-:W-:-:S03]  /*0640*/  ULDC.64 UR6, c[0x0][0x170] ;  /* 0x00005c0000067ab9 */ /* 0x000fc60000000a00 */
[----:B------:R-:W5:Y:S01]  /*0650*/  LDG.E.64.SYS R12, [R12.64+UR6+0x8] ;  /* 0x000008060c0c7981 */ /* 0x000f62000c1eeb00 */
[----:B------:R-:W-:Y:S01]  /*0660*/  IMAD.WIDE R14, R14, 0x338, RZ ;  /* 0x000003380e0e7825 */ /* 0x000fe200078e02ff */
[----:B------:R-:W-:-:S03]  /*0670*/  MOV R24, R4 ;  /* 0x0000000400187202 */ /* 0x000fc60000000f00 */
[----:B------:R-:W-:Y:S02]  /*0680*/  IMAD.MOV.U32 R25, RZ, RZ, R5 ;  /* 0x000000ffff197224 */ /* 0x000fe400078e0005 */
[----:B------:R-:W-:-:S04]  /*0690*/  IMAD.WIDE R14, R3, 0x8, R14 ;  /* 0x00000008030e7825 */ /* 0x000fc800078e020e */
[----:B------:R-:W-:Y:S02]  /*06a0*/  IMAD R3, R0, 0x841830, RZ ;  /* 0x0084183000037824 */ /* 0x000fe400078e02ff */
[----:B------:R-:W-:Y:S01]  /*06b0*/  IMAD.WIDE.U32 R14, R35, 0x841830, R14 ;  /* 0x00841830230e7825 */ /* 0x000fe200078e000e */
[----:B------:R-:W-:-:S03]  /*06c0*/  MOV R20, R4 ;  /* 0x0000000400147202 */ /* 0x000fc60000000f00 */
[----:B------:R-:W-:Y:S01]  /*06d0*/  IMAD.MOV.U32 R21, RZ, RZ, R5 ;  /* 0x000000ffff157224 */ /* 0x000fe200078e0005 */
[----:B--2---:R-:W3:-:S08]  /*06e0*/  DMUL R6, R6, -4 ;  /* 0xc010000006067828 */ /* 0x004ed00000000000 */
[----:B---3--:R0:W4:Y:S02]  /*06f0*/  DFMA R6, R8, 5, R6 ;  /* 0x401400000806782b */ /* 0x0081240000000006 */
[----:B0-----:R-:W-:-:S04]  /*0700*/  IADD3 R8, P0, R14, c[0x0][0x180], RZ ;  /* 0x000060000e087a10 */ /* 0x001fc80007f1e0ff */
[----:B------:R-:W-:Y:S02]  /*0710*/  IADD3.X R9, R15, c[0x0][0x184], R3, P0, !PT ;  /* 0x000061000f097a10 */ /* 0x000fe400007fe403 */
[----:B----4-:R-:W5:-:S08]  /*0720*/  DADD R6, R6, R10 ;  /* 0x0000000006067229 */ /* 0x010f50000000000a */
[----:B-----5:R0:W1:Y:S02]  /*0730*/  DFMA R6, -R6, c[0x0][0x188], R12 ;  /* 0x0000620006067a2b */ /* 0x020064000000010c */
[----:B0-----:R-:W-:Y:S02]  /*0740*/  MOV R12, R4 ;  /* 0x00000004000c7202 */ /* 0x001fe40000000f00 */
[-C--:B------:R-:W-:Y:S01]  /*0750*/  MOV R13, R5.reuse ;  /* 0x00000005000d7202 */ /* 0x080fe20000000f00 */
[----:B------:R-:W-:Y:S01]  /*0760*/  IMAD.MOV.U32 R14, RZ, RZ, R4 ;  /* 0x000000ffff0e7224 */ /* 0x000fe200078e0004 */
[----:B------:R-:W-:-:S03]  /*0770*/  MOV R15, R5 ;  /* 0x00000005000f7202 */ /* 0x000fc60000000f00 */
[----:B-1----:R0:W-:Y:S04]  /*0780*/  STG.E.64.SYS [R8+0x14b88], R6 ;  /* 0x014b880608007386 */ /* 0x0021e8000010eb00 */
[----:B------:R-:W2:Y:S04]  /*0790*/  LDG.E.64.SYS R10, [R24.64+UR4+0x8] ;  /* 0x00000804180a7981 */ /* 0x000ea8000c1eeb00 */
[----:B------:R-:W2:Y:S04]  /*07a0*/  LDG.E.64.SYS R12, [R12.64+UR4+0x20] ;  /* 0x000020040c0c7981 */ /* 0x000ea8000c1eeb00 */
[----:B------:R-:W3:Y:S01]  /*07b0*/  LDG.E.64.SYS R14, [R14.64+UR4+0x10] ;  /* 0x000010040e0e7981 */ /* 0x000ee2000c1eeb00 */
[----:B0-----:R-:W-:-:S02]  /*07c0*/  MOV R6, R4 ;  /* 0x0000000400067202 */ /* 0x001fc40000000f00 */
[----:B------:R-:W-:Y:S01]  /*07d0*/  MOV R7, R5 ;  /* 0x0000000500077202 */ /* 0x000fe20000000f00 */
[----:B------:R-:W4:Y:S07]  /*07e0*/  LDG.E.64.SYS R20, [R20.64+UR4+0x18] ;  /* 0x0000180414147981 */ /* 0x000f2e000c1eeb00 */
[----:B------:R-:W5:Y:S01]  /*07f0*/  LDG.E.64.SYS R4, [R6.64+UR6+0x10] ;  /* 0x0000100606047981 */ /* 0x000f62000c1eeb00 */
[----:B--2---:R-:W3:-:S08]  /*0800*/  DFMA R10, R10, -4, R12 ;  /* 0xc01000000a0a782b */ /* 0x004ed0000000000c */
[----:B---3--:R-:W4:-:S08]  /*0810*/  DFMA R10, R14, 6, R10 ;  /* 0x401800000e0a782b */ /* 0x008f10000000000a */
[----:B----4-:R-:W5:-:S08]  /*0820*/  DFMA R10, R20, -4, R10 ;  /* 0xc0100000140a782b */ /* 0x010f50000000000a */
[----:B-----5:R-:W0:-:S09]  /*0830*/  DFMA R4, -R10, c[0x0][0x188], R4 ;  /* 0x000062000a047a2b */ /* 0x020e120000000104 */
[----:B0-----:R0:W-:Y:S02]  /*0840*/  STG.E.64.SYS [R8+0x29710], R4 ;  /* 0x0297100408007386 */ /* 0x0011e4000010eb00 */
.L_x_177:
[----:B------:R-:W-:Y:S05]  /*0850*/  BSYNC B0 ;  /* 0x0000000000007941 */ /* 0x000fea0003800000 */
.L_x_176:
[----:B------:R-:W-:Y:S02]  /*0860*/  ISETP.NE.AND P1, PT, R36, RZ, PT ;  /* 0x000000ff2400720c */ /* 0x000fe40003f25270 */
[----:B------:R-:W-:-:S04]  /*0870*/  IADD3 R31, P0, R31, UR36, RZ ;  /* 0x000000241f1f7c10 */ /* 0x000fc8000ff1e0ff */
[----:B------:R-:W-:-:S06]  /*0880*/  IADD3.X R33, R33, UR37, RZ, P0, !PT ;  /* 0x0000002521217c10 */ /* 0x000fcc00087fe4ff */
[----:B------:R-:W-:Y:S05]  /*0890*/  @P1 BRA `(.L_x_178) ;  /* 0xfffff8a000001947 */ /* 0x000fea000383ffff */
[----:B------:R-:W-:Y:S05]  /*08a0*/  EXIT ;  /* 0x000000000000794d */ /* 0x000fea0003800000 */
.L_x_179:
[----:B------:R-:W-:-:S00]  /*08b0*/  BRA `(.L_x_179) ;  /* 0xfffffff000007947 */ /* 0x000fc0000383ffff */
[----:B------:R-:W-:-:S00]  /*08c0*/  NOP ;  /* 0x0000000000007918 */ /* 0x000fc00000000000 */
[----:B------:R-:W-:-:S00]  /*08d0*/  NOP ;  /* 0x0000000000007918 */ /* 0x000fc00000000000 */
[----:B------:R-:W-:-:S00]  /*08e0*/  NOP ;  /* 0x0000000000007918 */ /* 0x000fc00000000000 */
[----:B------:R-:W-:-:S00]  /*08f0*/  NOP ;  /* 0x0000000000007918 */ /* 0x000fc00000000000 */
.L_x_473:


//--------------------- .text.nvkernel__Z3rhsv_F1L1983_54 --------------------------
	.section	.text.nvkernel__Z3rhsv_F1L1983_54,"ax",@progbits
	.sectioninfo	@"SHI_REGISTERS=56"
	.align	128
        .global         nvkernel__Z3rhsv_F1L1983_54
        .type           nvkernel__Z3rhsv_F1L1983_54,@function
        .size           nvkernel__Z3rhsv_F1L1983_54,(.L_x_474 - nvkernel__Z3rhsv_F1L1983_54)
        .other          nvkernel__Z3rhsv_F1L1983_54,@"STO_CUDA_ENTRY STV_DEFAULT"
nvkernel__Z3rhsv_F1L1983_54:
.text.nvkernel__Z3rhsv_F1L1983_54:
        /* <DEDUP_REMOVED lines=13> */
[----:B------:R-:W-:Y:S01]  /*00d0*/  IMAD.MOV.U32 R36, RZ, RZ, c[0x0][0x190] ;  /* 0x00006400ff247624 */ /* 0x000fe200078e00ff */
[----:B------:R-:W-:Y:S01]  /*00e0*/  MOV R39, c[0x0][0x1ac] ;  /* 0x00006b0000277a02 */ /* 0x000fe20000000f00 */
[----:B------:R-:W-:Y:S01]  /*00f0*/  IMAD.MOV.U32 R37, RZ, RZ, c[0x0][0x194] ;  /* 0x00006500ff257624 */ /* 0x000fe200078e00ff */
[----:B------:R-:W1:Y:S01]  /*0100*/  S2R R3, SR_CTAID.X ;  /* 0x0000000000037919 */ /* 0x000e620000002500 */
[----:B------:R-:W-:Y:S01]  /*0110*/  IMAD.MOV.U32 R38, RZ, RZ, c[0x0][0x1a8] ;  /* 0x00006a00ff267624 */ /* 0x000fe200078e00ff */
[----:B------:R-:W-:Y:S01]  /*0120*/  SHF.R.S32.HI R43, RZ, 0x1f, R43 ;  /* 0x0000001fff2b7819 */ /* 0x000fe2000001142b */
[----:B------:R-:W-:Y:S01]  /*0130*/  IMAD.MOV.U32 R51, RZ, RZ, RZ ;  /* 0x000000ffff337224 */ /* 0x000fe200078e00ff */
[----:B------:R-:W-:Y:S01]  /*0140*/  MOV R49, RZ ;  /* 0x000000ff00317202 */ /* 0x000fe20000000f00 */
[C---:B------:R2:W3:Y:S01]  /*0150*/  DMUL R22, R36.reuse, c[0x0][0x198] ;  /* 0x0000660024167a28 */ /* 0x0404e20000000000 */
[----:B------:R-:W-:Y:S01]  /*0160*/  MOV R42, R30 ;  /* 0x0000001e002a7202 */ /* 0x000fe20000000f00 */
[----:B------:R-:W-:Y:S01]  /*0170*/  ULDC UR36, c[0x0][0xc] ;  /* 0x0000030000247ab9 */ /* 0x000fe20000000800 */
[----:B------:R-:W-:Y:S01]  /*0180*/  MOV R44, R47 ;  /* 0x0000002f002c7202 */ /* 0x000fe20000000f00 */
[----:B------:R2:W4:Y:S01]  /*0190*/  DMUL R18, R36, c[0x0][0x1a0] ;  /* 0x0000680024127a28 */ /* 0x0005220000000000 */
[----:B------:R-:W-:-:S02]  /*01a0*/  ULDC UR38, c[0x0][0x160] ;  /* 0x0000580000267ab9 */ /* 0x000fc40000000800 */
[----:B------:R-:W-:Y:S01]  /*01b0*/  UIMAD.WIDE UR36, UR36, 0x80, URZ ;  /* 0x00000080242478a5 */ /* 0x000fe2000f8e023f */
[----:B------:R2:W0:Y:S01]  /*01c0*/  DMUL R32, R36, c[0x0][0x1b0] ;  /* 0x00006c0024207a28 */ /* 0x0004220000000000 */
[----:B------:R-:W-:-:S03]  /*01d0*/  USHF.R.S32.HI UR38, URZ, 0x1f, UR38 ;  /* 0x0000001f3f267899 */ /* 0x000fc60008011426 */
[C---:B------:R2:W0:Y:S02]  /*01e0*/  DMUL R34, R36.reuse, c[0x0][0x1b8] ;  /* 0x00006e0024227a28 */ /* 0x0404240000000000 */
[----:B0-----:R-:W-:Y:S02]  /*01f0*/  SHF.R.S32.HI R41, RZ, 0x1f, R40 ;  /* 0x0000001fff297819 */ /* 0x001fe40000011428 */
[----:B------:R-:W0:-:S04]  /*0200*/  DMUL R36, R36, c[0x0][0x1c0] ;  /* 0x0000700024247a28 */ /* 0x000e080000000000 */
[----:B------:R-:W0:Y:S01]  /*0210*/  DMUL R38, R38, c[`(nvkernel__Z3rhsv_F1L1983_54.const_opt.0.8)] ;  /* 0x0000000026267a28 */ /* 0x000e220000000000 */
[----:B-1234-:R-:W-:-:S05]  /*0220*/  IMAD.WIDE R40, R3, 0x80, R40 ;  /* 0x0000008003287825 */ /* 0x01efca00078e0228 */
.L_x_188:
[----:B------:R-:W-:Y:S01]  /*0230*/  IADD3 R45, P0, R40, R49, RZ ;  /* 0x00000031282d7210 */ /* 0x000fe20007f1e0ff */
[----:B------:R-:W-:Y:S01]  /*0240*/  BMOV.32.CLEAR RZ, B6 ;  /* 0x0000000006ff7355 */ /* 0x000fe20000100000 */
[----:B------:R-:W-:Y:S01]  /*0250*/  IADD3 R42, P1, R42, -UR36, RZ ;  /* 0x800000242a2a7c10 */ /* 0x000fe2000ff3e0ff */
[----:B------:R-:W-:Y:S02]  /*0260*/  BSSY B6, `(.L_x_180) ;  /* 0x0000026000067945 */ /* 0x000fe40003800000 */
[----:B-1----:R-:W-:Y:S01]  /*0270*/  IMAD.X R2, R41, 0x1, R51, P0 ;  /* 0x0000000129027824 */ /* 0x002fe200000e0633 */
[----:B------:R-:W-:Y:S02]  /*0280*/  IADD3.X R44, R44, ~UR37, RZ, P1, !PT ;  /* 0x800000252c2c7c10 */ /* 0x000fe40008ffe4ff */
[----:B------:R-:W-:Y:S02]  /*0290*/  ISETP.GT.U32.AND P0, PT, R42, RZ, PT ;  /* 0x000000ff2a00720c */ /* 0x000fe40003f04070 */
[----:B------:R-:W-:-:S02]  /*02a0*/  LOP3.LUT R0, R2, UR38, RZ, 0xfc, !PT ;  /* 0x0000002602007c12 */ /* 0x000fc4000f8efcff */
[----:B------:R-:W-:Y:S02]  /*02b0*/  ISETP.GT.AND.EX P1, PT, R44, RZ, PT, P0 ;  /* 0x000000ff2c00720c */ /* 0x000fe40003f24300 */
[----:B------:R-:W-:Y:S02]  /*02c0*/  ISETP.NE.U32.AND P0, PT, R0, RZ, PT ;  /* 0x000000ff0000720c */ /* 0x000fe40003f05070 */
[----:B------:R-:W-:-:S10]  /*02d0*/  P2R R46, PR, RZ, 0x2 ;  /* 0x00000002ff2e7803 */ /* 0x000fd40000000000 */
[----:B0-----:R-:W-:Y:S05]  /*02e0*/  @!P0 BRA `(.L_x_181) ;  /* 0x000000a000008947 */ /* 0x001fea0003800000 */
[----:B------:R-:W-:Y:S01]  /*02f0*/  IMAD.MOV.U32 R4, RZ, RZ, R45 ;  /* 0x000000ffff047224 */ /* 0x000fe200078e002d */
[----:B------:R-:W-:Y:S01]  /*0300*/  MOV R6, c[0x0][0x160] ;  /* 0x0000580000067a02 */ /* 0x000fe20000000f00 */
[----:B------:R-:W-:Y:S01]  /*0310*/  IMAD.MOV.U32 R5, RZ, RZ, R2 ;  /* 0x000000ffff057224 */ /* 0x000fe200078e0002 */
[----:B------:R-:W-:Y:S01]  /*0320*/  MOV R20, 32@lo((nvkernel__Z3rhsv_F1L1983_54 + .L_x_8@srel)) ;  /* 0x0000000000147802 */ /* 0x000fe20000000f00 */
[----:B------:R-:W-:Y:S01]  /*0330*/  IMAD.U32 R7, RZ, RZ, UR38 ;  /* 0x00000026ff077e24 */ /* 0x000fe2000f8e00ff */
[----:B------:R-:W-:-:S06]  /*0340*/  MOV R21, 32@hi((nvkernel__Z3rhsv_F1L1983_54 + .L_x_8@srel)) ;  /* 0x0000000000157802 */ /* 0x000fcc0000000f00 */
[----:B0-----:R-:W-:Y:S05]  /*0350*/  CALL.ABS.NOINC `(__cuda_sm20_div_s64) ;  /* 0x0000000000007943 */ /* 0x001fea0003c00000 */
.L_x_8:
[----:B------:R-:W-:Y:S02]  /*0360*/  MOV R16, R4 ;  /* 0x0000000400107202 */ /* 0x000fe40000000f00 */
[----:B------:R-:W-:Y:S01]  /*0370*/  MOV R17, R5 ;  /* 0x0000000500117202 */ /* 0x000fe20000000f00 */
[----:B------:R-:W-:Y:S05]  /*0380*/  BRA `(.L_x_182) ;  /* 0x0000013000007947 */ /* 0x000fea0003800000 */
.L_x_181:
[----:B------:R-:W1:Y:S01]  /*0390*/  I2F.U32.RP R0, c[0x0][0x160] ;  /* 0x0000580000007b06 */ /* 0x000e620000209000 */
[----:B------:R-:W-:Y:S01]  /*03a0*/  ISETP.NE.U32.AND P2, PT, RZ, c[0x0][0x160], PT ;  /* 0x00005800ff007a0c */ /* 0x000fe20003f45070 */
[----:B------:R-:W-:-:S06]  /*03b0*/  IMAD.MOV.U32 R17, RZ, RZ, RZ ;  /* 0x000000ffff117224 */ /* 0x000fcc00078e00ff */
[----:B-1----:R-:W1:Y:S02]  /*03c0*/  MUFU.RCP R0, R0 ;  /* 0x0000000000007308 */ /* 0x002e640000001000 */
[----:B-1----:R-:W-:-:S06]  /*03d0*/  IADD3 R4, R0, 0xffffffe, RZ ;  /* 0x0ffffffe00047810 */ /* 0x002fcc0007ffe0ff */
[----:B------:R1:W2:Y:S02]  /*03e0*/  F2I.FTZ.U32.TRUNC.NTZ R5, R4 ;  /* 0x0000000400057305 */ /* 0x0002a4000021f000 */
[----:B-1----:R-:W-:Y:S02]  /*03f0*/  IMAD.MOV.U32 R4, RZ, RZ, RZ ;  /* 0x000000ffff047224 */ /* 0x002fe400078e00ff */
[----:B--2---:R-:W-:-:S04]  /*0400*/  IMAD.MOV R3, RZ, RZ, -R5 ;  /* 0x000000ffff037224 */ /* 0x004fc800078e0a05 */
        /* <DEDUP_REMOVED lines=11> */
.L_x_182:
[----:B------:R-:W-:Y:S05]  /*04c0*/  BSYNC B6 ;  /* 0x0000000000067941 */ /* 0x000fea0003800000 */
.L_x_180:
        /* <DEDUP_REMOVED lines=8> */
[----:B------:R-:W-:Y:S01]  /*0550*/  MOV R20, 32@lo((nvkernel__Z3rhsv_F1L1983_54 + .L_x_9@srel)) ;  /* 0x0000000000147802 */ /* 0x000fe20000000f00 */
[----:B------:R-:W-:Y:S01]  /*0560*/  IMAD.MOV.U32 R7, RZ, RZ, R43 ;  /* 0x000000ffff077224 */ /* 0x000fe200078e002b */
[----:B------:R-:W-:-:S06]  /*0570*/  MOV R21, 32@hi((nvkernel__Z3rhsv_F1L1983_54 + .L_x_9@srel)) ;  /* 0x0000000000157802 */ /* 0x000fcc0000000f00 */
[----:B0-----:R-:W-:Y:S05]  /*0580*/  CALL.ABS.NOINC `(__cuda_sm20_div_s64) ;  /* 0x0000000000007943 */ /* 0x001fea0003c00000 */
.L_x_9:
[----:B------:R-:W-:Y:S05]  /*0590*/  BRA `(.L_x_185) ;  /* 0x0000012000007947 */ /* 0x000fea0003800000 */
.L_x_184:
[----:B------:R-:W1:Y:S01]  /*05a0*/  I2F.U32.RP R0, c[0x0][0x164] ;  /* 0x0000590000007b06 */ /* 0x000e620000209000 */
[----:B------:R-:W-:-:S07]  /*05b0*/  ISETP.NE.U32.AND P2, PT, RZ, c[0x0][0x164], PT ;  /* 0x00005900ff007a0c */ /* 0x000fce0003f45070 */
        /* <DEDUP_REMOVED lines=16> */
.L_x_185:
[----:B------:R-:W-:Y:S05]  /*06c0*/  BSYNC B6 ;  /* 0x0000000000067941 */ /* 0x000fea0003800000 */
.L_x_183:
[----:B------:R-:W-:Y:S01]  /*06d0*/  ISETP.GE.U32.AND P0, PT, R45, R30, PT ;  /* 0x0000001e2d00720c */ /* 0x000fe20003f06070 */
[----:B------:R-:W-:Y:S01]  /*06e0*/  BMOV.32.CLEAR RZ, B0 ;  /* 0x0000000000ff7355 */ /* 0x000fe20000100000 */
[----:B------:R-:W-:Y:S01]  /*06f0*/  IADD3 R0, -R16, RZ, RZ ;  /* 0x000000ff10007210 */ /* 0x000fe20007ffe1ff */
[----:B------:R-:W-:Y:S01]  /*0700*/  BSSY B0, `(.L_x_186) ;  /* 0x000005b000007945 */ /* 0x000fe20003800000 */
[----:B------:R-:W-:-:S03]  /*0710*/  ISETP.GE.AND.EX P0, PT, R2, R47, PT, P0 ;  /* 0x0000002f0200720c */ /* 0x000fc60003f06300 */
[----:B------:R-:W-:-:S09]  /*0720*/  IMAD R0, R0, c[0x0][0x160], R45 ;  /* 0x0000580000007a24 */ /* 0x000fd200078e022d */
[----:B------:R-:W-:Y:S05]  /*0730*/  @P0 BRA `(.L_x_187) ;  /* 0x0000057000000947 */ /* 0x000fea0003800000 */
[----:B------:R-:W-:Y:S01]  /*0740*/  IMAD.MOV R3, RZ, RZ, -R4 ;  /* 0x000000ffff037224 */ /* 0x000fe200078e0a04 */
[----:B------:R-:W-:Y:S02]  /*0750*/  IADD3 R5, R4, c[0x0][0x16c], RZ ;  /* 0x00005b0004057a10 */ /* 0x000fe40007ffe0ff */
[----:B------:R-:W-:Y:S01]  /*0760*/  IADD3 R6, R0, 0x1, RZ ;  /* 0x0000000100067810 */ /* 0x000fe20007ffe0ff */
[----:B------:R-:W-:-:S03]  /*0770*/  IMAD R2, R3, c[0x0][0x164], R16 ;  /* 0x0000590003027a24 */ /* 0x000fc600078e0210 */
[----:B------:R-:W-:Y:S02]  /*0780*/  SHF.R.S32.HI R7, RZ, 0x1f, R6 ;  /* 0x0000001fff077819 */ /* 0x000fe40000011406 */
[----:B------:R-:W-:-:S04]  /*0790*/  IADD3 R2, R2, c[0x0][0x170], RZ ;  /* 0x00005c0002027a10 */ /* 0x000fc80007ffe0ff */
[----:B------:R-:W-:-:S05]  /*07a0*/  SHF.R.S32.HI R3, RZ, 0x1f, R2 ;  /* 0x0000001fff037819 */ /* 0x000fca0000011402 */
[----:B------:R-:W-:-:S04]  /*07b0*/  IMAD.WIDE R2, R5, 0x66, R2 ;  /* 0x0000006605027825 */ /* 0x000fc800078e0202 */
[----:B------:R-:W-:Y:S02]  /*07c0*/  IMAD R3, R3, 0x66, RZ ;  /* 0x0000006603037824 */ /* 0x000fe400078e02ff */
[----:B------:R-:W-:-:S04]  /*07d0*/  IMAD.WIDE.U32 R4, R2, 0x66, R6 ;  /* 0x0000006602047825 */ /* 0x000fc800078e0006 */
[----:B------:R-:W-:Y:S02]  /*07e0*/  IMAD.IADD R3, R5, 0x1, R3 ;  /* 0x0000000105037824 */ /* 0x000fe400078e0203 */
[----:B------:R-:W-:-:S03]  /*07f0*/  IMAD.SHL.U32 R0, R4, 0x8, RZ ;  /* 0x0000000804007824 */ /* 0x000fc600078e00ff */
[----:B------:R-:W-:Y:S02]  /*0800*/  SHF.L.U64.HI R14, R4, 0x3, R3 ;  /* 0x00000003040e7819 */ /* 0x000fe40000010203 */
[----:B------:R-:W-:-:S04]  /*0810*/  IADD3 R4, P0, R0, c[0x0][0x178], RZ ;  /* 0x00005e0000047a10 */ /* 0x000fc80007f1e0ff */
[----:B------:R-:W-:Y:S02]  /*0820*/  IADD3.X R5, R14, c[0x0][0x17c], RZ, P0, !PT ;  /* 0x00005f000e057a10 */ /* 0x000fe400007fe4ff */
[----:B------:R-:W-:-:S06]  /*0830*/  IADD3 R2, P0, R0, c[0x0][0x180], RZ ;  /* 0x0000600000027a10 */ /* 0x000fcc0007f1e0ff */
[----:B------:R-:W2:Y:S04]  /*0840*/  LDG.E.64.SYS R6, [R4] ;  /* 0x0000000004067381 */ /* 0x000ea800001eeb00 */
[----:B------:R-:W2:Y:S01]  /*0850*/  LDG.E.64.SYS R8, [R4+-0x8] ;  /* 0xfffff80004087381 */ /* 0x000ea200001eeb00 */
[----:B------:R-:W-:-:S03]  /*0860*/  IADD3.X R3, R14, c[0x0][0x184], RZ, P0, !PT ;  /* 0x000061000e037a10 */ /* 0x000fc600007fe4ff */
[----:B------:R-:W3:Y:S05]  /*0870*/  LDG.E.64.SYS R10, [R4+0x8] ;  /* 0x00000800040a7381 */ /* 0x000eea00001eeb00 */
[----:B------:R-:W4:Y:S01]  /*0880*/  LDG.E.64.SYS R12, [R2] ;  /* 0x00000000020c7381 */ /* 0x000f2200001eeb00 */
[----:B------:R-:W-:-:S04]  /*0890*/  IADD3 R0, P0, R0, c[0x0][0x188], RZ ;  /* 0x0000620000007a10 */ /* 0x000fc80007f1e0ff */
[----:B------:R-:W-:Y:S01]  /*08a0*/  IADD3.X R14, R14, c[0x0][0x18c], RZ, P0, !PT ;  /* 0x000063000e0e7a10 */ /* 0x000fe200007fe4ff */
[----:B--2---:R1:W3:Y:S02]  /*08b0*/  DFMA R6, R6, -2, R8 ;  /* 0xc00000000606782b */ /* 0x0042e40000000008 */
[----:B-1----:R-:W-:-:S05]  /*08c0*/  IADD3 R8, P1, R0, 0x1000000, RZ ;  /* 0x0100000000087810 */ /* 0x002fca0007f3e0ff */
[----:B------:R-:W-:Y:S01]  /*08d0*/  IMAD.X R9, RZ, RZ, R14, P1 ;  /* 0x000000ffff097224 */ /* 0x000fe200008e060e */
[----:B---3--:R1:W4:Y:S02]  /*08e0*/  DADD R6, R6, R10 ;  /* 0x0000000006067229 */ /* 0x008324000000000a */
[----:B-1----:R-:W-:-:S05]  /*08f0*/  IADD3 R10, P0, R4, 0x1000000, RZ ;  /* 0x01000000040a7810 */ /* 0x002fca0007f1e0ff */
[----:B------:R-:W-:Y:S01]  /*0900*/  IMAD.X R11, RZ, RZ, R5, P0 ;  /* 0x000000ffff0b7224 */ /* 0x000fe200000e0605 */
[----:B----4-:R1:W2:Y:S02]  /*0910*/  DFMA R16, R22, R6, R12 ;  /* 0x000000061610722b */ /* 0x0102a4000000000c */
[----:B-1----:R-:W-:-:S05]  /*0920*/  IADD3 R6, P0, R2, 0x1000000, RZ ;  /* 0x0100000002067810 */ /* 0x002fca0007f1e0ff */
[----:B------:R-:W-:Y:S02]  /*0930*/  IMAD.X R7, RZ, RZ, R3, P0 ;  /* 0x000000ffff077224 */ /* 0x000fe400000e0603 */
[----:B--2---:R1:W-:Y:S04]  /*0940*/  STG.E.64.SYS [R2], R16 ;  /* 0x0000001002007386 */ /* 0x0043e8000010eb00 */
[----:B------:R-:W2:Y:S04]  /*0950*/  LDG.E.64.SYS R26, [R8+-0x7e7540] ;  /* 0x818ac000081a7381 */ /* 0x000ea800001eeb00 */
[----:B------:R-:W2:Y:S04]  /*0960*/  LDG.E.64.SYS R28, [R8+-0x7e7538] ;  /* 0x818ac800081c7381 */ /* 0x000ea800001eeb00 */
[----:B------:R-:W3:Y:S04]  /*0970*/  LDG.E.64.SYS R20, [R10+-0x7e7540] ;  /* 0x818ac0000a147381 */ /* 0x000ee800001eeb00 */
[----:B------:R-:W3:Y:S04]  /*0980*/  LDG.E.64.SYS R24, [R10+-0x7e7548] ;  /* 0x818ab8000a187381 */ /* 0x000ee800001eeb00 */
[----:B------:R-:W4:Y:S04]  /*0990*/  LDG.E.64.SYS R52, [R6+-0x7e7540] ;  /* 0x818ac00006347381 */ /* 0x000f2800001eeb00 */
[----:B------:R-:W5:Y:S01]  /*09a0*/  LDG.E.64.SYS R12, [R10+-0x7e7538] ;  /* 0x818ac8000a0c7381 */ /* 0x000f6200001eeb00 */
[----:B--2---:R-:W4:-:S04]  /*09b0*/  DADD R26, -R26, R28 ;  /* 0x000000001a1a7229 */ /* 0x004f08000000011c */
[----:B---3--:R-:W5:-:S04]  /*09c0*/  DFMA R20, R20, -2, R24 ;  /* 0xc00000001414782b */ /* 0x008f480000000018 */
[----:B0---4-:R0:W-:Y:S02]  /*09d0*/  DFMA R26, R38, R26, R52 ;  /* 0x0000001a261a722b */ /* 0x0111e40000000034 */
[----:B0-----:R-:W2:Y:S02]  /*09e0*/  LDG.E.64.SYS R52, [R6+0x31580] ;  /* 0x0315800006347381 */ /* 0x001ea400001eeb00 */
[----:B-----5:R-:W0:-:S08]  /*09f0*/  DADD R12, R20, R12 ;  /* 0x00000000140c7229 */ /* 0x020e10000000000c */
[----:B0-----:R-:W0:-:S09]  /*0a00*/  DFMA R12, R18, R12, R26 ;  /* 0x0000000c120c722b */ /* 0x001e12000000001a */
[----:B0-----:R0:W-:Y:S04]  /*0a10*/  STG.E.64.SYS [R6+-0x7e7540], R12 ;  /* 0x818ac00c06007386 */ /* 0x0011e8000010eb00 */
[----:B-1----:R-:W3:Y:S04]  /*0a20*/  LDG.E.64.SYS R16, [R10+0x31580] ;  /* 0x031580000a107381 */ /* 0x002ee800001eeb00 */
[----:B------:R-:W3:Y:S04]  /*0a30*/  LDG.E.64.SYS R20, [R10+0x31578] ;  /* 0x031578000a147381 */ /* 0x000ee800001eeb00 */
[----:B------:R-:W4:Y:S04]  /*0a40*/  LDG.E.64.SYS R26, [R8+0x31580] ;  /* 0x03158000081a7381 */ /* 0x000f2800001eeb00 */
[----:B------:R-:W4:Y:S04]  /*0a50*/  LDG.E.64.SYS R28, [R8+0x31588] ;  /* 0x03158800081c7381 */ /* 0x000f2800001eeb00 */
[----:B------:R-:W5:Y:S01]  /*0a60*/  LDG.E.64.SYS R24, [R10+0x31588] ;  /* 0x031588000a187381 */ /* 0x000f6200001eeb00 */
[----:B------:R-:W-:-:S02]  /*0a70*/  IADD3 R4, P0, R4, 0x2000000, RZ ;  /* 0x0200000004047810 */ /* 0x000fc40007f1e0ff */
[----:B0-----:R-:W-:-:S03]  /*0a80*/  IADD3 R12, P1, R0, 0x2000000, RZ ;  /* 0x02000000000c7810 */ /* 0x001fc60007f3e0ff */
[----:B------:R-:W-:Y:S02]  /*0a90*/  IMAD.X R5, RZ, RZ, R5, P0 ;  /* 0x000000ffff057224 */ /* 0x000fe400000e0605 */
[----:B------:R-:W-:Y:S01]  /*0aa0*/  IMAD.X R13, RZ, RZ, R14, P1 ;  /* 0x000000ffff0d7224 */ /* 0x000fe200008e060e */
[----:B------:R-:W-:-:S05]  /*0ab0*/  IADD3 R2, P0, R2, 0x2000000, RZ ;  /* 0x0200000002027810 */ /* 0x000fca0007f1e0ff */
[----:B------:R-:W-:Y:S01]  /*0ac0*/  IMAD.X R3, RZ, RZ, R3, P0 ;  /* 0x000000ffff037224 */ /* 0x000fe200000e0603 */
[----:B---3--:R-:W5:-:S04]  /*0ad0*/  DFMA R16, R16, -2, R20 ;  /* 0xc00000001010782b */ /* 0x008f480000000014 */
[----:B----4-:R-:W2:-:S04]  /*0ae0*/  DADD R26, -R26, R28 ;  /* 0x000000001a1a7229 */ /* 0x010e88000000011c */
[----:B-----5:R-:W-:-:S04]  /*0af0*/  DADD R16, R16, R24 ;  /* 0x0000000010107229 */ /* 0x020fc80000000018 */
[----:B--2---:R-:W0:-:S08]  /*0b00*/  DFMA R26, R38, R26, R52 ;  /* 0x0000001a261a722b */ /* 0x004e100000000034 */
[----:B0-----:R-:W0:-:S09]  /*0b10*/  DFMA R16, R32, R16, R26 ;  /* 0x000000102010722b */ /* 0x001e12000000001a */
[----:B0-----:R0:W-:Y:S04]  /*0b20*/  STG.E.64.SYS [R6+0x31580], R16 ;  /* 0x0315801006007386 */ /* 0x0011e8000010eb00 */
[----:B------:R-:W2:Y:S04]  /*0b30*/  LDG.E.64.SYS R8, [R4+-0x7b5fc0] ;  /* 0x84a0400004087381 */ /* 0x000ea800001eeb00 */
[----:B------:R-:W2:Y:S04]  /*0b40*/  LDG.E.64.SYS R10, [R4+-0x7b5fc8] ;  /* 0x84a03800040a7381 */ /* 0x000ea800001eeb00 */
[----:B------:R-:W3:Y:S04]  /*0b50*/  LDG.E.64.SYS R20, [R12+-0x7b5fc0] ;  /* 0x84a040000c147381 */ /* 0x000ee800001eeb00 */
[----:B------:R-:W3:Y:S04]  /*0b60*/  LDG.E.64.SYS R24, [R12+-0x7b5fb8] ;  /* 0x84a048000c187381 */ /* 0x000ee800001eeb00 */
[----:B------:R-:W4:Y:S04]  /*0b70*/  LDG.E.64.SYS R14, [R4+-0x7b5fb8] ;  /* 0x84a04800040e7381 */ /* 0x000f2800001eeb00 */
[----:B------:R-:W5:Y:S01]  /*0b80*/  LDG.E.64.SYS R26, [R2+-0x7b5fc0] ;  /* 0x84a04000021a7381 */ /* 0x000f6200001eeb00 */
[----:B--2---:R-:W4:-:S04]  /*0b90*/  DFMA R8, R8, -2, R10 ;  /* 0xc00000000808782b */ /* 0x004f08000000000a */
[----:B---3--:R1:W5:Y:S02]  /*0ba0*/  DADD R20, -R20, R24 ;  /* 0x0000000014147229 */ /* 0x0083640000000118 */
[----:B-1----:R-:W2:Y:S02]  /*0bb0*/  LDG.E.64.SYS R24, [R2+0x62b00] ;  /* 0x062b000002187381 */ /* 0x002ea400001eeb00 */
[----:B----4-:R-:W-:-:S04]  /*0bc0*/  DADD R8, R8, R14 ;  /* 0x0000000008087229 */ /* 0x010fc8000000000e */
[----:B-----5:R-:W1:-:S08]  /*0bd0*/  DFMA R20, R38, R20, R26 ;  /* 0x000000142614722b */ /* 0x020e50000000001a */
[----:B-1----:R-:W1:-:S09]  /*0be0*/  DFMA R8, R34, R8, R20 ;  /* 0x000000082208722b */ /* 0x002e520000000014 */
[----:B-1----:R1:W-:Y:S04]  /*0bf0*/  STG.E.64.SYS [R2+-0x7b5fc0], R8 ;  /* 0x84a0400802007386 */ /* 0x0023e8000010eb00 */
[----:B0-----:R-:W3:Y:S04]  /*0c00*/  LDG.E.64.SYS R6, [R4+0x62b00] ;  /* 0x062b000004067381 */ /* 0x001ee800001eeb00 */
[----:B------:R-:W3:Y:S04]  /*0c10*/  LDG.E.64.SYS R10, [R4+0x62af8] ;  /* 0x062af800040a7381 */ /* 0x000ee800001eeb00 */
[----:B------:R-:W4:Y:S04]  /*0c20*/  LDG.E.64.SYS R16, [R12+0x62b00] ;  /* 0x062b00000c107381 */ /* 0x000f2800001eeb00 */
[----:B------:R-:W4:Y:S04]  /*0c30*/  LDG.E.64.SYS R20, [R12+0x62b08] ;  /* 0x062b08000c147381 */ /* 0x000f2800001eeb00 */
[----:B------:R-:W5:Y:S01]  /*0c40*/  LDG.E.64.SYS R14, [R4+0x62b08] ;  /* 0x062b0800040e7381 */ /* 0x000f6200001eeb00 */
[----:B---3--:R-:W5:-:S04]  /*0c50*/  DFMA R6, R6, -2, R10 ;  /* 0xc00000000606782b */ /* 0x008f48000000000a */
[----:B----4-:R-:W2:-:S04]  /*0c60*/  DADD R16, -R16, R20 ;  /* 0x0000000010107229 */ /* 0x010e880000000114 */
[----:B-----5:R-:W-:-:S04]  /*0c70*/  DADD R6, R6, R14 ;  /* 0x0000000006067229 */ /* 0x020fc8000000000e */
[----:B--2---:R-:W0:-:S08]  /*0c80*/  DFMA R16, R38, R16, R24 ;  /* 0x000000102610722b */ /* 0x004e100000000018 */
[----:B0-----:R-:W0:-:S09]  /*0c90*/  DFMA R6, R36, R6, R16 ;  /* 0x000000062406722b */ /* 0x001e120000000010 */
[----:B0-----:R1:W-:Y:S02]  /*0ca0*/  STG.E.64.SYS [R2+0x62b00], R6 ;  /* 0x062b000602007386 */ /* 0x0013e4000010eb00 */
.L_x_187:
[----:B------:R-:W-:Y:S05]  /*0cb0*/  BSYNC B0 ;  /* 0x0000000000007941 */ /* 0x000fea0003800000 */
.L_x_186:
[----:B------:R-:W-:Y:S02]  /*0cc0*/  ISETP.NE.AND P1, PT, R46, RZ, PT ;  /* 0x000000ff2e00720c */ /* 0x000fe40003f25270 */
[----:B------:R-:W-:-:S04]  /*0cd0*/  IADD3 R49, P0, R49, UR36, RZ ;  /* 0x0000002431317c10 */ /* 0x000fc8000ff1e0ff */
[----:B------:R-:W-:-:S06]  /*0ce0*/  IADD3.X R51, R51, UR37, RZ, P0, !PT ;  /* 0x0000002533337c10 */ /* 0x000fcc00087fe4ff */
[----:B------:R-:W-:Y:S05]  /*0cf0*/  @P1 BRA `(.L_x_188) ;  /* 0xfffff53000001947 */ /* 0x000fea000383ffff */
[----:B------:R-:W-:Y:S05]  /*0d00*/  EXIT ;  /* 0x000000000000794d */ /* 0x000fea0003800000 */
.L_x_189:
[----:B------:R-:W-:-:S00]  /*0d10*/  BRA `(.L_x_189) ;  /* 0xfffffff000007947 */ /* 0x000fc0000383ffff */
[----:B------:R-:W-:-:S00]  /*0d20*/  NOP ;  /* 0x0000000000007918 */ /* 0x000fc00000000000 */
[----:B------:R-:W-:-:S00]  /*0d30*/  NOP ;  /* 0x0000000000007918 */ /* 0x000fc00000000000 */
[----:B------:R-:W-:-:S00]  /*0d40*/  NOP ;  /* 0x0000000000007918 */ /* 0x000fc00000000000 */
[----:B------:R-:W-:-:S00]  /*0d50*/  NOP ;  /* 0x0000000000007918 */ /* 0x000fc00000000000 */
[----:B------:R-:W-:-:S00]  /*0d60*/  NOP ;  /* 0x0000000000007918 */ /* 0x000fc00000000000 */
[----:B------:R-:W-:-:S00]  /*0d70*/  NOP ;  /* 0x0000000000007918 */ /* 0x000fc00000000000 */
.L_x_474:


//--------------------- .text.nvkernel__Z3rhsv_F1L1952_52 --------------------------
	.section	.text.nvkernel__Z3rhsv_F1L1952_52,"ax",@progbits
	.sectioninfo	@"SHI_REGISTERS=56"
	.align	128
        .global         nvkernel__Z3rhsv_F1L1952_52
        .type           nvkernel__Z3rhsv_F1L1952_52,@function
        .size           nvkernel__Z3rhsv_F1L1952_52,(.L_x_475 - nvkernel__Z3rhsv_F1L1952_52)
        .other          nvkernel__Z3rhsv_F1L1952_52,@"STO_CUDA_ENTRY STV_DEFAULT"
nvkernel__Z3rhsv_F1L1952_52:
.text.nvkernel__Z3rhsv_F1L1952_52:
        /* <DEDUP_REMOVED lines=14> */
[----:B------:R-:W-:Y:S01]  /*00e0*/  SHF.R.S32.HI R19, RZ, 0x1f, R19 ;  /* 0x0000001fff137819 */ /* 0x000fe20000011413 */
[----:B------:R-:W-:Y:S01]  /*00f0*/  IMAD.MOV.U32 R23, RZ, RZ, c[0x0][0x18c] ;  /* 0x00006300ff177624 */ /* 0x000fe200078e00ff */
[----:B------:R-:W1:Y:S01]  /*0100*/  S2R R3, SR_CTAID.X ;  /* 0x0000000000037919 */ /* 0x000e620000002500 */
[----:B------:R-:W-:Y:S01]  /*0110*/  MOV R45, RZ ;  /* 0x000000ff002d7202 */ /* 0x000fe20000000f00 */
[----:B------:R-:W-:Y:S01]  /*0120*/  IMAD.MOV.U32 R47, RZ, RZ, RZ ;  /* 0x000000ffff2f7224 */ /* 0x000fe200078e00ff */
[----:B------:R-:W-:Y:S01]  /*0130*/  MOV R18, R38 ;  /* 0x0000002600127202 */ /* 0x000fe20000000f00 */
[----:B------:R-:W-:Y:S01]  /*0140*/  ULDC UR36, c[0x0][0xc] ;  /* 0x0000030000247ab9 */ /* 0x000fe20000000800 */
[----:B------:R2:W3:Y:S01]  /*0150*/  DMUL R36, R22, c[`(nvkernel__Z3rhsv_F1L1952_52.const_opt.0.8)] ;  /* 0x0000000016247a28 */ /* 0x0004e20000000000 */
[----:B------:R-:W-:Y:S01]  /*0160*/  MOV R40, R43 ;  /* 0x0000002b00287202 */ /* 0x000fe20000000f00 */
[----:B------:R-:W-:-:S02]  /*0170*/  ULDC UR38, c[0x0][0x160] ;  /* 0x0000580000267ab9 */ /* 0x000fc40000000800 */
[C---:B------:R2:W4:Y:S01]  /*0180*/  DMUL R32, R22.reuse, c[`(nvkernel__Z3rhsv_F1L1952_52.const_opt.8.16)] ;  /* 0x0000000016207a28 */ /* 0x0405220000000000 */
[----:B------:R-:W-:Y:S02]  /*0190*/  UIMAD.WIDE UR36, UR36, 0x80, URZ ;  /* 0x00000080242478a5 */ /* 0x000fe4000f8e023f */
[----:B------:R-:W-:Y:S01]  /*01a0*/  USHF.R.S32.HI UR38, URZ, 0x1f, UR38 ;  /* 0x0000001f3f267899 */ /* 0x000fe20008011426 */
[----:B------:R2:W0:-:S04]  /*01b0*/  DMUL R30, R22, c[`(nvkernel__Z3rhsv_F1L1952_52.const_opt.16.24)] ;  /* 0x00000000161e7a28 */ /* 0x0004080000000000 */
[----:B------:R-:W0:Y:S02]  /*01c0*/  DMUL R22, R22, c[`(nvkernel__Z3rhsv_F1L1952_52.const_opt.24.32)] ;  /* 0x0000000016167a28 */ /* 0x000e240000000000 */
[----:B0-----:R-:W-:-:S05]  /*01d0*/  SHF.R.S32.HI R35, RZ, 0x1f, R34 ;  /* 0x0000001fff237819 */ /* 0x001fca0000011422 */
[----:B-1234-:R-:W-:-:S05]  /*01e0*/  IMAD.WIDE R34, R3, 0x80, R34 ;  /* 0x0000008003227825 */ /* 0x01efca00078e0222 */
.L_x_198:
[----:B------:R-:W-:Y:S01]  /*01f0*/  IADD3 R41, P0, R34, R45, RZ ;  /* 0x0000002d22297210 */ /* 0x000fe20007f1e0ff */
[----:B------:R-:W-:Y:S01]  /*0200*/  BMOV.32.CLEAR RZ, B6 ;  /* 0x0000000006ff7355 */ /* 0x000fe20000100000 */
[----:B------:R-:W-:Y:S01]  /*0210*/  IADD3 R18, P1, R18, -UR36, RZ ;  /* 0x8000002412127c10 */ /* 0x000fe2000ff3e0ff */
[----:B------:R-:W-:Y:S02]  /*0220*/  BSSY B6, `(.L_x_190) ;  /* 0x0000026000067945 */ /* 0x000fe40003800000 */
[----:B0-----:R-:W-:Y:S01]  /*0230*/  IMAD.X R2, R35, 0x1, R47, P0 ;  /* 0x0000000123027824 */ /* 0x001fe200000e062f */
        /* <DEDUP_REMOVED lines=10> */
[----:B------:R-:W-:Y:S01]  /*02e0*/  MOV R20, 32@lo((nvkernel__Z3rhsv_F1L1952_52 + .L_x_10@srel)) ;  /* 0x0000000000147802 */ /* 0x000fe20000000f00 */
[----:B------:R-:W-:Y:S01]  /*02f0*/  IMAD.U32 R7, RZ, RZ, UR38 ;  /* 0x00000026ff077e24 */ /* 0x000fe2000f8e00ff */
[----:B------:R-:W-:-:S06]  /*0300*/  MOV R21, 32@hi((nvkernel__Z3rhsv_F1L1952_52 + .L_x_10@srel)) ;  /* 0x0000000000157802 */ /* 0x000fcc0000000f00 */
[----:B------:R-:W-:Y:S05]  /*0310*/  CALL.ABS.NOINC `(__cuda_sm20_div_s64) ;  /* 0x0000000000007943 */ /* 0x000fea0003c00000 */
.L_x_10:
[----:B------:R-:W-:Y:S02]  /*0320*/  MOV R16, R4 ;  /* 0x0000000400107202 */ /* 0x000fe40000000f00 */
[----:B------:R-:W-:Y:S01]  /*0330*/  MOV R17, R5 ;  /* 0x0000000500117202 */ /* 0x000fe20000000f00 */
[----:B------:R-:W-:Y:S05]  /*0340*/  BRA `(.L_x_192) ;  /* 0x0000013000007947 */ /* 0x000fea0003800000 */
.L_x_191:
        /* <DEDUP_REMOVED lines=19> */
.L_x_192:
[----:B------:R-:W-:Y:S05]  /*0480*/  BSYNC B6 ;  /* 0x0000000000067941 */ /* 0x000fea0003800000 */
.L_x_190:
        /* <DEDUP_REMOVED lines=8> */
[----:B------:R-:W-:Y:S01]  /*0510*/  MOV R20, 32@lo((nvkernel__Z3rhsv_F1L1952_52 + .L_x_11@srel)) ;  /* 0x0000000000147802 */ /* 0x000fe20000000f00 */
[----:B------:R-:W-:Y:S01]  /*0520*/  IMAD.MOV.U32 R7, RZ, RZ, R19 ;  /* 0x000000ffff077224 */ /* 0x000fe200078e0013 */
[----:B------:R-:W-:-:S06]  /*0530*/  MOV R21, 32@hi((nvkernel__Z3rhsv_F1L1952_52 + .L_x_11@srel)) ;  /* 0x0000000000157802 */ /* 0x000fcc0000000f00 */
[----:B------:R-:W-:Y:S05]  /*0540*/  CALL.ABS.NOINC `(__cuda_sm20_div_s64) ;  /* 0x0000000000007943 */ /* 0x000fea0003c00000 */
.L_x_11:
[----:B------:R-:W-:Y:S05]  /*0550*/  BRA `(.L_x_195) ;  /* 0x0000012000007947 */ /* 0x000fea0003800000 */
.L_x_194:
        /* <DEDUP_REMOVED lines=18> */
.L_x_195:
[----:B------:R-:W-:Y:S05]  /*0680*/  BSYNC B6 ;  /* 0x0000000000067941 */ /* 0x000fea0003800000 */
.L_x_193:
        /* <DEDUP_REMOVED lines=22> */
[C---:B------:R-:W-:Y:S02]  /*07f0*/  IADD3 R48, P0, R52.reuse, 0x1000000, RZ ;  /* 0x0100000034307810 */ /* 0x040fe40007f1e0ff */
[----:B------:R-:W-:-:S03]  /*0800*/  IADD3 R28, P1, R52, 0x3000000, RZ ;  /* 0x03000000341c7810 */ /* 0x000fc60007f3e0ff */
[--C-:B------:R-:W-:Y:S02]  /*0810*/  IMAD.X R49, RZ, RZ, R4.reuse, P0 ;  /* 0x000000ffff317224 */ /* 0x100fe400000e0604 */
[----:B------:R-:W-:Y:S01]  /*0820*/  IMAD.X R29, RZ, RZ, R4, P1 ;  /* 0x000000ffff1d7224 */ /* 0x000fe200008e0604 */
[----:B------:R-:W-:-:S05]  /*0830*/  IADD3 R52, P0, R52, 0x2000000, RZ ;  /* 0x0200000034347810 */ /* 0x000fca0007f1e0ff */
[----:B------:R-:W2:Y:S04]  /*0840*/  LDG.E.64.SYS R10, [R48+-0x7e7540] ;  /* 0x818ac000300a7381 */ /* 0x000ea800001eeb00 */
[----:B------:R-:W2:Y:S04]  /*0850*/  LDG.E.64.SYS R2, [R28+-0x784a40] ;  /* 0x87b5c0001c027381 */ /* 0x000ea800001eeb00 */
[----:B------:R-:W3:Y:S04]  /*0860*/  LDG.E.64.SYS R6, [R28+-0x784a48] ;  /* 0x87b5b8001c067381 */ /* 0x000ee800001eeb00 */
[----:B------:R-:W3:Y:S01]  /*0870*/  LDG.E.64.SYS R14, [R48+-0x7e7548] ;  /* 0x818ab800300e7381 */ /* 0x000ee200001eeb00 */
[----:B------:R-:W-:-:S03]  /*0880*/  IMAD.X R53, RZ, RZ, R4, P0 ;  /* 0x000000ffff357224 */ /* 0x000fc600000e0604 */
[----:B------:R-:W4:Y:S04]  /*0890*/  LDG.E.64.SYS R16, [R48+0x31580] ;  /* 0x0315800030107381 */ /* 0x000f2800001eeb00 */
[----:B------:R-:W5:Y:S04]  /*08a0*/  LDG.E.64.SYS R20, [R48+0x31578] ;  /* 0x0315780030147381 */ /* 0x000f6800001eeb00 */
[----:B------:R-:W5:Y:S04]  /*08b0*/  LDG.E.64.SYS R24, [R52+-0x7b5fc0] ;  /* 0x84a0400034187381 */ /* 0x000f6800001eeb00 */
[----:B------:R-:W5:Y:S04]  /*08c0*/  LDG.E.64.SYS R26, [R52+-0x7b5fc8] ;  /* 0x84a03800341a7381 */ /* 0x000f6800001eeb00 */
[----:B------:R-:W5:Y:S04]  /*08d0*/  LDG.E.64.SYS R8, [R52+0x62af8] ;  /* 0x062af80034087381 */ /* 0x000f6800001eeb00 */
[----:B------:R-:W5:Y:S01]  /*08e0*/  LDG.E.64.SYS R4, [R52+0x62b00] ;  /* 0x062b000034047381 */ /* 0x000f6200001eeb00 */
[----:B--2---:R-:W0:-:S04]  /*08f0*/  DMUL R10, R10, R2 ;  /* 0x000000020a0a7228 */ /* 0x004e080000000000 */
[----:B---3--:R-:W1:-:S04]  /*0900*/  DMUL R14, R14, R6 ;  /* 0x000000060e0e7228 */ /* 0x008e480000000000 */
[----:B----4-:R-:W-:-:S04]  /*0910*/  DMUL R16, R2, R16 ;  /* 0x0000001002107228 */ /* 0x010fc80000000000 */
[----:B-----5:R-:W-:-:S04]  /*0920*/  DMUL R20, R6, R20 ;  /* 0x0000001406147228 */ /* 0x020fc80000000000 */
[----:B0-----:R-:W0:-:S04]  /*0930*/  DMUL R28, R10, R10 ;  /* 0x0000000a0a1c7228 */ /* 0x001e080000000000 */
[----:B-1----:R-:W1:-:S04]  /*0940*/  DMUL R48, R14, R14 ;  /* 0x0000000e0e307228 */ /* 0x002e480000000000 */
[----:B------:R-:W-:-:S04]  /*0950*/  DMUL R24, R2, R24 ;  /* 0x0000001802187228 */ /* 0x000fc80000000000 */
[----:B------:R-:W-:-:S04]  /*0960*/  DMUL R26, R6, R26 ;  /* 0x0000001a061a7228 */ /* 0x000fc80000000000 */
[----:B0-----:R-:W0:-:S04]  /*0970*/  DFMA R28, R16, R16, R28 ;  /* 0x00000010101c722b */ /* 0x001e08000000001c */
[----:B-1----:R-:W1:-:S04]  /*0980*/  DFMA R50, R20, R20, R48 ;  /* 0x000000141432722b */ /* 0x002e480000000030 */
[----:B0-----:R-:W-:-:S04]  /*0990*/  DFMA R48, R24, R24, R28 ;  /* 0x000000181830722b */ /* 0x001fc8000000001c */
[----:B-1----:R-:W0:-:S04]  /*09a0*/  DFMA R50, R26, R26, R50 ;  /* 0x0000001a1a32722b */ /* 0x002e080000000032 */
[----:B------:R-:W1:-:S04]  /*09b0*/  DMUL R28, R26, R26 ;  /* 0x0000001a1a1c7228 */ /* 0x000e480000000000 */
[----:B0-----:R-:W0:-:S04]  /*09c0*/  DADD R48, R48, -R50 ;  /* 0x0000000030307229 */ /* 0x001e080000000832 */
[----:B------:R2:W-:-:S04]  /*09d0*/  DMUL R8, R6, R8 ;  /* 0x0000000806087228 */ /* 0x0005c80000000000 */
[----:B-1----:R-:W-:-:S04]  /*09e0*/  DFMA R28, R24, R24, -R28 ;  /* 0x00000018181c722b */ /* 0x002fc8000000081c */
[----:B0-----:R-:W0:Y:S01]  /*09f0*/  DMUL R48, R22, R48 ;  /* 0x0000003016307228 */ /* 0x001e220000000000 */
[----:B--2---:R-:W-:-:S03]  /*0a00*/  IADD3 R6, P0, R12, c[0x0][0x180], RZ ;  /* 0x000060000c067a10 */ /* 0x004fc60007f1e0ff */
[----:B------:R-:W1:Y:S01]  /*0a10*/  DADD R10, R10, -R14 ;  /* 0x000000000a0a7229 */ /* 0x000e62000000080e */
[----:B------:R-:W-:-:S03]  /*0a20*/  IADD3.X R0, R0, c[0x0][0x184], RZ, P0, !PT ;  /* 0x0000610000007a10 */ /* 0x000fc600007fe4ff */
[----:B------:R-:W2:-:S04]  /*0a30*/  DADD R16, R16, -R20 ;  /* 0x0000000010107229 */ /* 0x000e880000000814 */
[----:B------:R-:W3:-:S04]  /*0a40*/  DADD R24, R24, -R26 ;  /* 0x0000000018187229 */ /* 0x000ec8000000081a */
[----:B0-----:R-:W-:-:S04]  /*0a50*/  DFMA R28, R30, R28, R48 ;  /* 0x0000001c1e1c722b */ /* 0x001fc80000000030 */
[----:B------:R0:W4:Y:S02]  /*0a60*/  DFMA R4, R2, R4, -R8 ;  /* 0x000000040204722b */ /* 0x0001240000000808 */
[C---:B0-----:R-:W-:Y:S02]  /*0a70*/  IADD3 R2, P0, R6.reuse, 0x1000000, RZ ;  /* 0x0100000006027810 */ /* 0x041fe40007f1e0ff */
[----:B------:R-:W-:Y:S01]  /*0a80*/  IADD3 R6, P1, R6, 0x2000000, RZ ;  /* 0x0200000006067810 */ /* 0x000fe20007f3e0ff */
[----:B-1----:R-:W0:Y:S02]  /*0a90*/  DMUL R10, R10, c[0x0][0x188] ;  /* 0x000062000a0a7a28 */ /* 0x002e240000000000 */
[--C-:B------:R-:W-:Y:S02]  /*0aa0*/  IMAD.X R3, RZ, RZ, R0.reuse, P0 ;  /* 0x000000ffff037224 */ /* 0x100fe400000e0600 */
[----:B--2---:R-:W1:Y:S01]  /*0ab0*/  DMUL R16, R16, c[0x0][0x188] ;  /* 0x0000620010107a28 */ /* 0x004e620000000000 */
[----:B------:R-:W-:-:S03]  /*0ac0*/  IMAD.X R7, RZ, RZ, R0, P1 ;  /* 0x000000ffff077224 */ /* 0x000fc600008e0600 */
[----:B---3--:R-:W2:-:S04]  /*0ad0*/  DMUL R24, R36, R24 ;  /* 0x0000001824187228 */ /* 0x008e880000000000 */
[----:B----4-:R-:W3:Y:S01]  /*0ae0*/  DFMA R4, R32, R4, R28 ;  /* 0x000000042004722b */ /* 0x010ee2000000001c */
[----:B0-----:R0:W-:Y:S04]  /*0af0*/  STG.E.64.SYS [R2+-0x7e7540], R10 ;  /* 0x818ac00a02007386 */ /* 0x0011e8000010eb00 */
[----:B-1----:R0:W-:Y:S04]  /*0b00*/  STG.E.64.SYS [R2+0x31580], R16 ;  /* 0x0315801002007386 */ /* 0x0021e8000010eb00 */
[----:B--2---:R0:W-:Y:S04]  /*0b10*/  STG.E.64.SYS [R6+-0x7b5fc0], R24 ;  /* 0x84a0401806007386 */ /* 0x0041e8000010eb00 */
[----:B---3--:R0:W-:Y:S02]  /*0b20*/  STG.E.64.SYS [R6+0x62b00], R4 ;  /* 0x062b000406007386 */ /* 0x0081e4000010eb00 */
.L_x_197:
[----:B------:R-:W-:Y:S05]  /*0b30*/  BSYNC B0 ;  /* 0x0000000000007941 */ /* 0x000fea0003800000 */
.L_x_196:
[----:B------:R-:W-:Y:S02]  /*0b40*/  ISETP.NE.AND P1, PT, R42, RZ, PT ;  /* 0x000000ff2a00720c */ /* 0x000fe40003f25270 */
[----:B------:R-:W-:-:S04]  /*0b50*/  IADD3 R45, P0, R45, UR36, RZ ;  /* 0x000000242d2d7c10 */ /* 0x000fc8000ff1e0ff */
[----:B------:R-:W-:-:S06]  /*0b60*/  IADD3.X R47, R47, UR37, RZ, P0, !PT ;  /* 0x000000252f2f7c10 */ /* 0x000fcc00087fe4ff */
[----:B------:R-:W-:Y:S05]  /*0b70*/  @P1 BRA `(.L_x_198) ;  /* 0xfffff67000001947 */ /* 0x000fea000383ffff */
[----:B------:R-:W-:Y:S05]  /*0b80*/  EXIT ;  /* 0x000000000000794d */ /* 0x000fea0003800000 */
.L_x_199:
[----:B------:R-:W-:-:S00]  /*0b90*/  BRA `(.L_x_199) ;  /* 0xfffffff000007947 */ /* 0x000fc0000383ffff */
[----:B------:R-:W-:-:S00]  /*0ba0*/  NOP ;  /* 0x0000000000007918 */ /* 0x000fc00000000000 */
[----:B------:R-:W-:-:S00]  /*0bb0*/  NOP ;  /* 0x0000000000007918 */ /* 0x000fc00000000000 */
[----:B------:R-:W-:-:S00]  /*0bc0*/  NOP ;  /* 0x0000000000007918 */ /* 0x000fc00000000000 */
[----:B------:R-:W-:-:S00]  /*0bd0*/  NOP ;  /* 0x0000000000007918 */ /* 0x000fc00000000000 */
[----:B------:R-:W-:-:S00]  /*0be0*/  NOP ;  /* 0x0000000000007918 */ /* 0x000fc00000000000 */
[----:B------:R-:W-:-:S00]  /*0bf0*/  NOP ;  /* 0x0000000000007918 */ /* 0x000fc00000000000 */
.L_x_475:


//--------------------- .text.nvkernel__Z3rhsv_F1L1940_50 --------------------------
	.section	.text.nvkernel__Z3rhsv_F1L1940_50,"ax",@progbits
	.sectioninfo	@"SHI_REGISTERS=40"
	.align	128
        .global         nvkernel__Z3rhsv_F1L1940_50
        .type           nvkernel__Z3rhsv_F1L1940_50,@function
        .size           nvkernel__Z3rhsv_F1L1940_50,(.L_x_476 - nvkernel__Z3rhsv_F1L1940_50)
        .other          nvkernel__Z3rhsv_F1L1940_50,@"STO_CUDA_ENTRY STV_DEFAULT"
nvkernel__Z3rhsv_F1L1940_50:
.text.nvkernel__Z3rhsv_F1L1940_50:
        /* <DEDUP_REMOVED lines=25> */
.L_x_208:
        /* <DEDUP_REMOVED lines=15> */
[----:B------:R-:W-:Y:S01]  /*0280*/  MOV R20, 32@lo((nvkernel__Z3rhsv_F1L1940_50 + .L_x_12@srel)) ;  /* 0x0000000000147802 */ /* 0x000fe20000000f00 */
[----:B------:R-:W-:Y:S01]  /*0290*/  IMAD.U32 R7, RZ, RZ, UR38 ;  /* 0x00000026ff077e24 */ /* 0x000fe2000f8e00ff */
[----:B------:R-:W-:-:S06]  /*02a0*/  MOV R21, 32@hi((nvkernel__Z3rhsv_F1L1940_50 + .L_x_12@srel)) ;  /* 0x0000000000157802 */ /* 0x000fcc0000000f00 */
[----:B------:R-:W-:Y:S05]  /*02b0*/  CALL.ABS.NOINC `(__cuda_sm20_div_s64) ;  /* 0x0000000000007943 */ /* 0x000fea0003c00000 */
.L_x_12:
[----:B------:R-:W-:Y:S02]  /*02c0*/  MOV R16, R4 ;  /* 0x0000000400107202 */ /* 0x000fe40000000f00 */
[----:B------:R-:W-:Y:S01]  /*02d0*/  MOV R17, R5 ;  /* 0x0000000500117202 */ /* 0x000fe20000000f00 */
[----:B------:R-:W-:Y:S05]  /*02e0*/  BRA `(.L_x_202) ;  /* 0x0000013000007947 */ /* 0x000fea0003800000 */
.L_x_201:
        /* <DEDUP_REMOVED lines=19> */
.L_x_202:
[----:B------:R-:W-:Y:S05]  /*0420*/  BSYNC B6 ;  /* 0x0000000000067941 */ /* 0x000fea0003800000 */
.L_x_200:
        /* <DEDUP_REMOVED lines=8> */
[----:B------:R-:W-:Y:S01]  /*04b0*/  MOV R20, 32@lo((nvkernel__Z3rhsv_F1L1940_50 + .L_x_13@srel)) ;  /* 0x0000000000147802 */ /* 0x000fe20000000f00 */
[----:B------:R-:W-:Y:S01]  /*04c0*/  IMAD.MOV.U32 R7, RZ, RZ, R19 ;  /* 0x000000ffff077224 */ /* 0x000fe200078e0013 */
[----:B------:R-:W-:-:S06]  /*04d0*/  MOV R21, 32@hi((nvkernel__Z3rhsv_F1L1940_50 + .L_x_13@srel)) ;  /* 0x0000000000157802 */ /* 0x000fcc0000000f00 */
[----:B------:R-:W-:Y:S05]  /*04e0*/  CALL.ABS.NOINC `(__cuda_sm20_div_s64) ;  /* 0x0000000000007943 */ /* 0x000fea0003c00000 */
.L_x_13:
[----:B------:R-:W-:Y:S05]  /*04f0*/  BRA `(.L_x_205) ;  /* 0x0000012000007947 */ /* 0x000fea0003800000 */
.L_x_204:
        /* <DEDUP_REMOVED lines=18> */
.L_x_205:
[----:B------:R-:W-:Y:S05]  /*0620*/  BSYNC B6 ;  /* 0x0000000000067941 */ /* 0x000fea0003800000 */
.L_x_203:
[----:B------:R-:W-:Y:S01]  /*0630*/  ISETP.GE.U32.AND P0, PT, R2, R30, PT ;  /* 0x0000001e0200720c */ /* 0x000fe20003f06070 */
[----:B------:R-:W-:Y:S01]  /*0640*/  BMOV.32.CLEAR RZ, B0 ;  /* 0x0000000000ff7355 */ /* 0x000fe20000100000 */
[----:B------:R-:W-:Y:S02]  /*0650*/  BSSY B0, `(.L_x_206) ;  /* 0x0000044000007945 */ /* 0x000fe40003800000 */
[----:B------:R-:W-:-:S12]  /*0660*/  ISETP.GE.AND.EX P0, PT, R18, R33, PT, P0 ;  /* 0x000000211200720c */ /* 0x000fd80003f06300 */
[----:B------:R-:W-:Y:S05]  /*0670*/  @P0 BRA `(.L_x_207) ;  /* 0x0000041000000947 */ /* 0x000fea0003800000 */
[----:B------:R-:W-:Y:S01]  /*0680*/  IMAD.MOV R11, RZ, RZ, -R16 ;  /* 0x000000ffff0b7224 */ /* 0x000fe200078e0a10 */
[----:B------:R-:W-:Y:S01]  /*0690*/  IADD3 R9, R4, c[0x0][0x170], RZ ;  /* 0x00005c0004097a10 */ /* 0x000fe20007ffe0ff */
[----:B------:R-:W-:Y:S02]  /*06a0*/  IMAD.MOV R7, RZ, RZ, -R4 ;  /* 0x000000ffff077224 */ /* 0x000fe400078e0a04 */
[----:B------:R-:W-:Y:S01]  /*06b0*/  IMAD R11, R11, c[0x0][0x160], R2 ;  /* 0x000058000b0b7a24 */ /* 0x000fe200078e0202 */
[----:B------:R-:W-:Y:S01]  /*06c0*/  IADD3 R2, P0, RZ, RZ, RZ ;  /* 0x000000ffff027210 */ /* 0x000fe20007f1e0ff */
[----:B------:R-:W-:-:S03]  /*06d0*/  IMAD R7, R7, c[0x0][0x164], R16 ;  /* 0x0000590007077a24 */ /* 0x000fc600078e0210 */
[----:B------:R-:W-:Y:S02]  /*06e0*/  IADD3.X R11, R11, 0x1, RZ, P0, !PT ;  /* 0x000000010b0b7810 */ /* 0x000fe400007fe4ff */
[----:B------:R-:W-:Y:S02]  /*06f0*/  IADD3 R7, R7, c[0x0][0x16c], RZ ;  /* 0x00005b0007077a10 */ /* 0x000fe40007ffe0ff */
[--C-:B------:R-:W-:Y:S02]  /*0700*/  SHF.R.S64 R2, R2, 0x1d, R11.reuse ;  /* 0x0000001d02027819 */ /* 0x100fe4000000100b */
[--C-:B------:R-:W-:Y:S02]  /*0710*/  SHF.R.S32.HI R3, RZ, 0x1d, R11.reuse ;  /* 0x0000001dff037819 */ /* 0x100fe4000001140b */
[----:B------:R-:W-:-:S03]  /*0720*/  SHF.R.S32.HI R0, RZ, 0x1f, R11 ;  /* 0x0000001fff007819 */ /* 0x000fc6000001140b */
[----:B------:R-:W-:-:S04]  /*0730*/  IMAD.WIDE R4, R9, 0x14520, R2 ;  /* 0x0001452009047825 */ /* 0x000fc800078e0202 */
[----:B------:R-:W-:-:S04]  /*0740*/  IMAD.WIDE R2, R9, 0x338, RZ ;  /* 0x0000033809027825 */ /* 0x000fc800078e02ff */
[----:B------:R-:W-:-:S04]  /*0750*/  IMAD.WIDE R4, R7, 0x330, R4 ;  /* 0x0000033007047825 */ /* 0x000fc800078e0204 */
[----:B------:R-:W-:Y:S01]  /*0760*/  IMAD.WIDE R2, R7, 0x8, R2 ;  /* 0x0000000807027825 */ /* 0x000fe200078e0202 */
[----:B------:R-:W-:-:S03]  /*0770*/  IADD3 R6, P0, R4, c[0x0][0x180], RZ ;  /* 0x0000600004067a10 */ /* 0x000fc60007f1e0ff */
[----:B------:R-:W-:Y:S01]  /*0780*/  IMAD R13, R0, 0x14b88, RZ ;  /* 0x00014b88000d7824 */ /* 0x000fe200078e02ff */
[----:B------:R-:W-:Y:S01]  /*0790*/  IADD3.X R7, R5, c[0x0][0x184], RZ, P0, !PT ;  /* 0x0000610005077a10 */ /* 0x000fe200007fe4ff */
[----:B------:R-:W-:-:S05]  /*07a0*/  IMAD.WIDE.U32 R2, R11, 0x14b88, R2 ;  /* 0x00014b880b027825 */ /* 0x000fca00078e0002 */
[----:B------:R-:W-:Y:S02]  /*07b0*/  IADD3 R2, P0, R2, c[0x0][0x178], RZ ;  /* 0x00005e0002027a10 */ /* 0x000fe40007f1e0ff */
[----:B------:R-:W2:Y:S02]  /*07c0*/  LDG.E.64.SYS R8, [R6+-0x8] ;  /* 0xfffff80006087381 */ /* 0x000ea400001eeb00 */
[----:B------:R-:W-:Y:S02]  /*07d0*/  IADD3.X R3, R3, c[0x0][0x17c], R13, P0, !PT ;  /* 0x00005f0003037a10 */ /* 0x000fe400007fe40d */
[----:B------:R-:W2:Y:S06]  /*07e0*/  LDG.E.64.SYS R10, [R6+0x8] ;  /* 0x00000800060a7381 */ /* 0x000eac00001eeb00 */
[----:B------:R-:W3:Y:S01]  /*07f0*/  LDG.E.64.SYS R12, [R2] ;  /* 0x00000000020c7381 */ /* 0x000ee200001eeb00 */
[----:B------:R-:W-:-:S02]  /*0800*/  IADD3 R4, P0, R4, c[0x0][0x188], RZ ;  /* 0x0000620004047a10 */ /* 0x000fc40007f1e0ff */
[----:B------:R-:W-:Y:S02]  /*0810*/  IADD3 R16, P1, R6, 0x1000000, RZ ;  /* 0x0100000006107810 */ /* 0x000fe40007f3e0ff */
[----:B------:R-:W-:Y:S02]  /*0820*/  IADD3.X R5, R5, c[0x0][0x18c], RZ, P0, !PT ;  /* 0x0000630005057a10 */ /* 0x000fe400007fe4ff */
[----:B------:R-:W-:Y:S01]  /*0830*/  IADD3 R20, P0, R2, 0x1000000, RZ ;  /* 0x0100000002147810 */ /* 0x000fe20007f1e0ff */
[----:B------:R-:W-:-:S04]  /*0840*/  IMAD.X R17, RZ, RZ, R7, P1 ;  /* 0x000000ffff117224 */ /* 0x000fc800008e0607 */
[----:B------:R-:W-:Y:S01]  /*0850*/  IMAD.X R21, RZ, RZ, R3, P0 ;  /* 0x000000ffff157224 */ /* 0x000fe200000e0603 */
[----:B--2---:R-:W3:-:S08]  /*0860*/  DADD R8, -R8, R10 ;  /* 0x0000000008087229 */ /* 0x004ed0000000010a */
[----:B---3--:R-:W0:-:S09]  /*0870*/  DFMA R8, R8, -c[0x0][0x190], R12 ;  /* 0x8000640008087a2b */ /* 0x008e12000000000c */
[----:B0-----:R0:W-:Y:S04]  /*0880*/  STG.E.64.SYS [R4], R8 ;  /* 0x0000000804007386 */ /* 0x0011e8000010eb00 */
[----:B------:R-:W2:Y:S04]  /*0890*/  LDG.E.64.SYS R10, [R16+-0x7e7548] ;  /* 0x818ab800100a7381 */ /* 0x000ea800001eeb00 */
[----:B------:R-:W2:Y:S04]  /*08a0*/  LDG.E.64.SYS R12, [R16+-0x7e7538] ;  /* 0x818ac800100c7381 */ /* 0x000ea800001eeb00 */
[----:B------:R-:W3:Y:S01]  /*08b0*/  LDG.E.64.SYS R14, [R20+-0x7be7d0] ;  /* 0x84183000140e7381 */ /* 0x000ee200001eeb00 */
[----:B------:R-:W-:-:S05]  /*08c0*/  IADD3 R24, P0, R4, 0x1000000, RZ ;  /* 0x0100000004187810 */ /* 0x000fca0007f1e0ff */
[----:B------:R-:W-:Y:S01]  /*08d0*/  IMAD.X R25, RZ, RZ, R5, P0 ;  /* 0x000000ffff197224 */ /* 0x000fe200000e0605 */
[----:B--2---:R-:W3:-:S08]  /*08e0*/  DADD R10, -R10, R12 ;  /* 0x000000000a0a7229 */ /* 0x004ed0000000010c */
[----:B---3--:R-:W1:-:S09]  /*08f0*/  DFMA R10, R10, -c[0x0][0x190], R14 ;  /* 0x800064000a0a7a2b */ /* 0x008e52000000000e */
[----:B-1----:R1:W-:Y:S04]  /*0900*/  STG.E.64.SYS [R24+-0x7e7540], R10 ;  /* 0x818ac00a18007386 */ /* 0x0023e8000010eb00 */
[----:B------:R-:W2:Y:S04]  /*0910*/  LDG.E.64.SYS R12, [R16+0x31578] ;  /* 0x03157800100c7381 */ /* 0x000ea800001eeb00 */
[----:B0-----:R-:W2:Y:S04]  /*0920*/  LDG.E.64.SYS R8, [R16+0x31588] ;  /* 0x0315880010087381 */ /* 0x001ea800001eeb00 */
[----:B------:R-:W3:Y:S01]  /*0930*/  LDG.E.64.SYS R14, [R20+0x83060] ;  /* 0x08306000140e7381 */ /* 0x000ee200001eeb00 */
[----:B--2---:R0:W3:-:S02]  /*0940*/  DADD R8, -R12, R8 ;  /* 0x000000000c087229 */ /* 0x0040c40000000108 */
[----:B0-----:R-:W-:-:S05]  /*0950*/  IADD3 R12, P0, R6, 0x2000000, RZ ;  /* 0x02000000060c7810 */ /* 0x001fca0007f1e0ff */
[----:B------:R-:W-:Y:S01]  /*0960*/  IMAD.X R13, RZ, RZ, R7, P0 ;  /* 0x000000ffff0d7224 */ /* 0x000fe200000e0607 */
[----:B---3--:R0:W2:Y:S02]  /*0970*/  DFMA R8, R8, -c[0x0][0x190], R14 ;  /* 0x8000640008087a2b */ /* 0x0080a4000000000e */
[----:B0-----:R-:W-:-:S05]  /*0980*/  IADD3 R14, P0, R2, 0x2000000, RZ ;  /* 0x02000000020e7810 */ /* 0x001fca0007f1e0ff */
[----:B------:R-:W-:Y:S02]  /*0990*/  IMAD.X R15, RZ, RZ, R3, P0 ;  /* 0x000000ffff0f7224 */ /* 0x000fe400000e0603 */
[----:B--2---:R0:W-:Y:S04]  /*09a0*/  STG.E.64.SYS [R24+0x31580], R8 ;  /* 0x0315800818007386 */ /* 0x0041e8000010eb00 */
[----:B------:R-:W2:Y:S04]  /*09b0*/  LDG.E.64.SYS R6, [R12+-0x7b5fc8] ;  /* 0x84a038000c067381 */ /* 0x000ea800001eeb00 */
[----:B-1----:R-:W2:Y:S04]  /*09c0*/  LDG.E.64.SYS R10, [R12+-0x7b5fb8] ;  /* 0x84a048000c0a7381 */ /* 0x002ea800001eeb00 */
[----:B------:R-:W3:Y:S01]  /*09d0*/  LDG.E.64.SYS R2, [R14+-0x73b770] ;  /* 0x8c4890000e027381 */ /* 0x000ee200001eeb00 */
[----:B--2---:R1:W3:-:S02]  /*09e0*/  DADD R6, -R6, R10 ;  /* 0x0000000006067229 */ /* 0x0042c4000000010a */
[----:B-1----:R-:W-:-:S05]  /*09f0*/  IADD3 R10, P0, R4, 0x2000000, RZ ;  /* 0x02000000040a7810 */ /* 0x002fca0007f1e0ff */
[----:B------:R-:W-:Y:S01]  /*0a00*/  IMAD.X R11, RZ, RZ, R5, P0 ;  /* 0x000000ffff0b7224 */ /* 0x000fe200000e0605 */
[----:B---3--:R-:W1:-:S09]  /*0a10*/  DFMA R2, R6, -c[0x0][0x190], R2 ;  /* 0x8000640006027a2b */ /* 0x008e520000000002 */
[----:B-1----:R1:W-:Y:S04]  /*0a20*/  STG.E.64.SYS [R10+-0x7b5fc0], R2 ;  /* 0x84a040020a007386 */ /* 0x0023e8000010eb00 */
[----:B------:R-:W2:Y:S04]  /*0a30*/  LDG.E.64.SYS R4, [R12+0x62af8] ;  /* 0x062af8000c047381 */ /* 0x000ea800001eeb00 */
[----:B------:R-:W2:Y:S04]  /*0a40*/  LDG.E.64.SYS R6, [R12+0x62b08] ;  /* 0x062b08000c067381 */ /* 0x000ea800001eeb00 */
[----:B0-----:R-:W3:Y:S01]  /*0a50*/  LDG.E.64.SYS R8, [R14+0x1060c0] ;  /* 0x1060c0000e087381 */ /* 0x001ee200001eeb00 */
[----:B--2---:R-:W3:-:S08]  /*0a60*/  DADD R4, -R4, R6 ;  /* 0x0000000004047229 */ /* 0x004ed00000000106 */
[----:B---3--:R-:W0:-:S09]  /*0a70*/  DFMA R4, R4, -c[0x0][0x190], R8 ;  /* 0x8000640004047a2b */ /* 0x008e120000000008 */
[----:B0-----:R1:W-:Y:S02]  /*0a80*/  STG.E.64.SYS [R10+0x62b00], R4 ;  /* 0x062b00040a007386 */ /* 0x0013e4000010eb00 */
.L_x_207:
[----:B------:R-:W-:Y:S05]  /*0a90*/  BSYNC B0 ;  /* 0x0000000000007941 */ /* 0x000fea0003800000 */
.L_x_206:
[----:B------:R-:W-:Y:S02]  /*0aa0*/  ISETP.NE.AND P1, PT, R36, RZ, PT ;  /* 0x000000ff2400720c */ /* 0x000fe40003f25270 */
[----:B------:R-:W-:-:S04]  /*0ab0*/  IADD3 R35, P0, R35, UR36, RZ ;  /* 0x0000002423237c10 */ /* 0x000fc8000ff1e0ff */
[----:B------:R-:W-:-:S06]  /*0ac0*/  IADD3.X R37, R37, UR37, RZ, P0, !PT ;  /* 0x0000002525257c10 */ /* 0x000fcc00087fe4ff */
[----:B------:R-:W-:Y:S05]  /*0ad0*/  @P1 BRA `(.L_x_208) ;  /* 0xfffff6b000001947 */ /* 0x000fea000383ffff */
[----:B------:R-:W-:Y:S05]  /*0ae0*/  EXIT ;  /* 0x000000000000794d */ /* 0x000fea0003800000 */
.L_x_209:
[----:B------:R-:W-:-:S00]  /*0af0*/  BRA `(.L_x_209) ;  /* 0xfffffff000007947 */ /* 0x000fc0000383ffff */
.L_x_476:


//--------------------- .text.nvkernel__Z3rhsv_F1L1923_48 --------------------------
	.section	.text.nvkernel__Z3rhsv_F1L1923_48,"ax",@progbits
	.sectioninfo	@"SHI_REGISTERS=40"
	.align	128
        .global         nvkernel__Z3rhsv_F1L1923_48
        .type           nvkernel__Z3rhsv_F1L1923_48,@function
        .size           nvkernel__Z3rhsv_F1L1923_48,(.L_x_477 - nvkernel__Z3rhsv_F1L1923_48)
        .other          nvkernel__Z3rhsv_F1L1923_48,@"STO_CUDA_ENTRY STV_DEFAULT"
nvkernel__Z3rhsv_F1L1923_48:
.text.nvkernel__Z3rhsv_F1L1923_48:
        /* <DEDUP_REMOVED lines=25> */
.L_x_218:
        /* <DEDUP_REMOVED lines=15> */
[----:B------:R-:W-:Y:S01]  /*0280*/  MOV R20, 32@lo((nvkernel__Z3rhsv_F1L1923_48 + .L_x_14@srel)) ;  /* 0x0000000000147802 */ /* 0x000fe20000000f00 */
[----:B------:R-:W-:Y:S01]  /*0290*/  IMAD.U32 R7, RZ, RZ, UR38 ;  /* 0x00000026ff077e24 */ /* 0x000fe2000f8e00ff */
[----:B------:R-:W-:-:S06]  /*02a0*/  MOV R21, 32@hi((nvkernel__Z3rhsv_F1L1923_48 + .L_x_14@srel)) ;  /* 0x0000000000157802 */ /* 0x000fcc0000000f00 */
[----:B------:R-:W-:Y:S05]  /*02b0*/  CALL.ABS.NOINC `(__cuda_sm20_div_s64) ;  /* 0x0000000000007943 */ /* 0x000fea0003c00000 */
.L_x_14:
[----:B------:R-:W-:Y:S02]  /*02c0*/  MOV R16, R4 ;  /* 0x0000000400107202 */ /* 0x000fe40000000f00 */
[----:B------:R-:W-:Y:S01]  /*02d0*/  MOV R17, R5 ;  /* 0x0000000500117202 */ /* 0x000fe20000000f00 */
[----:B------:R-:W-:Y:S05]  /*02e0*/  BRA `(.L_x_212) ;  /* 0x0000013000007947 */ /* 0x000fea0003800000 */
.L_x_211:
        /* <DEDUP_REMOVED lines=19> */
.L_x_212:
[----:B------:R-:W-:Y:S05]  /*0420*/  BSYNC B6 ;  /* 0x0000000000067941 */ /* 0x000fea0003800000 */
.L_x_210:
        /* <DEDUP_REMOVED lines=8> */
[----:B------:R-:W-:Y:S01]  /*04b0*/  MOV R20, 32@lo((nvkernel__Z3rhsv_F1L1923_48 + .L_x_15@srel)) ;  /* 0x0000000000147802 */ /* 0x000fe20000000f00 */
[----:B------:R-:W-:Y:S01]  /*04c0*/  IMAD.MOV.U32 R7, RZ, RZ, R19 ;  /* 0x000000ffff077224 */ /* 0x000fe200078e0013 */
[----:B------:R-:W-:-:S06]  /*04d0*/  MOV R21, 32@hi((nvkernel__Z3rhsv_F1L1923_48 + .L_x_15@srel)) ;  /* 0x0000000000157802 */ /* 0x000fcc0000000f00 */
[----:B------:R-:W-:Y:S05]  /*04e0*/  CALL.ABS.NOINC `(__cuda_sm20_div_s64) ;  /* 0x0000000000007943 */ /* 0x000fea0003c00000 */
.L_x_15:
[----:B------:R-:W-:Y:S05]  /*04f0*/  BRA `(.L_x_215) ;  /* 0x0000012000007947 */ /* 0x000fea0003800000 */
.L_x_214:
        /* <DEDUP_REMOVED lines=18> */
.L_x_215:
[----:B------:R-:W-:Y:S05]  /*0620*/  BSYNC B6 ;  /* 0x0000000000067941 */ /* 0x000fea0003800000 */
.L_x_213:
        /* <DEDUP_REMOVED lines=9> */
[----:B------:R-:W-:Y:S01]  /*06c0*/  SHF.R.S32.HI R7, RZ, 0x1f, R6 ;  /* 0x0000001fff077819 */ /* 0x000fe20000011406 */
[----:B------:R-:W-:-:S05]  /*06d0*/  IMAD R8, R3, c[0x0][0x164], R16 ;  /* 0x0000590003087a24 */ /* 0x000fca00078e0210 */
        /* <DEDUP_REMOVED lines=10> */
[----:B------:R-:W-:-:S04]  /*0780*/  IADD3 R4, P0, R10, 0x2000000, RZ ;  /* 0x020000000a047810 */ /* 0x000fc80007f1e0ff */
[----:B------:R-:W-:-:S08]  /*0790*/  IADD3.X R5, RZ, R9, RZ, P0, !PT ;  /* 0x00000009ff057210 */ /* 0x000fd000007fe4ff */
[----:B------:R-:W2:Y:S01]  /*07a0*/  LDG.E.64.SYS R12, [R4+-0x7b5fc0] ;  /* 0x84a04000040c7381 */ /* 0x000ea200001eeb00 */
[----:B------:R-:W-:Y:S02]  /*07b0*/  IADD3 R2, P0, R2, c[0x0][0x180], RZ ;  /* 0x0000600002027a10 */ /* 0x000fe40007f1e0ff */
[----:B------:R-:W-:Y:S02]  /*07c0*/  IADD3 R16, P1, R10, 0x3000000, RZ ;  /* 0x030000000a107810 */ /* 0x000fe40007f3e0ff */
[----:B------:R-:W-:Y:S02]  /*07d0*/  IADD3.X R3, R0, c[0x0][0x184], RZ, P0, !PT ;  /* 0x0000610000037a10 */ /* 0x000fe400007fe4ff */
[----:B------:R-:W-:Y:S01]  /*07e0*/  IADD3 R10, P0, R10, 0x1000000, RZ ;  /* 0x010000000a0a7810 */ /* 0x000fe20007f1e0ff */
[----:B------:R-:W-:-:S04]  /*07f0*/  IMAD.X R17, RZ, RZ, R9, P1 ;  /* 0x000000ffff117224 */ /* 0x000fc800008e0609 */
[----:B------:R-:W-:Y:S01]  /*0800*/  IMAD.X R11, RZ, RZ, R9, P0 ;  /* 0x000000ffff0b7224 */ /* 0x000fe200000e0609 */
[----:B--2---:R0:W-:Y:S04]  /*0810*/  STG.E.64.SYS [R2], R12 ;  /* 0x0000000c02007386 */ /* 0x0041e8000010eb00 */
[----:B------:R-:W2:Y:S04]  /*0820*/  LDG.E.64.SYS R16, [R16+-0x784a40] ;  /* 0x87b5c00010107381 */ /* 0x000ea800001eeb00 */
[----:B------:R-:W2:Y:S04]  /*0830*/  LDG.E.64.SYS R20, [R4+-0x7b5fc0] ;  /* 0x84a0400004147381 */ /* 0x000ea800001eeb00 */
[----:B------:R-:W3:Y:S01]  /*0840*/  LDG.E.64.SYS R24, [R10+-0x7e7540] ;  /* 0x818ac0000a187381 */ /* 0x000ee200001eeb00 */
[----:B------:R-:W-:Y:S01]  /*0850*/  IMAD.WIDE R14, R15, 0x338, RZ ;  /* 0x000003380f0e7825 */ /* 0x000fe200078e02ff */
[----:B------:R-:W-:-:S03]  /*0860*/  ULDC.64 UR4, c[0x0][0x188] ;  /* 0x0000620000047ab9 */ /* 0x000fc60000000a00 */
[----:B------:R-:W-:Y:S02]  /*0870*/  IMAD R9, R7, 0x14b88, RZ ;  /* 0x00014b8807097824 */ /* 0x000fe400078e02ff */
[----:B------:R-:W-:-:S05]  /*0880*/  IMAD.WIDE.U32 R14, R6, 0x14b88, R14 ;  /* 0x00014b88060e7825 */ /* 0x000fca00078e000e */
[----:B------:R-:W-:-:S05]  /*0890*/  IADD3 R15, R15, R9, RZ ;  /* 0x000000090f0f7210 */ /* 0x000fca0007ffe0ff */
[----:B------:R-:W-:-:S08]  /*08a0*/  IMAD.WIDE R8, R8, 0x8, R14 ;  /* 0x0000000808087825 */ /* 0x000fd000078e020e */
[----:B------:R-:W4:Y:S01]  /*08b0*/  LDG.E.64.SYS R8, [R8.64+UR4] ;  /* 0x0000000408087981 */ /* 0x000f22000c1eeb00 */
[----:B--2---:R1:W3:Y:S02]  /*08c0*/  DMUL R6, R16, R20 ;  /* 0x0000001410067228 */ /* 0x0042e40000000000 */
[----:B-1----:R-:W-:-:S05]  /*08d0*/  IADD3 R20, P0, R2, 0x1000000, RZ ;  /* 0x0100000002147810 */ /* 0x002fca0007f1e0ff */
[----:B------:R-:W-:Y:S01]  /*08e0*/  IMAD.X R21, RZ, RZ, R3, P0 ;  /* 0x000000ffff157224 */ /* 0x000fe200000e0603 */
[----:B---3--:R-:W1:-:S09]  /*08f0*/  DMUL R24, R6, R24 ;  /* 0x0000001806187228 */ /* 0x008e520000000000 */
[----:B-1----:R1:W-:Y:S04]  /*0900*/  STG.E.64.SYS [R20+-0x7e7540], R24 ;  /* 0x818ac01814007386 */ /* 0x0023e8000010eb00 */
[----:B------:R-:W0:Y:S02]  /*0910*/  LDG.E.64.SYS R10, [R10+0x31580] ;  /* 0x031580000a0a7381 */ /* 0x000e2400001eeb00 */
[----:B0-----:R-:W0:-:S09]  /*0920*/  DMUL R12, R6, R10 ;  /* 0x0000000a060c7228 */ /* 0x001e120000000000 */
[----:B0-----:R1:W-:Y:S04]  /*0930*/  STG.E.64.SYS [R20+0x31580], R12 ;  /* 0x0315800c14007386 */ /* 0x0013e8000010eb00 */
[----:B------:R-:W4:Y:S04]  /*0940*/  LDG.E.64.SYS R14, [R4+0x62b00] ;  /* 0x062b0000040e7381 */ /* 0x000f2800001eeb00 */
[----:B------:R-:W2:Y:S01]  /*0950*/  LDG.E.64.SYS R16, [R4+-0x7b5fc0] ;  /* 0x84a0400004107381 */ /* 0x000ea200001eeb00 */
[----:B------:R-:W-:-:S04]  /*0960*/  IADD3 R26, P0, R2, 0x2000000, RZ ;  /* 0x02000000021a7810 */ /* 0x000fc80007f1e0ff */
[----:B------:R-:W-:Y:S01]  /*0970*/  IADD3.X R27, RZ, R3, RZ, P0, !PT ;  /* 0x00000003ff1b7210 */ /* 0x000fe200007fe4ff */
[----:B----4-:R-:W-:-:S04]  /*0980*/  DADD R14, -R8, R14 ;  /* 0x00000000080e7229 */ /* 0x010fc8000000010e */
[----:B--2---:R-:W0:-:S08]  /*0990*/  DMUL R16, R6, R16 ;  /* 0x0000001006107228 */ /* 0x004e100000000000 */
[----:B0-----:R-:W0:-:S09]  /*09a0*/  DFMA R14, R14, c[`(nvkernel__Z3rhsv_F1L1923_48.const_opt.0.8)], R16 ;  /* 0x000000000e0e7a2b */ /* 0x001e120000000010 */
[----:B0-----:R1:W-:Y:S04]  /*09b0*/  STG.E.64.SYS [R26+-0x7b5fc0], R14 ;  /* 0x84a0400e1a007386 */ /* 0x0013e8000010eb00 */
[----:B------:R-:W2:Y:S01]  /*09c0*/  LDG.E.64.SYS R2, [R4+0x62b00] ;  /* 0x062b000004027381 */ /* 0x000ea200001eeb00 */
[----:B------:R-:W2:-:S08]  /*09d0*/  DMUL R8, R8, c[`(nvkernel__Z3rhsv_F1L1923_48.const_opt.8.16)] ;  /* 0x0000000008087a28 */ /* 0x000e900000000000 */
[----:B--2---:R-:W0:-:S08]  /*09e0*/  DFMA R2, R2, c[`(nvkernel__Z3rhsv_F1L1923_48.const_opt.16.24)], R8 ;  /* 0x0000000002027a2b */ /* 0x004e100000000008 */
[----:B0-----:R-:W0:-:S09]  /*09f0*/  DMUL R2, R6, R2 ;  /* 0x0000000206027228 */ /* 0x001e120000000000 */
[----:B0-----:R1:W-:Y:S02]  /*0a00*/  STG.E.64.SYS [R26+0x62b00], R2 ;  /* 0x062b00021a007386 */ /* 0x0013e4000010eb00 */
.L_x_217:
[----:B------:R-:W-:Y:S05]  /*0a10*/  BSYNC B0 ;  /* 0x0000000000007941 */ /* 0x000fea0003800000 */
.L_x_216:
[----:B------:R-:W-:Y:S02]  /*0a20*/  ISETP.NE.AND P1, PT, R36, RZ, PT ;  /* 0x000000ff2400720c */ /* 0x000fe40003f25270 */
[----:B------:R-:W-:-:S04]  /*0a30*/  IADD3 R35, P0, R35, UR36, RZ ;  /* 0x0000002423237c10 */ /* 0x000fc8000ff1e0ff */
[----:B------:R-:W-:-:S06]  /*0a40*/  IADD3.X R37, R37, UR37, RZ, P0, !PT ;  /* 0x0000002525257c10 */ /* 0x000fcc00087fe4ff */
[----:B------:R-:W-:Y:S05]  /*0a50*/  @P1 BRA `(.L_x_218) ;  /* 0xfffff73000001947 */ /* 0x000fea000383ffff */
[----:B------:R-:W-:Y:S05]  /*0a60*/  EXIT ;  /* 0x000000000000794d */ /* 0x000fea0003800000 */
.L_x_219:
[----:B------:R-:W-:-:S00]  /*0a70*/  BRA `(.L_x_219) ;  /* 0xfffffff000007947 */ /* 0x000fc0000383ffff */
.L_x_477:


//--------------------- .text.nvkernel__Z3rhsv_F1L1910_46 --------------------------
	.section	.text.nvkernel__Z3rhsv_F1L1910_46,"ax",@progbits
	.sectioninfo	@"SHI_REGISTERS=41"
	.align	128
        .global         nvkernel__Z3rhsv_F1L1910_46
        .type           nvkernel__Z3rhsv_F1L1910_46,@function
        .size           nvkernel__Z3rhsv_F1L1910_46,(.L_x_478 - nvkernel__Z3rhsv_F1L1910_46)
        .other          nvkernel__Z3rhsv_F1L1910_46,@"STO_CUDA_ENTRY STV_DEFAULT"
nvkernel__Z3rhsv_F1L1910_46:
.text.nvkernel__Z3rhsv_F1L1910_46:
        /* <DEDUP_REMOVED lines=23> */
[--C-:B0-----:R-:W-:Y:S01]  /*0170*/  SHF.R.S32.HI R31, RZ, 0x1f, R30.reuse ;  /* 0x0000001fff1f7819 */ /* 0x101fe2000001141e */
[----:B-1----:R-:W-:-:S04]  /*0180*/  IMAD R32, R3, 0x80, R30 ;  /* 0x0000008003207824 */ /* 0x002fc800078e021e */
[----:B------:R-:W-:-:S05]  /*0190*/  IMAD.WIDE R30, R3, 0x80, R30 ;  /* 0x00000080031e7825 */ /* 0x000fca00078e021e */
.L_x_228:
        /* <DEDUP_REMOVED lines=15> */
[----:B------:R-:W-:Y:S01]  /*0290*/  MOV R20, 32@lo((nvkernel__Z3rhsv_F1L1910_46 + .L_x_16@srel)) ;  /* 0x0000000000147802 */ /* 0x000fe20000000f00 */
[----:B------:R-:W-:Y:S01]  /*02a0*/  IMAD.U32 R7, RZ, RZ, UR38 ;  /* 0x00000026ff077e24 */ /* 0x000fe2000f8e00ff */
[----:B------:R-:W-:-:S06]  /*02b0*/  MOV R21, 32@hi((nvkernel__Z3rhsv_F1L1910_46 + .L_x_16@srel)) ;  /* 0x0000000000157802 */ /* 0x000fcc0000000f00 */
[----:B------:R-:W-:Y:S05]  /*02c0*/  CALL.ABS.NOINC `(__cuda_sm20_div_s64) ;  /* 0x0000000000007943 */ /* 0x000fea0003c00000 */
.L_x_16:
[----:B------:R-:W-:Y:S02]  /*02d0*/  MOV R16, R4 ;  /* 0x0000000400107202 */ /* 0x000fe40000000f00 */
[----:B------:R-:W-:Y:S01]  /*02e0*/  MOV R17, R5 ;  /* 0x0000000500117202 */ /* 0x000fe20000000f00 */
[----:B------:R-:W-:Y:S05]  /*02f0*/  BRA `(.L_x_222) ;  /* 0x0000013000007947 */ /* 0x000fea0003800000 */
.L_x_221:
        /* <DEDUP_REMOVED lines=19> */
.L_x_222:
[----:B------:R-:W-:Y:S05]  /*0430*/  BSYNC B6 ;  /* 0x0000000000067941 */ /* 0x000fea0003800000 */
.L_x_220:
        /* <DEDUP_REMOVED lines=8> */
[----:B------:R-:W-:Y:S01]  /*04c0*/  MOV R20, 32@lo((nvkernel__Z3rhsv_F1L1910_46 + .L_x_17@srel)) ;  /* 0x0000000000147802 */ /* 0x000fe20000000f00 */
[----:B------:R-:W-:Y:S01]  /*04d0*/  IMAD.MOV.U32 R7, RZ, RZ, R19 ;  /* 0x000000ffff077224 */ /* 0x000fe200078e0013 */
[----:B------:R-:W-:-:S06]  /*04e0*/  MOV R21, 32@hi((nvkernel__Z3rhsv_F1L1910_46 + .L_x_17@srel)) ;  /* 0x0000000000157802 */ /* 0x000fcc0000000f00 */
[----:B------:R-:W-:Y:S05]  /*04f0*/  CALL.ABS.NOINC `(__cuda_sm20_div_s64) ;  /* 0x0000000000007943 */ /* 0x000fea0003c00000 */
.L_x_17:
[----:B------:R-:W-:Y:S05]  /*0500*/  BRA `(.L_x_225) ;  /* 0x0000012000007947 */ /* 0x000fea0003800000 */
.L_x_224:
        /* <DEDUP_REMOVED lines=18> */
.L_x_225:
[----:B------:R-:W-:Y:S05]  /*0630*/  BSYNC B6 ;  /* 0x0000000000067941 */ /* 0x000fea0003800000 */
.L_x_223:
[----:B------:R-:W-:Y:S01]  /*0640*/  ISETP.GE.U32.AND P0, PT, R2, R22, PT ;  /* 0x000000160200720c */ /* 0x000fe20003f06070 */
[----:B------:R-:W-:Y:S01]  /*0650*/  BMOV.32.CLEAR RZ, B0 ;  /* 0x0000000000ff7355 */ /* 0x000fe20000100000 */
[----:B------:R-:W-:Y:S02]  /*0660*/  BSSY B0, `(.L_x_226) ;  /* 0x0000030000007945 */ /* 0x000fe40003800000 */
[----:B------:R-:W-:-:S12]  /*0670*/  ISETP.GE.AND.EX P0, PT, R18, R33, PT, P0 ;  /* 0x000000211200720c */ /* 0x000fd80003f06300 */
[----:B------:R-:W-:Y:S05]  /*0680*/  @P0 BRA `(.L_x_227) ;  /* 0x000002d000000947 */ /* 0x000fea0003800000 */
[----:B------:R-:W-:Y:S01]  /*0690*/  IMAD.MOV R11, RZ, RZ, -R16 ;  /* 0x000000ffff0b7224 */ /* 0x000fe200078e0a10 */
[----:B------:R-:W-:Y:S01]  /*06a0*/  IADD3 R13, R4, c[0x0][0x16c], RZ ;  /* 0x00005b00040d7a10 */ /* 0x000fe20007ffe0ff */
[----:B------:R-:W-:Y:S01]  /*06b0*/  IMAD.IADD R10, R32, 0x1, R35 ;  /* 0x00000001200a7824 */ /* 0x000fe200078e0223 */
[----:B------:R-:W-:-:S03]  /*06c0*/  IADD3 R7, -R4, RZ, RZ ;  /* 0x000000ff04077210 */ /* 0x000fc60007ffe1ff */
[----:B------:R-:W-:Y:S02]  /*06d0*/  IMAD R10, R11, c[0x0][0x160], R10 ;  /* 0x000058000b0a7a24 */ /* 0x000fe400078e020a */
[----:B------:R-:W-:-:S03]  /*06e0*/  IMAD.WIDE R2, R13, 0x338, RZ ;  /* 0x000003380d027825 */ /* 0x000fc600078e02ff */
[----:B------:R-:W-:-:S03]  /*06f0*/  SHF.R.S32.HI R11, RZ, 0x1f, R10 ;  /* 0x0000001fff0b7819 */ /* 0x000fc6000001140a */
[----:B------:R-:W-:-:S04]  /*0700*/  IMAD.WIDE.U32 R4, R10, 0x14b88, R2 ;  /* 0x00014b880a047825 */ /* 0x000fc800078e0002 */
[----:B------:R-:W-:Y:S02]  /*0710*/  IMAD R2, R7, c[0x0][0x164], R16 ;  /* 0x0000590007027a24 */ /* 0x000fe400078e0210 */
[----:B------:R-:W-:-:S03]  /*0720*/  IMAD R3, R11, 0x14b88, RZ ;  /* 0x00014b880b037824 */ /* 0x000fc600078e02ff */
[----:B------:R-:W-:Y:S01]  /*0730*/  IADD3 R2, R2, c[0x0][0x170], RZ ;  /* 0x00005c0002027a10 */ /* 0x000fe20007ffe0ff */
[----:B------:R-:W-:-:S04]  /*0740*/  IMAD.IADD R5, R5, 0x1, R3 ;  /* 0x0000000105057824 */ /* 0x000fc800078e0203 */
[----:B------:R-:W-:-:S05]  /*0750*/  IMAD.WIDE R4, R2, 0x8, R4 ;  /* 0x0000000802047825 */ /* 0x000fca00078e0204 */
[----:B------:R-:W-:-:S04]  /*0760*/  IADD3 R6, P0, R4, c[0x0][0x178], RZ ;  /* 0x00005e0004067a10 */ /* 0x000fc80007f1e0ff */
[----:B------:R-:W-:-:S08]  /*0770*/  IADD3.X R7, R5, c[0x0][0x17c], RZ, P0, !PT ;  /* 0x00005f0005077a10 */ /* 0x000fd000007fe4ff */
[----:B------:R-:W2:Y:S01]  /*0780*/  LDG.E.64.SYS R8, [R6] ;  /* 0x0000000006087381 */ /* 0x000ea200001eeb00 */
[----:B------:R-:W-:Y:S02]  /*0790*/  SHF.R.S32.HI R3, RZ, 0x1f, R2 ;  /* 0x0000001fff037819 */ /* 0x000fe40000011402 */
[----:B------:R-:W-:-:S03]  /*07a0*/  IADD3 R14, P1, R6, 0x1000000, RZ ;  /* 0x01000000060e7810 */ /* 0x000fc60007f3e0ff */
[----:B------:R-:W-:Y:S01]  /*07b0*/  IMAD.WIDE R2, R13, 0x66, R2 ;  /* 0x000000660d027825 */ /* 0x000fe200078e0202 */
[----:B------:R-:W-:-:S03]  /*07c0*/  IADD3.X R15, RZ, R7, RZ, P1, !PT ;  /* 0x00000007ff0f7210 */ /* 0x000fc60000ffe4ff */
[----:B------:R-:W-:Y:S02]  /*07d0*/  IMAD R3, R3, 0x66, RZ ;  /* 0x0000006603037824 */ /* 0x000fe400078e02ff */
[----:B------:R-:W-:-:S04]  /*07e0*/  IMAD.WIDE.U32 R10, R2, 0x66, R10 ;  /* 0x00000066020a7825 */ /* 0x000fc800078e000a */
[----:B------:R-:W-:Y:S01]  /*07f0*/  IMAD.IADD R3, R11, 0x1, R3 ;  /* 0x000000010b037824 */ /* 0x000fe200078e0203 */
[----:B------:R-:W-:-:S04]  /*0800*/  LEA R2, P0, R10, c[0x0][0x180], 0x3 ;  /* 0x000060000a027a11 */ /* 0x000fc800078018ff */
[----:B------:R-:W-:-:S08]  /*0810*/  LEA.HI.X R3, R10, c[0x0][0x184], R3, 0x3, P0 ;  /* 0x000061000a037a11 */ /* 0x000fd000000f1c03 */
[----:B--2---:R0:W-:Y:S04]  /*0820*/  STG.E.64.SYS [R2], R8 ;  /* 0x0000000802007386 */ /* 0x0041e8000010eb00 */
[----:B------:R-:W2:Y:S01]  /*0830*/  LDG.E.64.SYS R10, [R14+-0x7be7d0] ;  /* 0x841830000e0a7381 */ /* 0x000ea200001eeb00 */
[----:B------:R-:W-:-:S05]  /*0840*/  IADD3 R16, P0, R2, 0x1000000, RZ ;  /* 0x0100000002107810 */ /* 0x000fca0007f1e0ff */
[----:B------:R-:W-:Y:S01]  /*0850*/  IMAD.X R17, RZ, RZ, R3, P0 ;  /* 0x000000ffff117224 */ /* 0x000fe200000e0603 */
[----:B------:R-:W-:-:S07]  /*0860*/  IADD3 R20, P0, R6, 0x2000000, RZ ;  /* 0x0200000006147810 */ /* 0x000fce0007f1e0ff */
[----:B--2---:R1:W-:Y:S04]  /*0870*/  STG.E.64.SYS [R16+-0x7e7540], R10 ;  /* 0x818ac00a10007386 */ /* 0x0043e8000010eb00 */
[----:B------:R-:W2:Y:S01]  /*0880*/  LDG.E.64.SYS R12, [R14+0x83060] ;  /* 0x083060000e0c7381 */ /* 0x000ea200001eeb00 */
[----:B------:R-:W-:Y:S02]  /*0890*/  IADD3.X R21, RZ, R7, RZ, P0, !PT ;  /* 0x00000007ff157210 */ /* 0x000fe400007fe4ff */
[----:B------:R-:W-:Y:S01]  /*08a0*/  IADD3 R24, P0, R2, 0x2000000, RZ ;  /* 0x0200000002187810 */ /* 0x000fe20007f1e0ff */
[----:B--2---:R1:W-:Y:S05]  /*08b0*/  STG.E.64.SYS [R16+0x31580], R12 ;  /* 0x0315800c10007386 */ /* 0x0043ea000010eb00 */
[----:B------:R-:W2:Y:S01]  /*08c0*/  LDG.E.64.SYS R6, [R20+-0x73b770] ;  /* 0x8c48900014067381 */ /* 0x000ea200001eeb00 */
[----:B------:R-:W-:-:S08]  /*08d0*/  IMAD.X R25, RZ, RZ, R3, P0 ;  /* 0x000000ffff197224 */ /* 0x000fd000000e0603 */
[----:B--2---:R1:W-:Y:S04]  /*08e0*/  STG.E.64.SYS [R24+-0x7b5fc0], R6 ;  /* 0x84a0400618007386 */ /* 0x0043e8000010eb00 */
[----:B0-----:R-:W2:Y:S01]  /*08f0*/  LDG.E.64.SYS R8, [R20+0x1060c0] ;  /* 0x1060c00014087381 */ /* 0x001ea200001eeb00 */
[----:B------:R-:W-:Y:S01]  /*0900*/  ULDC.64 UR4, c[0x0][0x188] ;  /* 0x0000620000047ab9 */ /* 0x000fe20000000a00 */
[----:B------:R-:W-:-:S04]  /*0910*/  IADD3 R2, P0, R2, 0x3000000, RZ ;  /* 0x0300000002027810 */ /* 0x000fc80007f1e0ff */
[----:B------:R-:W-:Y:S01]  /*0920*/  IADD3.X R3, RZ, R3, RZ, P0, !PT ;  /* 0x00000003ff037210 */ /* 0x000fe200007fe4ff */
[----:B--2---:R1:W-:Y:S04]  /*0930*/  STG.E.64.SYS [R24+0x62b00], R8 ;  /* 0x062b000818007386 */ /* 0x0043e8000010eb00 */
[----:B------:R-:W2:Y:S04]  /*0940*/  LDG.E.64.SYS R4, [R4.64+UR4] ;  /* 0x0000000404047981 */ /* 0x000ea8000c1eeb00 */
[----:B--2---:R1:W-:Y:S02]  /*0950*/  STG.E.64.SYS [R2+-0x784a40], R4 ;  /* 0x87b5c00402007386 */ /* 0x0043e4000010eb00 */
.L_x_227:
[----:B------:R-:W-:Y:S05]  /*0960*/  BSYNC B0 ;  /* 0x0000000000007941 */ /* 0x000fea0003800000 */
.L_x_226:
[----:B------:R-:W-:Y:S02]  /*0970*/  ISETP.NE.AND P1, PT, R38, RZ, PT ;  /* 0x000000ff2600720c */ /* 0x000fe40003f25270 */
[----:B------:R-:W-:-:S04]  /*0980*/  IADD3 R35, P0, R35, UR36, RZ ;  /* 0x0000002423237c10 */ /* 0x000fc8000ff1e0ff */
[----:B------:R-:W-:-:S06]  /*0990*/  IADD3.X R37, R37, UR37, RZ, P0, !PT ;  /* 0x0000002525257c10 */ /* 0x000fcc00087fe4ff */
[----:B------:R-:W-:Y:S05]  /*09a0*/  @P1 BRA `(.L_x_228) ;  /* 0xfffff7f000001947 */ /* 0x000fea000383ffff */
[----:B------:R-:W-:Y:S05]  /*09b0*/  EXIT ;  /* 0x000000000000794d */ /* 0x000fea0003800000 */
.L_x_229:
[----:B------:R-:W-:-:S00]  /*09c0*/  BRA `(.L_x_229) ;  /* 0xfffffff000007947 */ /* 0x000fc0000383ffff */
[----:B------:R-:W-:-:S00]  /*09d0*/  NOP ;  /* 0x0000000000007918 */ /* 0x000fc00000000000 */
[----:B------:R-:W-:-:S00]  /*09e0*/  NOP ;  /* 0x0000000000007918 */ /* 0x000fc00000000000 */
[----:B------:R-:W-:-:S00]  /*09f0*/  NOP ;  /* 0x0000000000007918 */ /* 0x000fc00000000000 */
.L_x_478:


//--------------------- .text.nvkernel__Z3rhsv_F1L1889_44 --------------------------
	.section	.text.nvkernel__Z3rhsv_F1L1889_44,"ax",@progbits
	.sectioninfo	@"SHI_REGISTERS=41"
	.align	128
        .global         nvkernel__Z3rhsv_F1L1889_44
        .type           nvkernel__Z3rhsv_F1L1889_44,@function
        .size           nvkernel__Z3rhsv_F1L1889_44,(.L_x_479 - nvkernel__Z3rhsv_F1L1889_44)
        .other          nvkernel__Z3rhsv_F1L1889_44,@"STO_CUDA_ENTRY STV_DEFAULT"
nvkernel__Z3rhsv_F1L1889_44:
.text.nvkernel__Z3rhsv_F1L1889_44:
        /* <DEDUP_REMOVED lines=15> */
[----:B------:R-:W-:Y:S01]  /*00f0*/  IMAD.MOV.U32 R34, RZ, RZ, R17 ;  /* 0x000000ffff227224 */ /* 0x000fe200078e0011 */
[----:B------:R-:W-:Y:S01]  /*0100*/  MOV R32, R22 ;  /* 0x0000001600207202 */ /* 0x000fe20000000f00 */
[----:B------:R-:W-:Y:S01]  /*0110*/  IMAD.WIDE R30, R30, 0x338, RZ ;  /* 0x000003381e1e7825 */ /* 0x000fe200078e02ff */
[----:B------:R-:W-:Y:S02]  /*0120*/  ULDC UR36, c[0x0][0xc] ;  /* 0x0000030000247ab9 */ /* 0x000fe40000000800 */
[----:B------:R-:W-:Y:S01]  /*0130*/  UIMAD.WIDE UR36, UR36, 0x80, URZ ;  /* 0x00000080242478a5 */ /* 0x000fe2000f8e023f */
[----:B0-----:R-:W-:-:S05]  /*0140*/  SHF.R.S32.HI R19, RZ, 0x1f, R18 ;  /* 0x0000001fff137819 */ /* 0x001fca0000011412 */
[----:B-1----:R-:W-:-:S05]  /*0150*/  IMAD.WIDE R18, R3, 0x80, R18 ;  /* 0x0000008003127825 */ /* 0x002fca00078e0212 */
.L_x_235:
        /* <DEDUP_REMOVED lines=31> */
[----:B------:R-:W-:Y:S02]  /*0350*/  MOV R20, 32@lo((nvkernel__Z3rhsv_F1L1889_44 + .L_x_18@srel)) ;  /* 0x0000000000147802 */ /* 0x000fe40000000f00 */
[----:B------:R-:W-:-:S06]  /*0360*/  MOV R21, 32@hi((nvkernel__Z3rhsv_F1L1889_44 + .L_x_18@srel)) ;  /* 0x0000000000157802 */ /* 0x000fcc0000000f00 */
[----:B------:R-:W-:Y:S05]  /*0370*/  CALL.ABS.NOINC `(__cuda_sm20_div_s64) ;  /* 0x0000000000007943 */ /* 0x000fea0003c00000 */
.L_x_18:
[----:B------:R-:W-:Y:S05]  /*0380*/  BRA `(.L_x_232) ;  /* 0x0000012000007947 */ /* 0x000fea0003800000 */
.L_x_231:
        /* <DEDUP_REMOVED lines=18> */
.L_x_232:
[----:B------:R-:W-:Y:S05]  /*04b0*/  BSYNC B6 ;  /* 0x0000000000067941 */ /* 0x000fea0003800000 */
.L_x_230:
[----:B------:R-:W-:Y:S01]  /*04c0*/  ISETP.GE.U32.AND P0, PT, R37, R22, PT ;  /* 0x000000162500720c */ /* 0x000fe20003f06070 */
[----:B------:R-:W-:Y:S01]  /*04d0*/  BMOV.32.CLEAR RZ, B0 ;  /* 0x0000000000ff7355 */ /* 0x000fe20000100000 */
[----:B------:R-:W-:Y:S02]  /*04e0*/  BSSY B0, `(.L_x_233) ;  /* 0x0000035000007945 */ /* 0x000fe40003800000 */
[----:B------:R-:W-:-:S12]  /*04f0*/  ISETP.GE.AND.EX P0, PT, R36, R17, PT, P0 ;  /* 0x000000112400720c */ /* 0x000fd80003f06300 */
[----:B------:R-:W-:Y:S05]  /*0500*/  @P0 BRA `(.L_x_234) ;  /* 0x0000032000000947 */ /* 0x000fea0003800000 */
[----:B------:R-:W-:Y:S01]  /*0510*/  IADD3 R5, R4, 0x1, RZ ;  /* 0x0000000104057810 */ /* 0x000fe20007ffe0ff */
[----:B------:R-:W-:Y:S01]  /*0520*/  IMAD R15, R16, -0x5, R37 ;  /* 0xfffffffb100f7824 */ /* 0x000fe200078e0225 */
[----:B------:R-:W-:Y:S01]  /*0530*/  IADD3 R3, -R4, RZ, RZ ;  /* 0x000000ff04037210 */ /* 0x000fe20007ffe1ff */
[----:B------:R-:W-:Y:S01]  /*0540*/  ULDC.64 UR4, c[0x0][0x178] ;  /* 0x00005e0000047ab9 */ /* 0x000fe20000000a00 */
[----:B------:R-:W-:Y:S01]  /*0550*/  SHF.R.S32.HI R0, RZ, 0x1f, R5 ;  /* 0x0000001fff007819 */ /* 0x000fe20000011405 */
[----:B------:R-:W-:-:S04]  /*0560*/  IMAD.WIDE.U32 R4, R5, 0x14b88, R30 ;  /* 0x00014b8805047825 */ /* 0x000fc800078e001e */
[----:B------:R-:W-:Y:S02]  /*0570*/  IMAD R3, R3, c[0x0][0x160], R16 ;  /* 0x0000580003037a24 */ /* 0x000fe400078e0210 */
[----:B------:R-:W-:Y:S01]  /*0580*/  IMAD R7, R0, 0x14b88, RZ ;  /* 0x00014b8800077824 */ /* 0x000fe200078e02ff */
[----:B------:R-:W-:Y:S02]  /*0590*/  SHF.R.S32.HI R0, RZ, 0x1f, R15 ;  /* 0x0000001fff007819 */ /* 0x000fe4000001140f */
[----:B------:R-:W-:Y:S01]  /*05a0*/  IADD3 R3, R3, c[0x0][0x168], RZ ;  /* 0x00005a0003037a10 */ /* 0x000fe20007ffe0ff */
[----:B------:R-:W-:-:S04]  /*05b0*/  IMAD.IADD R5, R5, 0x1, R7 ;  /* 0x0000000105057824 */ /* 0x000fc800078e0207 */
[----:B------:R-:W-:-:S04]  /*05c0*/  IMAD.WIDE R4, R3, 0x8, R4 ;  /* 0x0000000803047825 */ /* 0x000fc800078e0204 */
[----:B------:R-:W-:Y:S02]  /*05d0*/  IMAD R3, R0, 0x841830, RZ ;  /* 0x0084183000037824 */ /* 0x000fe400078e02ff */
[----:B------:R-:W-:-:S04]  /*05e0*/  IMAD.WIDE.U32 R14, R15, 0x841830, R4 ;  /* 0x008418300f0e7825 */ /* 0x000fc800078e0004 */
[----:B------:R-:W-:Y:S01]  /*05f0*/  IMAD.MOV.U32 R6, RZ, RZ, R14 ;  /* 0x000000ffff067224 */ /* 0x000fe200078e000e */
[----:B------:R-:W-:-:S04]  /*0600*/  IADD3 R15, R15, R3, RZ ;  /* 0x000000030f0f7210 */ /* 0x000fc80007ffe0ff */
[-C--:B------:R-:W-:Y:S01]  /*0610*/  MOV R7, R15.reuse ;  /* 0x0000000f00077202 */ /* 0x080fe20000000f00 */
[--C-:B------:R-:W-:Y:S01]  /*0620*/  IMAD.MOV.U32 R8, RZ, RZ, R14.reuse ;  /* 0x000000ffff087224 */ /* 0x100fe200078e000e */
[-C--:B------:R-:W-:Y:S02]  /*0630*/  MOV R9, R15.reuse ;  /* 0x0000000f00097202 */ /* 0x080fe40000000f00 */
[----:B------:R-:W2:Y:S04]  /*0640*/  LDG.E.64.SYS R4, [R14.64+UR4+-0xce0] ;  /* 0xfff320040e047981 */ /* 0x000ea8000c1eeb00 */
[----:B------:R-:W2:Y:S01]  /*0650*/  LDG.E.64.SYS R6, [R6.64+UR4+-0x1018] ;  /* 0xffefe80406067981 */ /* 0x000ea2000c1eeb00 */
[----:B------:R-:W-:Y:S01]  /*0660*/  IMAD.MOV.U32 R10, RZ, RZ, R14 ;  /* 0x000000ffff0a7224 */ /* 0x000fe200078e000e */
[----:B------:R-:W-:-:S02]  /*0670*/  MOV R11, R15 ;  /* 0x0000000f000b7202 */ /* 0x000fc40000000f00 */
[----:B------:R-:W3:Y:S01]  /*0680*/  LDG.E.64.SYS R8, [R8.64+UR4+-0x9a8] ;  /* 0xfff6580408087981 */ /* 0x000ee2000c1eeb00 */
[----:B------:R-:W-:Y:S01]  /*0690*/  IMAD.MOV.U32 R12, RZ, RZ, R14 ;  /* 0x000000ffff0c7224 */ /* 0x000fe200078e000e */
[----:B------:R-:W-:-:S04]  /*06a0*/  MOV R13, R15 ;  /* 0x0000000f000d7202 */ /* 0x000fc80000000f00 */
[----:B------:R-:W4:Y:S01]  /*06b0*/  LDG.E.64.SYS R10, [R10.64+UR4+-0x670] ;  /* 0xfff990040a0a7981 */ /* 0x000f22000c1eeb00 */
[----:B------:R-:W-:-:S03]  /*06c0*/  ULDC.64 UR6, c[0x0][0x170] ;  /* 0x00005c0000067ab9 */ /* 0x000fc60000000a00 */
[----:B------:R-:W5:Y:S01]  /*06d0*/  LDG.E.64.SYS R12, [R12.64+UR6+-0x9a8] ;  /* 0xfff658060c0c7981 */ /* 0x000f62000c1eeb00 */
[----:B------:R-:W-:Y:S01]  /*06e0*/  IMAD.MOV.U32 R20, RZ, RZ, R14 ;  /* 0x000000ffff147224 */ /* 0x000fe200078e000e */
[----:B------:R-:W-:Y:S01]  /*06f0*/  MOV R21, R15 ;  /* 0x0000000f00157202 */ /* 0x000fe20000000f00 */
[----:B--2---:R-:W3:-:S08]  /*0700*/  DFMA R4, R4, -4, R6 ;  /* 0xc01000000404782b */ /* 0x004ed00000000006 */
[----:B---3--:R0:W4:Y:S02]  /*0710*/  DFMA R4, R8, 6, R4 ;  /* 0x401800000804782b */ /* 0x0081240000000004 */
[----:B0-----:R-:W-:Y:S01]  /*0720*/  IMAD.MOV.U32 R8, RZ, RZ, R14 ;  /* 0x000000ffff087224 */ /* 0x001fe200078e000e */
[----:B------:R-:W-:-:S05]  /*0730*/  MOV R9, R15 ;  /* 0x0000000f00097202 */ /* 0x000fca0000000f00 */
[----:B----4-:R-:W5:-:S08]  /*0740*/  DFMA R4, R10, -4, R4 ;  /* 0xc01000000a04782b */ /* 0x010f500000000004 */
[----:B-----5:R-:W0:Y:S01]  /*0750*/  DFMA R4, -R4, c[0x0][0x188], R12 ;  /* 0x0000620004047a2b */ /* 0x020e22000000010c */
[----:B------:R-:W-:Y:S01]  /*0760*/  MOV R10, R14 ;  /* 0x0000000e000a7202 */ /* 0x000fe20000000f00 */
[----:B------:R-:W-:-:S07]  /*0770*/  IMAD.MOV.U32 R11, RZ, RZ, R15 ;  /* 0x000000ffff0b7224 */ /* 0x000fce00078e000f */
[----:B0-----:R0:W-:Y:S04]  /*0780*/  STG.E.64.SYS [R14.64+UR6+-0x9a8], R4 ;  /* 0xfff658040e007986 */ /* 0x0011e8000c10eb06 */
[----:B------:R-:W2:Y:S04]  /*0790*/  LDG.E.64.SYS R6, [R20.64+UR4+-0x9a8] ;  /* 0xfff6580414067981 */ /* 0x000ea8000c1eeb00 */
[----:B------:R-:W2:Y:S01]  /*07a0*/  LDG.E.64.SYS R8, [R8.64+UR4+-0xce0] ;  /* 0xfff3200408087981 */ /* 0x000ea2000c1eeb00 */
[----:B------:R-:W-:Y:S02]  /*07b0*/  MOV R12, R14 ;  /* 0x0000000e000c7202 */ /* 0x000fe40000000f00 */
[----:B------:R-:W-:Y:S01]  /*07c0*/  MOV R13, R15 ;  /* 0x0000000f000d7202 */ /* 0x000fe20000000f00 */
[----:B------:R-:W3:Y:S07]  /*07d0*/  LDG.E.64.SYS R10, [R10.64+UR4+-0x670] ;  /* 0xfff990040a0a7981 */ /* 0x000eee000c1eeb00 */
[----:B------:R-:W4:Y:S01]  /*07e0*/  LDG.E.64.SYS R12, [R12.64+UR6+-0x670] ;  /* 0xfff990060c0c7981 */ /* 0x000f22000c1eeb00 */
[----:B--2---:R-:W3:-:S08]  /*07f0*/  DFMA R6, R6, -4, R8 ;  /* 0xc01000000606782b */ /* 0x004ed00000000008 */
[----:B---3--:R-:W4:-:S08]  /*0800*/  DFMA R6, R10, 5, R6 ;  /* 0x401400000a06782b */ /* 0x008f100000000006 */
[----:B----4-:R-:W1:-:S09]  /*0810*/  DFMA R6, -R6, c[0x0][0x188], R12 ;  /* 0x0000620006067a2b */ /* 0x010e52000000010c */
[----:B-1----:R0:W-:Y:S02]  /*0820*/  STG.E.64.SYS [R14.64+UR6+-0x670], R6 ;  /* 0xfff990060e007986 */ /* 0x0021e4000c10eb06 */
.L_x_234:
[----:B------:R-:W-:Y:S05]  /*0830*/  BSYNC B0 ;  /* 0x0000000000007941 */ /* 0x000fea0003800000 */
.L_x_233:
[----:B------:R-:W-:Y:S02]  /*0840*/  ISETP.NE.AND P1, PT, R38, RZ, PT ;  /* 0x000000ff2600720c */ /* 0x000fe40003f25270 */
[----:B------:R-:W-:-:S04]  /*0850*/  IADD3 R33, P0, R33, UR36, RZ ;  /* 0x0000002421217c10 */ /* 0x000fc8000ff1e0ff */
[----:B------:R-:W-:-:S06]  /*0860*/  IADD3.X R35, R35, UR37, RZ, P0, !PT ;  /* 0x0000002523237c10 */ /* 0x000fcc00087fe4ff */
[----:B------:R-:W-:Y:S05]  /*0870*/  @P1 BRA `(.L_x_235) ;  /* 0xfffff8e000001947 */ /* 0x000fea000383ffff */
[----:B------:R-:W-:Y:S05]  /*0880*/  EXIT ;  /* 0x000000000000794d */ /* 0x000fea0003800000 */
.L_x_236:
[----:B------:R-:W-:-:S00]  /*0890*/  BRA `(.L_x_236) ;  /* 0xfffffff000007947 */ /* 0x000fc0000383ffff */
[----:B------:R-:W-:-:S00]  /*08a0*/  NOP ;  /* 0x0000000000007918 */ /* 0x000fc00000000000 */
[----:B------:R-:W-:-:S00]  /*08b0*/  NOP ;  /* 0x0000000000007918 */ /* 0x000fc00000000000 */
[----:B------:R-:W-:-:S00]  /*08c0*/  NOP ;  /* 0x0000000000007918 */ /* 0x000fc00000000000 */
[----:B------:R-:W-:-:S00]  /*08d0*/  NOP ;  /* 0x0000000000007918 */ /* 0x000fc00000000000 */
[----:B------:R-:W-:-:S00]  /*08e0*/  NOP ;  /* 0x0000000000007918 */ /* 0x000fc00000000000 */
[----:B------:R-:W-:-:S00]  /*08f0*/  NOP ;  /* 0x0000000000007918 */ /* 0x000fc00000000000 */
.L_x_479:


//--------------------- .text.nvkernel__Z3rhsv_F1L1873_42 --------------------------
	.section	.text.nvkernel__Z3rhsv_F1L1873_42,"ax",@progbits
	.sectioninfo	@"SHI_REGISTERS=41"
	.align	128
        .global         nvkernel__Z3rhsv_F1L1873_42
        .type           nvkernel__Z3rhsv_F1L1873_42,@function
        .size           nvkernel__Z3rhsv_F1L1873_42,(.L_x_480 - nvkernel__Z3rhsv_F1L1873_42)
        .other          nvkernel__Z3rhsv_F1L1873_42,@"STO_CUDA_ENTRY STV_DEFAULT"
nvkernel__Z3rhsv_F1L1873_42:
.text.nvkernel__Z3rhsv_F1L1873_42:
        /* <DEDUP_REMOVED lines=28> */
.L_x_245:
        /* <DEDUP_REMOVED lines=31> */
[----:B------:R-:W-:Y:S02]  /*03b0*/  MOV R20, 32@lo((nvkernel__Z3rhsv_F1L1873_42 + .L_x_19@srel)) ;  /* 0x0000000000147802 */ /* 0x000fe40000000f00 */
[----:B------:R-:W-:-:S06]  /*03c0*/  MOV R21, 32@hi((nvkernel__Z3rhsv_F1L1873_42 + .L_x_19@srel)) ;  /* 0x0000000000157802 */ /* 0x000fcc0000000f00 */
[----:B------:R-:W-:Y:S05]  /*03d0*/  CALL.ABS.NOINC `(__cuda_sm20_div_s64) ;  /* 0x0000000000007943 */ /* 0x000fea0003c00000 */
.L_x_19:
[----:B------:R-:W-:Y:S02]  /*03e0*/  MOV R16, R4 ;  /* 0x0000000400107202 */ /* 0x000fe40000000f00 */
[----:B------:R-:W-:Y:S01]  /*03f0*/  MOV R17, R5 ;  /* 0x0000000500117202 */ /* 0x000fe20000000f00 */
[----:B------:R-:W-:Y:S05]  /*0400*/  BRA `(.L_x_239) ;  /* 0x0000013000007947 */ /* 0x000fea0003800000 */
.L_x_238:
        /* <DEDUP_REMOVED lines=19> */
.L_x_239:
[----:B------:R-:W-:Y:S05]  /*0540*/  BSYNC B6 ;  /* 0x0000000000067941 */ /* 0x000fea0003800000 */
.L_x_237:
        /* <DEDUP_REMOVED lines=8> */
[----:B------:R-:W-:Y:S01]  /*05d0*/  MOV R20, 32@lo((nvkernel__Z3rhsv_F1L1873_42 + .L_x_20@srel)) ;  /* 0x0000000000147802 */ /* 0x000fe20000000f00 */
[----:B------:R-:W-:Y:S01]  /*05e0*/  IMAD.U32 R7, RZ, RZ, UR38 ;  /* 0x00000026ff077e24 */ /* 0x000fe2000f8e00ff */
[----:B------:R-:W-:-:S06]  /*05f0*/  MOV R21, 32@hi((nvkernel__Z3rhsv_F1L1873_42 + .L_x_20@srel)) ;  /* 0x0000000000157802 */ /* 0x000fcc0000000f00 */
[----:B------:R-:W-:Y:S05]  /*0600*/  CALL.ABS.NOINC `(__cuda_sm20_div_s64) ;  /* 0x0000000000007943 */ /* 0x000fea0003c00000 */
.L_x_20:
[----:B------:R-:W-:Y:S05]  /*0610*/  BRA `(.L_x_242) ;  /* 0x0000012000007947 */ /* 0x000fea0003800000 */
.L_x_241:
        /* <DEDUP_REMOVED lines=18> */
.L_x_242:
[----:B------:R-:W-:Y:S05]  /*0740*/  BSYNC B6 ;  /* 0x0000000000067941 */ /* 0x000fea0003800000 */
.L_x_240:
        /* <DEDUP_REMOVED lines=9> */
[----:B------:R-:W-:Y:S01]  /*07e0*/  IADD3 R4, R4, 0x1, RZ ;  /* 0x0000000104047810 */ /* 0x000fe20007ffe0ff */
[----:B------:R-:W-:Y:S01]  /*07f0*/  ULDC.64 UR4, c[0x0][0x178] ;  /* 0x00005e0000047ab9 */ /* 0x000fe20000000a00 */
[----:B------:R-:W-:Y:S01]  /*0800*/  SHF.R.S32.HI R0, RZ, 0x1f, R37 ;  /* 0x0000001fff007819 */ /* 0x000fe20000011425 */
[----:B------:R-:W-:Y:S01]  /*0810*/  IMAD R6, R3, c[0x0][0x164], R16 ;  /* 0x0000590003067a24 */ /* 0x000fe200078e0210 */
[--C-:B------:R-:W-:Y:S02]  /*0820*/  SHF.R.S32.HI R5, RZ, 0x1f, R4.reuse ;  /* 0x0000001fff057819 */ /* 0x100fe40000011404 */
[----:B------:R-:W-:Y:S01]  /*0830*/  IADD3 R8, R8, c[0x0][0x16c], RZ ;  /* 0x00005b0008087a10 */ /* 0x000fe20007ffe0ff */
[----:B------:R-:W-:Y:S01]  /*0840*/  IMAD R3, R0, 0x66, RZ ;  /* 0x0000006600037824 */ /* 0x000fe200078e02ff */
[----:B------:R-:W-:Y:S01]  /*0850*/  IADD3 R6, R6, 0x3, RZ ;  /* 0x0000000306067810 */ /* 0x000fe20007ffe0ff */
[----:B------:R-:W-:Y:S01]  /*0860*/  IMAD.WIDE.U32 R4, R37, 0x66, R4 ;  /* 0x0000006625047825 */ /* 0x000fe200078e0004 */
[----:B------:R-:W-:-:S02]  /*0870*/  SHF.R.S32.HI R9, RZ, 0x1f, R8 ;  /* 0x0000001fff097819 */ /* 0x000fc40000011408 */
[----:B------:R-:W-:Y:S02]  /*0880*/  SHF.R.S32.HI R7, RZ, 0x1f, R6 ;  /* 0x0000001fff077819 */ /* 0x000fe40000011406 */
[----:B------:R-:W-:-:S03]  /*0890*/  IADD3 R0, R5, R3, RZ ;  /* 0x0000000305007210 */ /* 0x000fc60007ffe0ff */
[----:B------:R-:W-:-:S04]  /*08a0*/  IMAD.WIDE.U32 R4, R4, 0x67, R6 ;  /* 0x0000006704047825 */ /* 0x000fc800078e0006 */
[----:B------:R-:W-:-:S04]  /*08b0*/  IMAD R3, R0, 0x67, RZ ;  /* 0x0000006700037824 */ /* 0x000fc800078e02ff */
[----:B------:R-:W-:Y:S02]  /*08c0*/  IMAD.IADD R0, R5, 0x1, R3 ;  /* 0x0000000105007824 */ /* 0x000fe400078e0203 */
[----:B------:R-:W-:-:S04]  /*08d0*/  IMAD.WIDE.U32 R4, R4, 0x67, R8 ;  /* 0x0000006704047825 */ /* 0x000fc800078e0008 */
[----:B------:R-:W-:Y:S02]  /*08e0*/  IMAD R3, R0, 0x67, RZ ;  /* 0x0000006700037824 */ /* 0x000fe400078e02ff */
[----:B------:R-:W-:-:S03]  /*08f0*/  IMAD.SHL.U32 R16, R4, 0x8, RZ ;  /* 0x0000000804107824 */ /* 0x000fc600078e00ff */
[----:B------:R-:W-:-:S04]  /*0900*/  IADD3 R3, R5, R3, RZ ;  /* 0x0000000305037210 */ /* 0x000fc80007ffe0ff */
[----:B------:R-:W-:-:S08]  /*0910*/  SHF.L.U64.HI R17, R4, 0x3, R3 ;  /* 0x0000000304117819 */ /* 0x000fd00000010203 */
[----:B------:R-:W2:Y:S04]  /*0920*/  LDG.E.64.SYS R4, [R16.64+UR4+-0x338] ;  /* 0xfffcc80410047981 */ /* 0x000ea8000c1eeb00 */
[----:B------:R-:W2:Y:S04]  /*0930*/  LDG.E.64.SYS R6, [R16.64+UR4+-0x670] ;  /* 0xfff9900410067981 */ /* 0x000ea8000c1eeb00 */
[----:B------:R-:W3:Y:S04]  /*0940*/  LDG.E.64.SYS R8, [R16.64+UR4] ;  /* 0x0000000410087981 */ /* 0x000ee8000c1eeb00 */
[----:B------:R-:W4:Y:S04]  /*0950*/  LDG.E.64.SYS R10, [R16.64+UR4+0x338] ;  /* 0x00033804100a7981 */ /* 0x000f28000c1eeb00 */
[----:B------:R-:W5:Y:S01]  /*0960*/  LDG.E.64.SYS R12, [R16.64+UR4+0x670] ;  /* 0x00067004100c7981 */ /* 0x000f62000c1eeb00 */
[----:B------:R-:W-:-:S03]  /*0970*/  ULDC.64 UR4, c[0x0][0x170] ;  /* 0x00005c0000047ab9 */ /* 0x000fc60000000a00 */
[----:B------:R-:W4:Y:S01]  /*0980*/  LDG.E.64.SYS R14, [R16.64+UR4] ;  /* 0x00000004100e7981 */ /* 0x000f22000c1eeb00 */
[----:B--2---:R-:W3:-:S08]  /*0990*/  DFMA R4, R4, -4, R6 ;  /* 0xc01000000404782b */ /* 0x004ed00000000006 */
[----:B---3--:R-:W4:-:S08]  /*09a0*/  DFMA R4, R8, 6, R4 ;  /* 0x401800000804782b */ /* 0x008f100000000004 */
[----:B----4-:R-:W5:-:S08]  /*09b0*/  DFMA R4, R10, -4, R4 ;  /* 0xc01000000a04782b */ /* 0x010f500000000004 */
[----:B-----5:R-:W0:-:S08]  /*09c0*/  DADD R4, R4, R12 ;  /* 0x0000000004047229 */ /* 0x020e10000000000c */
[----:B0-----:R-:W0:-:S09]  /*09d0*/  DFMA R4, -R4, c[0x0][0x180], R14 ;  /* 0x0000600004047a2b */ /* 0x001e12000000010e */
[----:B0-----:R0:W-:Y:S02]  /*09e0*/  STG.E.64.SYS [R16.64+UR4], R4 ;  /* 0x0000000410007986 */ /* 0x0011e4000c10eb04 */
.L_x_244:
[----:B------:R-:W-:Y:S05]  /*09f0*/  BSYNC B0 ;  /* 0x0000000000007941 */ /* 0x000fea0003800000 */
.L_x_243:
[----:B------:R-:W-:Y:S02]  /*0a00*/  ISETP.NE.AND P1, PT, R38, RZ, PT ;  /* 0x000000ff2600720c */ /* 0x000fe40003f25270 */
[----:B------:R-:W-:-:S04]  /*0a10*/  IADD3 R33, P0, R33, UR36, RZ ;  /* 0x0000002421217c10 */ /* 0x000fc8000ff1e0ff */
[----:B------:R-:W-:-:S06]  /*0a20*/  IADD3.X R35, R35, UR37, RZ, P0, !PT ;  /* 0x0000002523237c10 */ /* 0x000fcc00087fe4ff */
[----:B------:R-:W-:Y:S05]  /*0a30*/  @P1 BRA `(.L_x_245) ;  /* 0xfffff78000001947 */ /* 0x000fea000383ffff */
[----:B------:R-:W-:Y:S05]  /*0a40*/  EXIT ;  /* 0x000000000000794d */ /* 0x000fea0003800000 */
.L_x_246:
[----:B------:R-:W-:-:S00]  /*0a50*/  BRA `(.L_x_246) ;  /* 0xfffffff000007947 */ /* 0x000fc0000383ffff */
[----:B------:R-:W-:-:S00]  /*0a60*/  NOP ;  /* 0x0000000000007918 */ /* 0x000fc00000000000 */
[----:B------:R-:W-:-:S00]  /*0a70*/  NOP ;  /* 0x0000000000007918 */ /* 0x000fc00000000000 */
.L_x_480:


//--------------------- .text.nvkernel__Z3rhsv_F1L1850_40 --------------------------
	.section	.text.nvkernel__Z3rhsv_F1L1850_40,"ax",@progbits
	.sectioninfo	@"SHI_REGISTERS=39"
	.align	128
        .global         nvkernel__Z3rhsv_F1L1850_40
        .type           nvkernel__Z3rhsv_F1L1850_40,@function
        .size           nvkernel__Z3rhsv_F1L1850_40,(.L_x_481 - nvkernel__Z3rhsv_F1L1850_40)
        .other          nvkernel__Z3rhsv_F1L1850_40,@"STO_CUDA_ENTRY STV_DEFAULT"
nvkernel__Z3rhsv_F1L1850_40:
.text.nvkernel__Z3rhsv_F1L1850_40:
        /* <DEDUP_REMOVED lines=20> */
.L_x_252:
        /* <DEDUP_REMOVED lines=31> */
[----:B------:R-:W-:Y:S02]  /*0330*/  MOV R20, 32@lo((nvkernel__Z3rhsv_F1L1850_40 + .L_x_21@srel)) ;  /* 0x0000000000147802 */ /* 0x000fe40000000f00 */
[----:B------:R-:W-:-:S06]  /*0340*/  MOV R21, 32@hi((nvkernel__Z3rhsv_F1L1850_40 + .L_x_21@srel)) ;  /* 0x0000000000157802 */ /* 0x000fcc0000000f00 */
[----:B------:R-:W-:Y:S05]  /*0350*/  CALL.ABS.NOINC `(__cuda_sm20_div_s64) ;  /* 0x0000000000007943 */ /* 0x000fea0003c00000 */
.L_x_21:
[----:B------:R-:W-:Y:S05]  /*0360*/  BRA `(.L_x_249) ;  /* 0x0000012000007947 */ /* 0x000fea0003800000 */
.L_x_248:
        /* <DEDUP_REMOVED lines=18> */
.L_x_249:
[----:B------:R-:W-:Y:S05]  /*0490*/  BSYNC B6 ;  /* 0x0000000000067941 */ /* 0x000fea0003800000 */
.L_x_247:
[----:B------:R-:W-:Y:S01]  /*04a0*/  ISETP.GE.U32.AND P0, PT, R35, R22, PT ;  /* 0x000000162300720c */ /* 0x000fe20003f06070 */
[----:B------:R-:W-:Y:S01]  /*04b0*/  BMOV.32.CLEAR RZ, B0 ;  /* 0x0000000000ff7355 */ /* 0x000fe20000100000 */
[----:B------:R-:W-:Y:S02]  /*04c0*/  BSSY B0, `(.L_x_250) ;  /* 0x0000028000007945 */ /* 0x000fe40003800000 */
[----:B------:R-:W-:-:S12]  /*04d0*/  ISETP.GE.AND.EX P0, PT, R34, R17, PT, P0 ;  /* 0x000000112200720c */ /* 0x000fd80003f06300 */
[----:B------:R-:W-:Y:S05]  /*04e0*/  @P0 BRA `(.L_x_251) ;  /* 0x0000025000000947 */ /* 0x000fea0003800000 */
[----:B------:R-:W-:Y:S01]  /*04f0*/  IMAD.MOV R3, RZ, RZ, -R4 ;  /* 0x000000ffff037224 */ /* 0x000fe200078e0a04 */
[----:B------:R-:W-:Y:S01]  /*0500*/  IADD3 R4, R4, 0x1, RZ ;  /* 0x0000000104047810 */ /* 0x000fe20007ffe0ff */
[----:B------:R-:W-:Y:S01]  /*0510*/  IMAD R35, R16, -0x5, R35 ;  /* 0xfffffffb10237824 */ /* 0x000fe200078e0223 */
[----:B------:R-:W-:Y:S01]  /*0520*/  ULDC.64 UR4, c[0x0][0x178] ;  /* 0x00005e0000047ab9 */ /* 0x000fe20000000a00 */
[----:B------:R-:W-:Y:S01]  /*0530*/  IMAD R6, R3, c[0x0][0x160], R16 ;  /* 0x0000580003067a24 */ /* 0x000fe200078e0210 */
[--C-:B------:R-:W-:Y:S02]  /*0540*/  SHF.R.S32.HI R5, RZ, 0x1f, R4.reuse ;  /* 0x0000001fff057819 */ /* 0x100fe40000011404 */
[----:B------:R-:W-:Y:S02]  /*0550*/  SHF.R.S32.HI R0, RZ, 0x1f, R35 ;  /* 0x0000001fff007819 */ /* 0x000fe40000011423 */
[----:B------:R-:W-:Y:S01]  /*0560*/  IADD3 R6, R6, c[0x0][0x168], RZ ;  /* 0x00005a0006067a10 */ /* 0x000fe20007ffe0ff */
[----:B------:R-:W-:-:S03]  /*0570*/  IMAD.WIDE.U32 R4, R35, 0x66, R4 ;  /* 0x0000006623047825 */ /* 0x000fc600078e0004 */
[----:B------:R-:W-:Y:S01]  /*0580*/  SHF.R.S32.HI R7, RZ, 0x1f, R6 ;  /* 0x0000001fff077819 */ /* 0x000fe20000011406 */
[----:B------:R-:W-:-:S04]  /*0590*/  IMAD R3, R0, 0x66, RZ ;  /* 0x0000006600037824 */ /* 0x000fc800078e02ff */
[----:B------:R-:W-:Y:S02]  /*05a0*/  IMAD.IADD R0, R5, 0x1, R3 ;  /* 0x0000000105007824 */ /* 0x000fe400078e0203 */
[----:B------:R-:W-:-:S04]  /*05b0*/  IMAD.WIDE.U32 R4, R4, 0x2971, R6 ;  /* 0x0000297104047825 */ /* 0x000fc800078e0006 */
[----:B------:R-:W-:Y:S01]  /*05c0*/  IMAD R3, R0, 0x2971, RZ ;  /* 0x0000297100037824 */ /* 0x000fe200078e02ff */
[----:B------:R-:W-:-:S04]  /*05d0*/  SHF.L.U32 R20, R4, 0x3, RZ ;  /* 0x0000000304147819 */ /* 0x000fc800000006ff */
[----:B------:R-:W-:-:S04]  /*05e0*/  IADD3 R3, R5, R3, RZ ;  /* 0x0000000305037210 */ /* 0x000fc80007ffe0ff */
[----:B------:R-:W-:-:S08]  /*05f0*/  SHF.L.U64.HI R21, R4, 0x3, R3 ;  /* 0x0000000304157819 */ /* 0x000fd00000010203 */
[----:B------:R-:W2:Y:S04]  /*0600*/  LDG.E.64.SYS R4, [R20.64+UR4+0x670] ;  /* 0x0006700414047981 */ /* 0x000ea8000c1eeb00 */
[----:B------:R-:W3:Y:S04]  /*0610*/  LDG.E.64.SYS R6, [R20.64+UR4+0x338] ;  /* 0x0003380414067981 */ /* 0x000ee8000c1eeb00 */
[----:B------:R-:W4:Y:S01]  /*0620*/  LDG.E.64.SYS R8, [R20.64+UR4+0x9a8] ;  /* 0x0009a80414087981 */ /* 0x000f22000c1eeb00 */
[----:B------:R-:W-:-:S03]  /*0630*/  ULDC.64 UR6, c[0x0][0x170] ;  /* 0x00005c0000067ab9 */ /* 0x000fc60000000a00 */
[----:B------:R-:W5:Y:S04]  /*0640*/  LDG.E.64.SYS R10, [R20.64+UR6+0x338] ;  /* 0x00033806140a7981 */ /* 0x000f68000c1eeb00 */
[----:B------:R-:W4:Y:S01]  /*0650*/  LDG.E.64.SYS R14, [R20.64+UR6+0x670] ;  /* 0x00067006140e7981 */ /* 0x000f22000c1eeb00 */
[----:B--2---:R-:W3:-:S08]  /*0660*/  DMUL R4, R4, -4 ;  /* 0xc010000004047828 */ /* 0x004ed00000000000 */
[----:B---3--:R-:W4:-:S08]  /*0670*/  DFMA R4, R6, 5, R4 ;  /* 0x401400000604782b */ /* 0x008f100000000004 */
[----:B----4-:R-:W5:-:S08]  /*0680*/  DADD R4, R4, R8 ;  /* 0x0000000004047229 */ /* 0x010f500000000008 */
[----:B-----5:R-:W0:-:S09]  /*0690*/  DFMA R4, -R4, c[0x0][0x180], R10 ;  /* 0x0000600004047a2b */ /* 0x020e12000000010a */
[----:B0-----:R0:W-:Y:S04]  /*06a0*/  STG.E.64.SYS [R20.64+UR6+0x338], R4 ;  /* 0x0003380414007986 */ /* 0x0011e8000c10eb06 */
[----:B------:R-:W2:Y:S04]  /*06b0*/  LDG.E.64.SYS R6, [R20.64+UR4+0x338] ;  /* 0x0003380414067981 */ /* 0x000ea8000c1eeb00 */
[----:B------:R-:W2:Y:S04]  /*06c0*/  LDG.E.64.SYS R8, [R20.64+UR4+0xce0] ;  /* 0x000ce00414087981 */ /* 0x000ea8000c1eeb00 */
[----:B------:R-:W3:Y:S04]  /*06d0*/  LDG.E.64.SYS R10, [R20.64+UR4+0x670] ;  /* 0x00067004140a7981 */ /* 0x000ee8000c1eeb00 */
[----:B------:R-:W4:Y:S01]  /*06e0*/  LDG.E.64.SYS R12, [R20.64+UR4+0x9a8] ;  /* 0x0009a804140c7981 */ /* 0x000f22000c1eeb00 */
[----:B--2---:R-:W3:-:S08]  /*06f0*/  DFMA R6, R6, -4, R8 ;  /* 0xc01000000606782b */ /* 0x004ed00000000008 */
[----:B---3--:R-:W4:-:S08]  /*0700*/  DFMA R6, R10, 6, R6 ;  /* 0x401800000a06782b */ /* 0x008f100000000006 */
[----:B----4-:R-:W1:-:S08]  /*0710*/  DFMA R6, R12, -4, R6 ;  /* 0xc01000000c06782b */ /* 0x010e500000000006 */
[----:B-1----:R-:W1:-:S09]  /*0720*/  DFMA R6, -R6, c[0x0][0x180], R14 ;  /* 0x0000600006067a2b */ /* 0x002e52000000010e */
[----:B-1----:R0:W-:Y:S02]  /*0730*/  STG.E.64.SYS [R20.64+UR6+0x670], R6 ;  /* 0x0006700614007986 */ /* 0x0021e4000c10eb06 */
.L_x_251:
[----:B------:R-:W-:Y:S05]  /*0740*/  BSYNC B0 ;  /* 0x0000000000007941 */ /* 0x000fea0003800000 */
.L_x_250:
[----:B------:R-:W-:Y:S02]  /*0750*/  ISETP.NE.AND P1, PT, R36, RZ, PT ;  /* 0x000000ff2400720c */ /* 0x000fe40003f25270 */
[----:B------:R-:W-:-:S04]  /*0760*/  IADD3 R31, P0, R31, UR36, RZ ;  /* 0x000000241f1f7c10 */ /* 0x000fc8000ff1e0ff */
[----:B------:R-:W-:-:S06]  /*0770*/  IADD3.X R33, R33, UR37, RZ, P0, !PT ;  /* 0x0000002521217c10 */ /* 0x000fcc00087fe4ff */
[----:B------:R-:W-:Y:S05]  /*0780*/  @P1 BRA `(.L_x_252) ;  /* 0xfffff9b000001947 */ /* 0x000fea000383ffff */
[----:B------:R-:W-:Y:S05]  /*0790*/  EXIT ;  /* 0x000000000000794d */ /* 0x000fea0003800000 */
.L_x_253:
[----:B------:R-:W-:-:S00]  /*07a0*/  BRA `(.L_x_253) ;  /* 0xfffffff000007947 */ /* 0x000fc0000383ffff */
[----:B------:R-:W-:-:S00]  /*07b0*/  NOP ;  /* 0x0000000000007918 */ /* 0x000fc00000000000 */
[----:B------:R-:W-:-:S00]  /*07c0*/  NOP ;  /* 0x0000000000007918 */ /* 0x000fc00000000000 */
[----:B------:R-:W-:-:S00]  /*07d0*/  NOP ;  /* 0x0000000000007918 */ /* 0x000fc00000000000 */
[----:B------:R-:W-:-:S00]  /*07e0*/  NOP ;  /* 0x0000000000007918 */ /* 0x000fc00000000000 */
[----:B------:R-:W-:-:S00]  /*07f0*/  NOP ;  /* 0x0000000000007918 */ /* 0x000fc00000000000 */
.L_x_481:


//--------------------- .text.nvkernel__Z3rhsv_F1L1810_38 --------------------------
	.section	.text.nvkernel__Z3rhsv_F1L1810_38,"ax",@progbits
	.sectioninfo	@"SHI_REGISTERS=56"
	.align	128
        .global         nvkernel__Z3rhsv_F1L1810_38
        .type           nvkernel__Z3rhsv_F1L1810_38,@function
        .size           nvkernel__Z3rhsv_F1L1810_38,(.L_x_482 - nvkernel__Z3rhsv_F1L1810_38)
        .other          nvkernel__Z3rhsv_F1L1810_38,@"STO_CUDA_ENTRY STV_DEFAULT"
nvkernel__Z3rhsv_F1L1810_38:
.text.nvkernel__Z3rhsv_F1L1810_38:
        /* <DEDUP_REMOVED lines=33> */
[----:B------:R-:W0:Y:S01]  /*0210*/  DMUL R38, R38, c[`(nvkernel__Z3rhsv_F1L1810_38.const_opt.0.8)] ;  /* 0x0000000026267a28 */ /* 0x000e220000000000 */
[----:B-1234-:R-:W-:-:S05]  /*0220*/  IMAD.WIDE R40, R3, 0x80, R40 ;  /* 0x0000008003287825 */ /* 0x01efca00078e0228 */
.L_x_262:
        /* <DEDUP_REMOVED lines=15> */
[----:B------:R-:W-:Y:S01]  /*0320*/  MOV R20, 32@lo((nvkernel__Z3rhsv_F1L1810_38 + .L_x_22@srel)) ;  /* 0x0000000000147802 */ /* 0x000fe20000000f00 */
[----:B------:R-:W-:Y:S01]  /*0330*/  IMAD.U32 R7, RZ, RZ, UR38 ;  /* 0x00000026ff077e24 */ /* 0x000fe2000f8e00ff */
[----:B------:R-:W-:-:S06]  /*0340*/  MOV R21, 32@hi((nvkernel__Z3rhsv_F1L1810_38 + .L_x_22@srel)) ;  /* 0x0000000000157802 */ /* 0x000fcc0000000f00 */
[----:B0-----:R-:W-:Y:S05]  /*0350*/  CALL.ABS.NOINC `(__cuda_sm20_div_s64) ;  /* 0x0000000000007943 */ /* 0x001fea0003c00000 */
.L_x_22:
[----:B------:R-:W-:Y:S02]  /*0360*/  MOV R16, R4 ;  /* 0x0000000400107202 */ /* 0x000fe40000000f00 */
[----:B------:R-:W-:Y:S01]  /*0370*/  MOV R17, R5 ;  /* 0x0000000500117202 */ /* 0x000fe20000000f00 */
[----:B------:R-:W-:Y:S05]  /*0380*/  BRA `(.L_x_256) ;  /* 0x0000013000007947 */ /* 0x000fea0003800000 */
.L_x_255:
        /* <DEDUP_REMOVED lines=19> */
.L_x_256:
[----:B------:R-:W-:Y:S05]  /*04c0*/  BSYNC B6 ;  /* 0x0000000000067941 */ /* 0x000fea0003800000 */
.L_x_254:
        /* <DEDUP_REMOVED lines=8> */
[----:B------:R-:W-:Y:S01]  /*0550*/  MOV R20, 32@lo((nvkernel__Z3rhsv_F1L1810_38 + .L_x_23@srel)) ;  /* 0x0000000000147802 */ /* 0x000fe20000000f00 */
[----:B------:R-:W-:Y:S01]  /*0560*/  IMAD.MOV.U32 R7, RZ, RZ, R43 ;  /* 0x000000ffff077224 */ /* 0x000fe200078e002b */
[----:B------:R-:W-:-:S06]  /*0570*/  MOV R21, 32@hi((nvkernel__Z3rhsv_F1L1810_38 + .L_x_23@srel)) ;  /* 0x0000000000157802 */ /* 0x000fcc0000000f00 */
[----:B0-----:R-:W-:Y:S05]  /*0580*/  CALL.ABS.NOINC `(__cuda_sm20_div_s64) ;  /* 0x0000000000007943 */ /* 0x001fea0003c00000 */
.L_x_23:
[----:B------:R-:W-:Y:S05]  /*0590*/  BRA `(.L_x_259) ;  /* 0x0000012000007947 */ /* 0x000fea0003800000 */
.L_x_258:
        /* <DEDUP_REMOVED lines=18> */
.L_x_259:
[----:B------:R-:W-:Y:S05]  /*06c0*/  BSYNC B6 ;  /* 0x0000000000067941 */ /* 0x000fea0003800000 */
.L_x_257:
        /* <DEDUP_REMOVED lines=8> */
[----:B------:R-:W-:Y:S01]  /*0750*/  IMAD.MOV R7, RZ, RZ, -R4 ;  /* 0x000000ffff077224 */ /* 0x000fe200078e0a04 */
[----:B------:R-:W-:Y:S02]  /*0760*/  IADD3 R8, R8, c[0x0][0x16c], RZ ;  /* 0x00005b0008087a10 */ /* 0x000fe40007ffe0ff */
[----:B------:R-:W-:Y:S01]  /*0770*/  SHF.R.S32.HI R0, RZ, 0x1f, R9 ;  /* 0x0000001fff007819 */ /* 0x000fe20000011409 */
[----:B------:R-:W-:Y:S02]  /*0780*/  IMAD R16, R7, c[0x0][0x164], R16 ;  /* 0x0000590007107a24 */ /* 0x000fe400078e0210 */
[----:B------:R-:W-:-:S03]  /*0790*/  IMAD.WIDE.U32 R2, R9, 0x14b88, RZ ;  /* 0x00014b8809027825 */ /* 0x000fc600078e00ff */
[----:B------:R-:W-:Y:S01]  /*07a0*/  IADD3 R16, R16, c[0x0][0x170], RZ ;  /* 0x00005c0010107a10 */ /* 0x000fe20007ffe0ff */
[----:B------:R-:W-:-:S04]  /*07b0*/  IMAD R5, R0, 0x14b88, RZ ;  /* 0x00014b8800057824 */ /* 0x000fc800078e02ff */
[----:B------:R-:W-:-:S04]  /*07c0*/  IMAD.IADD R3, R3, 0x1, R5 ;  /* 0x0000000103037824 */ /* 0x000fc800078e0205 */
[----:B------:R-:W-:-:S06]  /*07d0*/  IMAD.WIDE R2, R16, 0x8, R2 ;  /* 0x0000000810027825 */ /* 0x000fcc00078e0202 */
[----:B------:R-:W-:-:S05]  /*07e0*/  IMAD.WIDE R2, R8, 0x338, R2 ;  /* 0x0000033808027825 */ /* 0x000fca00078e0202 */
        /* <DEDUP_REMOVED lines=8> */
[----:B------:R-:W-:Y:S01]  /*0870*/  SHF.R.S32.HI R17, RZ, 0x1f, R16 ;  /* 0x0000001fff117819 */ /* 0x000fe20000011410 */
[----:B------:R-:W-:-:S04]  /*0880*/  IMAD R21, R0, 0x66, RZ ;  /* 0x0000006600157824 */ /* 0x000fc800078e02ff */
[----:B------:R-:W-:Y:S01]  /*0890*/  IMAD.WIDE.U32 R16, R9, 0x66, R16 ;  /* 0x0000006609107825 */ /* 0x000fe200078e0010 */
[----:B------:R-:W-:-:S03]  /*08a0*/  SHF.R.S32.HI R9, RZ, 0x1f, R8 ;  /* 0x0000001fff097819 */ /* 0x000fc60000011408 */
[----:B------:R-:W-:Y:S02]  /*08b0*/  IMAD.IADD R0, R17, 0x1, R21 ;  /* 0x0000000111007824 */ /* 0x000fe400078e0215 */
[----:B------:R-:W-:Y:S01]  /*08c0*/  IMAD.WIDE.U32 R8, R16, 0x66, R8 ;  /* 0x0000006610087825 */ /* 0x000fe200078e0008 */
[----:B--2---:R-:W3:-:S08]  /*08d0*/  DFMA R12, R12, -2, R14 ;  /* 0xc00000000c0c782b */ /* 0x004ed0000000000e */
[----:B---3--:R1:W4:Y:S02]  /*08e0*/  DADD R10, R12, R10 ;  /* 0x000000000c0a7229 */ /* 0x008324000000000a */
[----:B-1----:R-:W-:Y:S01]  /*08f0*/  IMAD R13, R0, 0x66, RZ ;  /* 0x00000066000d7824 */ /* 0x002fe200078e02ff */
[----:B------:R-:W-:-:S03]  /*0900*/  LEA R0, P0, R8, c[0x0][0x188], 0x3 ;  /* 0x0000620008007a11 */ /* 0x000fc600078018ff */
[----:B------:R-:W-:Y:S02]  /*0910*/  IMAD.IADD R9, R9, 0x1, R13 ;  /* 0x0000000109097824 */ /* 0x000fe400078e020d */
[----:B----4-:R1:W2:Y:S02]  /*0920*/  DFMA R16, R22, R10, R6 ;  /* 0x0000000a1610722b */ /* 0x0102a40000000006 */
[----:B-1----:R-:W-:Y:S02]  /*0930*/  IADD3 R10, P1, R4, 0x1000000, RZ ;  /* 0x01000000040a7810 */ /* 0x002fe40007f3e0ff */
[----:B------:R-:W-:Y:S02]  /*0940*/  LEA.HI.X R14, R8, c[0x0][0x18c], R9, 0x3, P0 ;  /* 0x00006300080e7a11 */ /* 0x000fe400000f1c09 */
[----:B------:R-:W-:Y:S01]  /*0950*/  IADD3 R8, P0, R0, 0x1000000, RZ ;  /* 0x0100000000087810 */ /* 0x000fe20007f1e0ff */
[----:B------:R-:W-:Y:S02]  /*0960*/  IMAD.X R11, RZ, RZ, R5, P1 ;  /* 0x000000ffff0b7224 */ /* 0x000fe400008e0605 */
[----:B--2---:R1:W-:Y:S01]  /*0970*/  STG.E.64.SYS [R2], R16 ;  /* 0x0000001002007386 */ /* 0x0043e2000010eb00 */
[----:B------:R-:W-:-:S02]  /*0980*/  IADD3.X R9, RZ, R14, RZ, P0, !PT ;  /* 0x0000000eff097210 */ /* 0x000fc400007fe4ff */
[----:B------:R-:W-:-:S03]  /*0990*/  IADD3 R6, P0, R2, 0x1000000, RZ ;  /* 0x0100000002067810 */ /* 0x000fc60007f1e0ff */
[----:B------:R-:W2:Y:S02]  /*09a0*/  LDG.E.64.SYS R20, [R10+-0x7be7d0] ;  /* 0x841830000a147381 */ /* 0x000ea400001eeb00 */
[----:B------:R-:W-:Y:S02]  /*09b0*/  IMAD.X R7, RZ, RZ, R3, P0 ;  /* 0x000000ffff077224 */ /* 0x000fe400000e0603 */
[----:B------:R-:W3:Y:S04]  /*09c0*/  LDG.E.64.SYS R26, [R8+-0x7e7540] ;  /* 0x818ac000081a7381 */ /* 0x000ee800001eeb00 */
[----:B------:R-:W3:Y:S04]  /*09d0*/  LDG.E.64.SYS R28, [R8+-0x7e7538] ;  /* 0x818ac800081c7381 */ /* 0x000ee800001eeb00 */
[----:B------:R-:W2:Y:S04]  /*09e0*/  LDG.E.64.SYS R24, [R10+-0x7beb08] ;  /* 0x8414f8000a187381 */ /* 0x000ea800001eeb00 */
[----:B------:R-:W4:Y:S04]  /*09f0*/  LDG.E.64.SYS R52, [R6+-0x7be7d0] ;  /* 0x8418300006347381 */ /* 0x000f2800001eeb00 */
[----:B------:R-:W5:Y:S01]  /*0a00*/  LDG.E.64.SYS R12, [R10+-0x7be498] ;  /* 0x841b68000a0c7381 */ /* 0x000f6200001eeb00 */
[----:B---3--:R-:W4:-:S04]  /*0a10*/  DADD R26, -R26, R28 ;  /* 0x000000001a1a7229 */ /* 0x008f08000000011c */
[----:B--2---:R-:W5:-:S04]  /*0a20*/  DFMA R20, R20, -2, R24 ;  /* 0xc00000001414782b */ /* 0x004f480000000018 */
        /* <DEDUP_REMOVED lines=12> */
[----:B------:R-:W-:Y:S01]  /*0af0*/  IMAD.X R5, RZ, RZ, R5, P0 ;  /* 0x000000ffff057224 */ /* 0x000fe200000e0605 */
[----:B------:R-:W-:Y:S02]  /*0b00*/  IADD3.X R13, RZ, R14, RZ, P1, !PT ;  /* 0x0000000eff0d7210 */ /* 0x000fe40000ffe4ff */
        /* <DEDUP_REMOVED lines=32> */
.L_x_261:
[----:B------:R-:W-:Y:S05]  /*0d10*/  BSYNC B0 ;  /* 0x0000000000007941 */ /* 0x000fea0003800000 */
.L_x_260:
[----:B------:R-:W-:Y:S02]  /*0d20*/  ISETP.NE.AND P1, PT, R46, RZ, PT ;  /* 0x000000ff2e00720c */ /* 0x000fe40003f25270 */
[----:B------:R-:W-:-:S04]  /*0d30*/  IADD3 R49, P0, R49, UR36, RZ ;  /* 0x0000002431317c10 */ /* 0x000fc8000ff1e0ff */
[----:B------:R-:W-:-:S06]  /*0d40*/  IADD3.X R51, R51, UR37, RZ, P0, !PT ;  /* 0x0000002533337c10 */ /* 0x000fcc00087fe4ff */
[----:B------:R-:W-:Y:S05]  /*0d50*/  @P1 BRA `(.L_x_262) ;  /* 0xfffff4d000001947 */ /* 0x000fea000383ffff */
[----:B------:R-:W-:Y:S05]  /*0d60*/  EXIT ;  /* 0x000000000000794d */ /* 0x000fea0003800000 */
.L_x_263:
[----:B------:R-:W-:-:S00]  /*0d70*/  BRA `(.L_x_263) ;  /* 0xfffffff000007947 */ /* 0x000fc0000383ffff */
.L_x_482:


//--------------------- .text.nvkernel__Z3rhsv_F1L1780_36 --------------------------
	.section	.text.nvkernel__Z3rhsv_F1L1780_36,"ax",@progbits
	.sectioninfo	@"SHI_REGISTERS=56"
	.align	128
        .global         nvkernel__Z3rhsv_F1L1780_36
        .type           nvkernel__Z3rhsv_F1L1780_36,@function
        .size           nvkernel__Z3rhsv_F1L1780_36,(.L_x_483 - nvkernel__Z3rhsv_F1L1780_36)
        .other          nvkernel__Z3rhsv_F1L1780_36,@"STO_CUDA_ENTRY STV_DEFAULT"
nvkernel__Z3rhsv_F1L1780_36:
.text.nvkernel__Z3rhsv_F1L1780_36:
        /* <DEDUP_REMOVED lines=21> */
[----:B------:R2:W3:Y:S01]  /*0150*/  DMUL R36, R22, c[`(nvkernel__Z3rhsv_F1L1780_36.const_opt.0.8)] ;  /* 0x0000000016247a28 */ /* 0x0004e20000000000 */
[----:B------:R-:W-:Y:S01]  /*0160*/  MOV R40, R43 ;  /* 0x0000002b00287202 */ /* 0x000fe20000000f00 */
[----:B------:R-:W-:-:S02]  /*0170*/  ULDC UR38, c[0x0][0x160] ;  /* 0x0000580000267ab9 */ /* 0x000fc40000000800 */
[C---:B------:R2:W4:Y:S01]  /*0180*/  DMUL R32, R22.reuse, c[`(nvkernel__Z3rhsv_F1L1780_36.const_opt.8.16)] ;  /* 0x0000000016207a28 */ /* 0x0405220000000000 */
[----:B------:R-:W-:Y:S02]  /*0190*/  UIMAD.WIDE UR36, UR36, 0x80, URZ ;  /* 0x00000080242478a5 */ /* 0x000fe4000f8e023f */
[----:B------:R-:W-:Y:S01]  /*01a0*/  USHF.R.S32.HI UR38, URZ, 0x1f, UR38 ;  /* 0x0000001f3f267899 */ /* 0x000fe20008011426 */
[----:B------:R2:W0:-:S04]  /*01b0*/  DMUL R30, R22, c[`(nvkernel__Z3rhsv_F1L1780_36.const_opt.16.24)] ;  /* 0x00000000161e7a28 */ /* 0x0004080000000000 */
[----:B------:R-:W0:Y:S02]  /*01c0*/  DMUL R22, R22, c[`(nvkernel__Z3rhsv_F1L1780_36.const_opt.24.32)] ;  /* 0x0000000016167a28 */ /* 0x000e240000000000 */
[----:B0-----:R-:W-:-:S05]  /*01d0*/  SHF.R.S32.HI R35, RZ, 0x1f, R34 ;  /* 0x0000001fff237819 */ /* 0x001fca0000011422 */
[----:B-1234-:R-:W-:-:S05]  /*01e0*/  IMAD.WIDE R34, R3, 0x80, R34 ;  /* 0x0000008003227825 */ /* 0x01efca00078e0222 */
.L_x_272:
        /* <DEDUP_REMOVED lines=15> */
[----:B------:R-:W-:Y:S01]  /*02e0*/  MOV R20, 32@lo((nvkernel__Z3rhsv_F1L1780_36 + .L_x_24@srel)) ;  /* 0x0000000000147802 */ /* 0x000fe20000000f00 */
[----:B------:R-:W-:Y:S01]  /*02f0*/  IMAD.U32 R7, RZ, RZ, UR38 ;  /* 0x00000026ff077e24 */ /* 0x000fe2000f8e00ff */
[----:B------:R-:W-:-:S06]  /*0300*/  MOV R21, 32@hi((nvkernel__Z3rhsv_F1L1780_36 + .L_x_24@srel)) ;  /* 0x0000000000157802 */ /* 0x000fcc0000000f00 */
[----:B------:R-:W-:Y:S05]  /*0310*/  CALL.ABS.NOINC `(__cuda_sm20_div_s64) ;  /* 0x0000000000007943 */ /* 0x000fea0003c00000 */
.L_x_24:
[----:B------:R-:W-:Y:S02]  /*0320*/  MOV R16, R4 ;  /* 0x0000000400107202 */ /* 0x000fe40000000f00 */
[----:B------:R-:W-:Y:S01]  /*0330*/  MOV R17, R5 ;  /* 0x0000000500117202 */ /* 0x000fe20000000f00 */
[----:B------:R-:W-:Y:S05]  /*0340*/  BRA `(.L_x_266) ;  /* 0x0000013000007947 */ /* 0x000fea0003800000 */
.L_x_265:
        /* <DEDUP_REMOVED lines=19> */
.L_x_266:
[----:B------:R-:W-:Y:S05]  /*0480*/  BSYNC B6 ;  /* 0x0000000000067941 */ /* 0x000fea0003800000 */
.L_x_264:
        /* <DEDUP_REMOVED lines=8> */
[----:B------:R-:W-:Y:S01]  /*0510*/  MOV R20, 32@lo((nvkernel__Z3rhsv_F1L1780_36 + .L_x_25@srel)) ;  /* 0x0000000000147802 */ /* 0x000fe20000000f00 */
[----:B------:R-:W-:Y:S01]  /*0520*/  IMAD.MOV.U32 R7, RZ, RZ, R19 ;  /* 0x000000ffff077224 */ /* 0x000fe200078e0013 */
[----:B------:R-:W-:-:S06]  /*0530*/  MOV R21, 32@hi((nvkernel__Z3rhsv_F1L1780_36 + .L_x_25@srel)) ;  /* 0x0000000000157802 */ /* 0x000fcc0000000f00 */
[----:B------:R-:W-:Y:S05]  /*0540*/  CALL.ABS.NOINC `(__cuda_sm20_div_s64) ;  /* 0x0000000000007943 */ /* 0x000fea0003c00000 */
.L_x_25:
[----:B------:R-:W-:Y:S05]  /*0550*/  BRA `(.L_x_269) ;  /* 0x0000012000007947 */ /* 0x000fea0003800000 */
.L_x_268:
        /* <DEDUP_REMOVED lines=18> */
.L_x_269:
[----:B------:R-:W-:Y:S05]  /*0680*/  BSYNC B6 ;  /* 0x0000000000067941 */ /* 0x000fea0003800000 */
.L_x_267:
        /* <DEDUP_REMOVED lines=9> */
[----:B------:R-:W-:Y:S01]  /*0720*/  IADD3 R4, R41, c[0x0][0x16c], RZ ;  /* 0x00005b0029047a10 */ /* 0x000fe20007ffe0ff */
[----:B------:R-:W-:Y:S01]  /*0730*/  ULDC.64 UR4, c[0x0][0x178] ;  /* 0x00005e0000047ab9 */ /* 0x000fe20000000a00 */
[----:B------:R-:W-:Y:S01]  /*0740*/  SHF.R.S32.HI R0, RZ, 0x1f, R5 ;  /* 0x0000001fff007819 */ /* 0x000fe20000011405 */
[----:B------:R-:W-:Y:S02]  /*0750*/  IMAD R2, R9, c[0x0][0x164], R16 ;  /* 0x0000590009027a24 */ /* 0x000fe400078e0210 */
[----:B------:R-:W-:-:S03]  /*0760*/  IMAD.WIDE.U32 R6, R5, 0x14b88, RZ ;  /* 0x00014b8805067825 */ /* 0x000fc600078e00ff */
[----:B------:R-:W-:Y:S01]  /*0770*/  IADD3 R2, R2, c[0x0][0x170], RZ ;  /* 0x00005c0002027a10 */ /* 0x000fe20007ffe0ff */
[----:B------:R-:W-:-:S04]  /*0780*/  IMAD R3, R0, 0x14b88, RZ ;  /* 0x00014b8800037824 */ /* 0x000fc800078e02ff */
[----:B------:R-:W-:-:S04]  /*0790*/  IMAD.IADD R7, R7, 0x1, R3 ;  /* 0x0000000107077824 */ /* 0x000fc800078e0203 */
[----:B------:R-:W-:-:S06]  /*07a0*/  IMAD.WIDE R6, R2, 0x8, R6 ;  /* 0x0000000802067825 */ /* 0x000fcc00078e0206 */
[----:B------:R-:W-:-:S04]  /*07b0*/  IMAD.WIDE R6, R4, 0x338, R6 ;  /* 0x0000033804067825 */ /* 0x000fc800078e0206 */
[----:B------:R-:W-:Y:S01]  /*07c0*/  IMAD.MOV.U32 R52, RZ, RZ, R6 ;  /* 0x000000ffff347224 */ /* 0x000fe200078e0006 */
[----:B------:R-:W-:Y:S01]  /*07d0*/  IADD3 R50, P0, R6, c[0x0][0x180], RZ ;  /* 0x0000600006327a10 */ /* 0x000fe20007f1e0ff */
[----:B------:R-:W-:-:S03]  /*07e0*/  IMAD.MOV.U32 R53, RZ, RZ, R7 ;  /* 0x000000ffff357224 */ /* 0x000fc600078e0007 */
[----:B------:R-:W-:Y:S02]  /*07f0*/  IADD3.X R3, R7, c[0x0][0x184], RZ, P0, !PT ;  /* 0x0000610007037a10 */ /* 0x000fe400007fe4ff */
[----:B------:R-:W-:-:S03]  /*0800*/  IADD3 R48, P0, R50, 0x1000000, RZ ;  /* 0x0100000032307810 */ /* 0x000fc60007f1e0ff */
[----:B------:R-:W2:Y:S01]  /*0810*/  LDG.E.64.SYS R6, [R52.64+UR4] ;  /* 0x0000000434067981 */ /* 0x000ea2000c1eeb00 */
[----:B------:R-:W-:-:S03]  /*0820*/  IADD3.X R49, RZ, R3, RZ, P0, !PT ;  /* 0x00000003ff317210 */ /* 0x000fc600007fe4ff */
[----:B------:R-:W3:Y:S01]  /*0830*/  LDG.E.64.SYS R8, [R52.64+UR4+-0x338] ;  /* 0xfffcc80434087981 */ /* 0x000ee2000c1eeb00 */
[----:B------:R-:W-:-:S04]  /*0840*/  IADD3 R50, P0, R50, 0x2000000, RZ ;  /* 0x0200000032327810 */ /* 0x000fc80007f1e0ff */
[----:B------:R-:W2:Y:S04]  /*0850*/  LDG.E.64.SYS R14, [R48+-0x7be7d0] ;  /* 0x84183000300e7381 */ /* 0x000ea800001eeb00 */
[----:B------:R-:W3:Y:S01]  /*0860*/  LDG.E.64.SYS R16, [R48+-0x7beb08] ;  /* 0x8414f80030107381 */ /* 0x000ee200001eeb00 */
[----:B------:R-:W-:-:S03]  /*0870*/  IADD3.X R51, RZ, R3, RZ, P0, !PT ;  /* 0x00000003ff337210 */ /* 0x000fc600007fe4ff */
[----:B------:R-:W4:Y:S04]  /*0880*/  LDG.E.64.SYS R20, [R48+0x83060] ;  /* 0x0830600030147381 */ /* 0x000f2800001eeb00 */
[----:B------:R-:W5:Y:S04]  /*0890*/  LDG.E.64.SYS R24, [R48+0x82d28] ;  /* 0x082d280030187381 */ /* 0x000f6800001eeb00 */
[----:B------:R-:W5:Y:S04]  /*08a0*/  LDG.E.64.SYS R26, [R50+-0x73b770] ;  /* 0x8c489000321a7381 */ /* 0x000f6800001eeb00 */
[----:B------:R-:W5:Y:S04]  /*08b0*/  LDG.E.64.SYS R28, [R50+-0x73baa8] ;  /* 0x8c455800321c7381 */ /* 0x000f6800001eeb00 */
[----:B------:R0:W5:Y:S04]  /*08c0*/  LDG.E.64.SYS R10, [R50+0x105d88] ;  /* 0x105d8800320a7381 */ /* 0x00016800001eeb00 */
[----:B------:R0:W5:Y:S01]  /*08d0*/  LDG.E.64.SYS R12, [R50+0x1060c0] ;  /* 0x1060c000320c7381 */ /* 0x00016200001eeb00 */
[----:B------:R-:W-:-:S05]  /*08e0*/  SHF.R.S32.HI R3, RZ, 0x1f, R2 ;  /* 0x0000001fff037819 */ /* 0x000fca0000011402 */
[----:B------:R-:W-:Y:S01]  /*08f0*/  IMAD.WIDE.U32 R2, R5, 0x66, R2 ;  /* 0x0000006605027825 */ /* 0x000fe200078e0002 */
[----:B------:R-:W-:Y:S01]  /*0900*/  SHF.R.S32.HI R5, RZ, 0x1f, R4 ;  /* 0x0000001fff057819 */ /* 0x000fe20000011404 */
[----:B--2---:R-:W1:-:S04]  /*0910*/  DMUL R14, R14, R6 ;  /* 0x000000060e0e7228 */ /* 0x004e480000000000 */
[----:B---3--:R-:W2:-:S04]  /*0920*/  DMUL R16, R16, R8 ;  /* 0x0000000810107228 */ /* 0x008e880000000000 */
[----:B----4-:R-:W-:-:S04]  /*0930*/  DMUL R20, R6, R20 ;  /* 0x0000001406147228 */ /* 0x010fc80000000000 */
[----:B-----5:R-:W-:-:S04]  /*0940*/  DMUL R24, R8, R24 ;  /* 0x0000001808187228 */ /* 0x020fc80000000000 */
[----:B-1----:R-:W1:-:S04]  /*0950*/  DMUL R52, R14, R14 ;  /* 0x0000000e0e347228 */ /* 0x002e480000000000 */
[----:B--2---:R-:W2:-:S04]  /*0960*/  DMUL R48, R16, R16 ;  /* 0x0000001010307228 */ /* 0x004e880000000000 */
[----:B------:R-:W-:-:S04]  /*0970*/  DMUL R26, R6, R26 ;  /* 0x0000001a061a7228 */ /* 0x000fc80000000000 */
[----:B------:R-:W-:-:S04]  /*0980*/  DMUL R28, R8, R28 ;  /* 0x0000001c081c7228 */ /* 0x000fc80000000000 */
[----:B-1----:R-:W1:-:S04]  /*0990*/  DFMA R52, R20, R20, R52 ;  /* 0x000000141434722b */ /* 0x002e480000000034 */
[----:B--2---:R-:W2:-:S04]  /*09a0*/  DFMA R48, R24, R24, R48 ;  /* 0x000000181830722b */ /* 0x004e880000000030 */
[----:B-1----:R-:W-:-:S04]  /*09b0*/  DFMA R52, R26, R26, R52 ;  /* 0x0000001a1a34722b */ /* 0x002fc80000000034 */
[----:B--2---:R-:W1:-:S04]  /*09c0*/  DFMA R48, R28, R28, R48 ;  /* 0x0000001c1c30722b */ /* 0x004e480000000030 */
[----:B0-----:R-:W0:-:S04]  /*09d0*/  DMUL R50, R24, R24 ;  /* 0x0000001818327228 */ /* 0x001e080000000000 */
[----:B-1----:R-:W1:-:S04]  /*09e0*/  DADD R48, R52, -R48 ;  /* 0x0000000034307229 */ /* 0x002e480000000830 */
[----:B------:R2:W-:Y:S02]  /*09f0*/  DMUL R10, R8, R10 ;  /* 0x0000000a080a7228 */ /* 0x0005e40000000000 */
[----:B--2---:R-:W-:-:S04]  /*0a00*/  IMAD R9, R0, 0x66, RZ ;  /* 0x0000006600097824 */ /* 0x004fc800078e02ff */
[----:B------:R-:W-:Y:S01]  /*0a10*/  IMAD.IADD R0, R3, 0x1, R9 ;  /* 0x0000000103007824 */ /* 0x000fe200078e0209 */
[----:B0-----:R-:W-:Y:S01]  /*0a20*/  DFMA R50, R20, R20, -R50 ;  /* 0x000000141432722b */ /* 0x001fe20000000832 */
[----:B------:R-:W-:-:S03]  /*0a30*/  IMAD.WIDE.U32 R2, R2, 0x66, R4 ;  /* 0x0000006602027825 */ /* 0x000fc600078e0004 */
[----:B-1----:R-:W0:Y:S01]  /*0a40*/  DMUL R48, R22, R48 ;  /* 0x0000003016307228 */ /* 0x002e220000000000 */
[----:B------:R-:W-:Y:S01]  /*0a50*/  IMAD R5, R0, 0x66, RZ ;  /* 0x0000006600057824 */ /* 0x000fe200078e02ff */
[C---:B------:R-:W-:Y:S02]  /*0a60*/  LEA R4, P0, R2.reuse, c[0x0][0x188], 0x3 ;  /* 0x0000620002047a11 */ /* 0x040fe400078018ff */
[----:B------:R-:W1:Y:S02]  /*0a70*/  DADD R14, R14, -R16 ;  /* 0x000000000e0e7229 */ /* 0x000e640000000810 */
[----:B------:R-:W-:Y:S02]  /*0a80*/  IADD3 R3, R3, R5, RZ ;  /* 0x0000000503037210 */ /* 0x000fe40007ffe0ff */
[----:B------:R-:W2:Y:S02]  /*0a90*/  DADD R24, R20, -R24 ;  /* 0x0000000014187229 */ /* 0x000ea40000000818 */
[----:B------:R-:W-:-:S02]  /*0aa0*/  LEA.HI.X R0, R2, c[0x0][0x18c], R3, 0x3, P0 ;  /* 0x0000630002007a11 */ /* 0x000fc400000f1c03 */
[----:B------:R-:W3:Y:S01]  /*0ab0*/  DADD R26, R26, -R28 ;  /* 0x000000001a1a7229 */ /* 0x000ee2000000081c */
[----:B------:R-:W-:-:S03]  /*0ac0*/  IADD3 R2, P0, R4, 0x1000000, RZ ;  /* 0x0100000004027810 */ /* 0x000fc60007f1e0ff */
[----:B0-----:R-:W-:-:S04]  /*0ad0*/  DFMA R50, R30, R50, R48 ;  /* 0x000000321e32722b */ /* 0x001fc80000000030 */
[----:B------:R-:W0:Y:S01]  /*0ae0*/  DFMA R10, R6, R12, -R10 ;  /* 0x0000000c060a722b */ /* 0x000e22000000080a */
[----:B------:R-:W-:Y:S01]  /*0af0*/  IADD3 R4, P1, R4, 0x2000000, RZ ;  /* 0x0200000004047810 */ /* 0x000fe20007f3e0ff */
[----:B------:R-:W-:Y:S02]  /*0b00*/  IMAD.X R3, RZ, RZ, R0, P0 ;  /* 0x000000ffff037224 */ /* 0x000fe400000e0600 */
[----:B-1----:R-:W1:Y:S01]  /*0b10*/  DMUL R14, R14, c[0x0][0x190] ;  /* 0x000064000e0e7a28 */ /* 0x002e620000000000 */
[----:B------:R-:W-:-:S03]  /*0b20*/  IADD3.X R5, RZ, R0, RZ, P1, !PT ;  /* 0x00000000ff057210 */ /* 0x000fc60000ffe4ff */
[----:B--2---:R-:W2:-:S04]  /*0b30*/  DMUL R24, R36, R24 ;  /* 0x0000001824187228 */ /* 0x004e880000000000 */
[----:B---3--:R-:W3:-:S04]  /*0b40*/  DMUL R26, R26, c[0x0][0x190] ;  /* 0x000064001a1a7a28 */ /* 0x008ec80000000000 */
[----:B0-----:R-:W0:Y:S01]  /*0b50*/  DFMA R10, R32, R10, R50 ;  /* 0x0000000a200a722b */ /* 0x001e220000000032 */
[----:B-1----:R1:W-:Y:S04]  /*0b60*/  STG.E.64.SYS [R2+-0x7e7540], R14 ;  /* 0x818ac00e02007386 */ /* 0x0023e8000010eb00 */
[----:B--2---:R1:W-:Y:S04]  /*0b70*/  STG.E.64.SYS [R2+0x31580], R24 ;  /* 0x0315801802007386 */ /* 0x0043e8000010eb00 */
[----:B---3--:R1:W-:Y:S04]  /*0b80*/  STG.E.64.SYS [R4+-0x7b5fc0], R26 ;  /* 0x84a0401a04007386 */ /* 0x0083e8000010eb00 */
[----:B0-----:R1:W-:Y:S02]  /*0b90*/  STG.E.64.SYS [R4+0x62b00], R10 ;  /* 0x062b000a04007386 */ /* 0x0013e4000010eb00 */
.L_x_271:
[----:B------:R-:W-:Y:S05]  /*0ba0*/  BSYNC B0 ;  /* 0x0000000000007941 */ /* 0x000fea0003800000 */
.L_x_270:
[----:B------:R-:W-:Y:S02]  /*0bb0*/  ISETP.NE.AND P1, PT, R42, RZ, PT ;  /* 0x000000ff2a00720c */ /* 0x000fe40003f25270 */
[----:B------:R-:W-:-:S04]  /*0bc0*/  IADD3 R45, P0, R45, UR36, RZ ;  /* 0x000000242d2d7c10 */ /* 0x000fc8000ff1e0ff */
[----:B------:R-:W-:-:S06]  /*0bd0*/  IADD3.X R47, R47, UR37, RZ, P0, !PT ;  /* 0x000000252f2f7c10 */ /* 0x000fcc00087fe4ff */
[----:B------:R-:W-:Y:S05]  /*0be0*/  @P1 BRA `(.L_x_272) ;  /* 0xfffff60000001947 */ /* 0x000fea000383ffff */
[----:B------:R-:W-:Y:S05]  /*0bf0*/  EXIT ;  /* 0x000000000000794d */ /* 0x000fea0003800000 */
.L_x_273:
        /* <DEDUP_REMOVED lines=8> */
.L_x_483:


//--------------------- .text.nvkernel__Z3rhsv_F1L1768_34 --------------------------
	.section	.text.nvkernel__Z3rhsv_F1L1768_34,"ax",@progbits
	.sectioninfo	@"SHI_REGISTERS=40"
	.align	128
        .global         nvkernel__Z3rhsv_F1L1768_34
        .type           nvkernel__Z3rhsv_F1L1768_34,@function
        .size           nvkernel__Z3rhsv_F1L1768_34,(.L_x_484 - nvkernel__Z3rhsv_F1L1768_34)
        .other          nvkernel__Z3rhsv_F1L1768_34,@"STO_CUDA_ENTRY STV_DEFAULT"
nvkernel__Z3rhsv_F1L1768_34:
.text.nvkernel__Z3rhsv_F1L1768_34:
        /* <DEDUP_REMOVED lines=25> */
.L_x_282:
[----:B--2---:R-:W-:Y:S01]  /*0190*/  IADD3 R2, P0, R22, R35, RZ ;  /* 0x0000002316027210 */ /* 0x004fe20007f1e0ff */
        /* <DEDUP_REMOVED lines=14> */
[----:B------:R-:W-:Y:S01]  /*0280*/  MOV R20, 32@lo((nvkernel__Z3rhsv_F1L1768_34 + .L_x_26@srel)) ;  /* 0x0000000000147802 */ /* 0x000fe20000000f00 */
[----:B------:R-:W-:Y:S01]  /*0290*/  IMAD.U32 R7, RZ, RZ, UR38 ;  /* 0x00000026ff077e24 */ /* 0x000fe2000f8e00ff */
[----:B------:R-:W-:-:S06]  /*02a0*/  MOV R21, 32@hi((nvkernel__Z3rhsv_F1L1768_34 + .L_x_26@srel)) ;  /* 0x0000000000157802 */ /* 0x000fcc0000000f00 */
[----:B------:R-:W-:Y:S05]  /*02b0*/  CALL.ABS.NOINC `(__cuda_sm20_div_s64) ;  /* 0x0000000000007943 */ /* 0x000fea0003c00000 */
.L_x_26:
[----:B------:R-:W-:Y:S02]  /*02c0*/  MOV R16, R4 ;  /* 0x0000000400107202 */ /* 0x000fe40000000f00 */
[----:B------:R-:W-:Y:S01]  /*02d0*/  MOV R17, R5 ;  /* 0x0000000500117202 */ /* 0x000fe20000000f00 */
[----:B------:R-:W-:Y:S05]  /*02e0*/  BRA `(.L_x_276) ;  /* 0x0000013000007947 */ /* 0x000fea0003800000 */
.L_x_275:
        /* <DEDUP_REMOVED lines=19> */
.L_x_276:
[----:B------:R-:W-:Y:S05]  /*0420*/  BSYNC B6 ;  /* 0x0000000000067941 */ /* 0x000fea0003800000 */
.L_x_274:
        /* <DEDUP_REMOVED lines=8> */
[----:B------:R-:W-:Y:S01]  /*04b0*/  MOV R20, 32@lo((nvkernel__Z3rhsv_F1L1768_34 + .L_x_27@srel)) ;  /* 0x0000000000147802 */ /* 0x000fe20000000f00 */
[----:B------:R-:W-:Y:S01]  /*04c0*/  IMAD.MOV.U32 R7, RZ, RZ, R19 ;  /* 0x000000ffff077224 */ /* 0x000fe200078e0013 */
[----:B------:R-:W-:-:S06]  /*04d0*/  MOV R21, 32@hi((nvkernel__Z3rhsv_F1L1768_34 + .L_x_27@srel)) ;  /* 0x0000000000157802 */ /* 0x000fcc0000000f00 */
[----:B------:R-:W-:Y:S05]  /*04e0*/  CALL.ABS.NOINC `(__cuda_sm20_div_s64) ;  /* 0x0000000000007943 */ /* 0x000fea0003c00000 */
.L_x_27:
[----:B------:R-:W-:Y:S05]  /*04f0*/  BRA `(.L_x_279) ;  /* 0x0000012000007947 */ /* 0x000fea0003800000 */
.L_x_278:
        /* <DEDUP_REMOVED lines=18> */
.L_x_279:
[----:B------:R-:W-:Y:S05]  /*0620*/  BSYNC B6 ;  /* 0x0000000000067941 */ /* 0x000fea0003800000 */
.L_x_277:
[----:B------:R-:W-:Y:S01]  /*0630*/  ISETP.GE.U32.AND P0, PT, R2, R30, PT ;  /* 0x0000001e0200720c */ /* 0x000fe20003f06070 */
[----:B------:R-:W-:Y:S01]  /*0640*/  BMOV.32.CLEAR RZ, B0 ;  /* 0x0000000000ff7355 */ /* 0x000fe20000100000 */
[----:B------:R-:W-:Y:S02]  /*0650*/  BSSY B0, `(.L_x_280) ;  /* 0x000003f000007945 */ /* 0x000fe40003800000 */
[----:B------:R-:W-:-:S12]  /*0660*/  ISETP.GE.AND.EX P0, PT, R18, R33, PT, P0 ;  /* 0x000000211200720c */ /* 0x000fd80003f06300 */
[----:B------:R-:W-:Y:S05]  /*0670*/  @P0 BRA `(.L_x_281) ;  /* 0x000003c000000947 */ /* 0x000fea0003800000 */
[----:B------:R-:W-:Y:S01]  /*0680*/  IADD3 R6, R4, 0x1, RZ ;  /* 0x0000000104067810 */ /* 0x000fe20007ffe0ff */
[----:B------:R-:W-:Y:S02]  /*0690*/  IMAD.MOV R11, RZ, RZ, -R4 ;  /* 0x000000ffff0b7224 */ /* 0x000fe400078e0a04 */
[----:B------:R-:W-:Y:S01]  /*06a0*/  IMAD.MOV R9, RZ, RZ, -R16 ;  /* 0x000000ffff097224 */ /* 0x000fe200078e0a10 */
[----:B------:R-:W-:Y:S01]  /*06b0*/  SHF.R.S32.HI R0, RZ, 0x1f, R6 ;  /* 0x0000001fff007819 */ /* 0x000fe20000011406 */
[----:B------:R-:W-:-:S04]  /*06c0*/  IMAD.WIDE.U32 R4, R6, 0x14520, RZ ;  /* 0x0001452006047825 */ /* 0x000fc800078e00ff */
[----:B------:R-:W-:Y:S02]  /*06d0*/  IMAD R3, R0, 0x14520, RZ ;  /* 0x0001452000037824 */ /* 0x000fe400078e02ff */
[----:B------:R-:W-:Y:S02]  /*06e0*/  IMAD R11, R11, c[0x0][0x164], R16 ;  /* 0x000059000b0b7a24 */ /* 0x000fe400078e0210 */
[----:B------:R-:W-:Y:S01]  /*06f0*/  IMAD R9, R9, c[0x0][0x160], R2 ;  /* 0x0000580009097a24 */ /* 0x000fe200078e0202 */
[----:B------:R-:W-:Y:S01]  /*0700*/  IADD3 R5, R5, R3, RZ ;  /* 0x0000000305057210 */ /* 0x000fe20007ffe0ff */
[----:B------:R-:W-:Y:S01]  /*0710*/  IMAD.WIDE.U32 R6, R6, 0x14b88, RZ ;  /* 0x00014b8806067825 */ /* 0x000fe200078e00ff */
[----:B------:R-:W-:Y:S02]  /*0720*/  IADD3 R11, R11, c[0x0][0x16c], RZ ;  /* 0x00005b000b0b7a10 */ /* 0x000fe40007ffe0ff */
[----:B------:R-:W-:Y:S01]  /*0730*/  IADD3 R9, R9, c[0x0][0x170], RZ ;  /* 0x00005c0009097a10 */ /* 0x000fe20007ffe0ff */
[----:B------:R-:W-:-:S02]  /*0740*/  IMAD R13, R0, 0x14b88, RZ ;  /* 0x00014b88000d7824 */ /* 0x000fc400078e02ff */
[----:B------:R-:W-:-:S04]  /*0750*/  IMAD.WIDE R2, R11, 0x330, R4 ;  /* 0x000003300b027825 */ /* 0x000fc800078e0204 */
[----:B------:R-:W-:Y:S02]  /*0760*/  IMAD.IADD R7, R7, 0x1, R13 ;  /* 0x0000000107077824 */ /* 0x000fe400078e020d */
[----:B------:R-:W-:-:S04]  /*0770*/  IMAD.WIDE R4, R9, 0x8, R2 ;  /* 0x0000000809047825 */ /* 0x000fc800078e0202 */
[----:B------:R-:W-:Y:S01]  /*0780*/  IMAD.WIDE R2, R11, 0x8, R6 ;  /* 0x000000080b027825 */ /* 0x000fe200078e0206 */
[----:B------:R-:W-:-:S04]  /*0790*/  IADD3 R4, P0, R4, c[0x0][0x180], RZ ;  /* 0x0000600004047a10 */ /* 0x000fc80007f1e0ff */
[----:B------:R-:W-:Y:S01]  /*07a0*/  IADD3.X R5, R5, c[0x0][0x184], RZ, P0, !PT ;  /* 0x0000610005057a10 */ /* 0x000fe200007fe4ff */
[----:B------:R-:W-:-:S05]  /*07b0*/  IMAD.WIDE R2, R9, 0x338, R2 ;  /* 0x0000033809027825 */ /* 0x000fca00078e0202 */
[----:B------:R-:W-:Y:S02]  /*07c0*/  IADD3 R2, P0, R2, c[0x0][0x178], RZ ;  /* 0x00005e0002027a10 */ /* 0x000fe40007f1e0ff */
[----:B------:R-:W2:Y:S02]  /*07d0*/  LDG.E.64.SYS R6, [R4+-0x8] ;  /* 0xfffff80004067381 */ /* 0x000ea400001eeb00 */
[----:B------:R-:W-:Y:S02]  /*07e0*/  IADD3.X R3, R3, c[0x0][0x17c], RZ, P0, !PT ;  /* 0x00005f0003037a10 */ /* 0x000fe400007fe4ff */
[----:B------:R-:W2:Y:S06]  /*07f0*/  LDG.E.64.SYS R8, [R4+0x8] ;  /* 0x0000080004087381 */ /* 0x000eac00001eeb00 */
[----:B------:R-:W3:Y:S01]  /*0800*/  LDG.E.64.SYS R10, [R2] ;  /* 0x00000000020a7381 */ /* 0x000ee200001eeb00 */
[----:B------:R-:W-:-:S04]  /*0810*/  IADD3 R16, P0, R4, 0x1000000, RZ ;  /* 0x0100000004107810 */ /* 0x000fc80007f1e0ff */
[----:B------:R-:W-:Y:S02]  /*0820*/  IADD3.X R17, RZ, R5, RZ, P0, !PT ;  /* 0x00000005ff117210 */ /* 0x000fe400007fe4ff */
[----:B------:R-:W-:-:S05]  /*0830*/  IADD3 R20, P0, R2, 0x1000000, RZ ;  /* 0x0100000002147810 */ /* 0x000fca0007f1e0ff */
[----:B------:R-:W-:Y:S01]  /*0840*/  IMAD.X R21, RZ, RZ, R3, P0 ;  /* 0x000000ffff157224 */ /* 0x000fe200000e0603 */
[----:B--2---:R-:W3:-:S08]  /*0850*/  DADD R6, -R6, R8 ;  /* 0x0000000006067229 */ /* 0x004ed00000000108 */
[----:B---3--:R-:W0:-:S09]  /*0860*/  DFMA R6, R6, -c[0x0][0x188], R10 ;  /* 0x8000620006067a2b */ /* 0x008e12000000000a */
[----:B0-----:R0:W-:Y:S04]  /*0870*/  STG.E.64.SYS [R2], R6 ;  /* 0x0000000602007386 */ /* 0x0011e8000010eb00 */
[----:B------:R-:W2:Y:S04]  /*0880*/  LDG.E.64.SYS R8, [R16+-0x7e7548] ;  /* 0x818ab80010087381 */ /* 0x000ea800001eeb00 */
[----:B------:R-:W2:Y:S04]  /*0890*/  LDG.E.64.SYS R10, [R16+-0x7e7538] ;  /* 0x818ac800100a7381 */ /* 0x000ea800001eeb00 */
[----:B------:R-:W3:Y:S04]  /*08a0*/  LDG.E.64.SYS R12, [R20+-0x7be7d0] ;  /* 0x84183000140c7381 */ /* 0x000ee800001eeb00 */
[----:B------:R-:W4:Y:S01]  /*08b0*/  LDG.E.64.SYS R14, [R20+0x83060] ;  /* 0x08306000140e7381 */ /* 0x000f2200001eeb00 */
[----:B--2---:R-:W3:-:S08]  /*08c0*/  DADD R8, -R8, R10 ;  /* 0x0000000008087229 */ /* 0x004ed0000000010a */
[----:B---3--:R-:W1:-:S09]  /*08d0*/  DFMA R8, R8, -c[0x0][0x188], R12 ;  /* 0x8000620008087a2b */ /* 0x008e52000000000c */
[----:B-1----:R1:W-:Y:S04]  /*08e0*/  STG.E.64.SYS [R20+-0x7be7d0], R8 ;  /* 0x8418300814007386 */ /* 0x0023e8000010eb00 */
[----:B------:R-:W2:Y:S04]  /*08f0*/  LDG.E.64.SYS R10, [R16+0x31578] ;  /* 0x03157800100a7381 */ /* 0x000ea800001eeb00 */
[----:B------:R-:W2:Y:S02]  /*0900*/  LDG.E.64.SYS R12, [R16+0x31588] ;  /* 0x03158800100c7381 */ /* 0x000ea400001eeb00 */
[----:B--2---:R2:W4:-:S02]  /*0910*/  DADD R10, -R10, R12 ;  /* 0x000000000a0a7229 */ /* 0x004504000000010c */
[----:B--2---:R-:W-:-:S04]  /*0920*/  IADD3 R12, P0, R4, 0x2000000, RZ ;  /* 0x02000000040c7810 */ /* 0x004fc80007f1e0ff */
[----:B------:R-:W-:Y:S02]  /*0930*/  IADD3.X R13, RZ, R5, RZ, P0, !PT ;  /* 0x00000005ff0d7210 */ /* 0x000fe400007fe4ff */
[----:B----4-:R2:W3:Y:S02]  /*0940*/  DFMA R10, R10, -c[0x0][0x188], R14 ;  /* 0x800062000a0a7a2b */ /* 0x0104e4000000000e */
[----:B--2---:R-:W-:-:S05]  /*0950*/  IADD3 R14, P0, R2, 0x2000000, RZ ;  /* 0x02000000020e7810 */ /* 0x004fca0007f1e0ff */
[----:B------:R-:W-:Y:S02]  /*0960*/  IMAD.X R15, RZ, RZ, R3, P0 ;  /* 0x000000ffff0f7224 */ /* 0x000fe400000e0603 */
[----:B---3--:R2:W-:Y:S04]  /*0970*/  STG.E.64.SYS [R20+0x83060], R10 ;  /* 0x0830600a14007386 */ /* 0x0085e8000010eb00 */
[----:B------:R-:W3:Y:S04]  /*0980*/  LDG.E.64.SYS R4, [R12+-0x7b5fc8] ;  /* 0x84a038000c047381 */ /* 0x000ee800001eeb00 */
[----:B0-----:R-:W3:Y:S04]  /*0990*/  LDG.E.64.SYS R6, [R12+-0x7b5fb8] ;  /* 0x84a048000c067381 */ /* 0x001ee800001eeb00 */
[----:B------:R-:W4:Y:S04]  /*09a0*/  LDG.E.64.SYS R2, [R14+-0x73b770] ;  /* 0x8c4890000e027381 */ /* 0x000f2800001eeb00 */
[----:B-1----:R-:W5:Y:S01]  /*09b0*/  LDG.E.64.SYS R8, [R14+0x1060c0] ;  /* 0x1060c0000e087381 */ /* 0x002f6200001eeb00 */
[----:B---3--:R-:W4:-:S08]  /*09c0*/  DADD R4, -R4, R6 ;  /* 0x0000000004047229 */ /* 0x008f100000000106 */
[----:B----4-:R-:W0:-:S09]  /*09d0*/  DFMA R2, R4, -c[0x0][0x188], R2 ;  /* 0x8000620004027a2b */ /* 0x010e120000000002 */
[----:B0-----:R2:W-:Y:S04]  /*09e0*/  STG.E.64.SYS [R14+-0x73b770], R2 ;  /* 0x8c4890020e007386 */ /* 0x0015e8000010eb00 */
[----:B------:R-:W3:Y:S04]  /*09f0*/  LDG.E.64.SYS R4, [R12+0x62af8] ;  /* 0x062af8000c047381 */ /* 0x000ee800001eeb00 */
[----:B------:R-:W3:Y:S02]  /*0a00*/  LDG.E.64.SYS R6, [R12+0x62b08] ;  /* 0x062b08000c067381 */ /* 0x000ee400001eeb00 */
[----:B---3--:R-:W5:-:S08]  /*0a10*/  DADD R4, -R4, R6 ;  /* 0x0000000004047229 */ /* 0x008f500000000106 */
[----:B-----5:R-:W0:-:S09]  /*0a20*/  DFMA R4, R4, -c[0x0][0x188], R8 ;  /* 0x8000620004047a2b */ /* 0x020e120000000008 */
[----:B0-----:R2:W-:Y:S02]  /*0a30*/  STG.E.64.SYS [R14+0x1060c0], R4 ;  /* 0x1060c0040e007386 */ /* 0x0015e4000010eb00 */
.L_x_281:
[----:B------:R-:W-:Y:S05]  /*0a40*/  BSYNC B0 ;  /* 0x0000000000007941 */ /* 0x000fea0003800000 */
.L_x_280:
[----:B------:R-:W-:Y:S02]  /*0a50*/  ISETP.NE.AND P1, PT, R36, RZ, PT ;  /* 0x000000ff2400720c */ /* 0x000fe40003f25270 */
[----:B------:R-:W-:-:S04]  /*0a60*/  IADD3 R35, P0, R35, UR36, RZ ;  /* 0x0000002423237c10 */ /* 0x000fc8000ff1e0ff */
[----:B------:R-:W-:-:S06]  /*0a70*/  IADD3.X R37, R37, UR37, RZ, P0, !PT ;  /* 0x0000002525257c10 */ /* 0x000fcc00087fe4ff */
[----:B------:R-:W-:Y:S05]  /*0a80*/  @P1 BRA `(.L_x_282) ;  /* 0xfffff70000001947 */ /* 0x000fea000383ffff */
[----:B------:R-:W-:Y:S05]  /*0a90*/  EXIT ;  /* 0x000000000000794d */ /* 0x000fea0003800000 */
.L_x_283:
[----:B------:R-:W-:-:S00]  /*0aa0*/  BRA `(.L_x_283) ;  /* 0xfffffff000007947 */ /* 0x000fc0000383ffff */
[----:B------:R-:W-:-:S00]  /*0ab0*/  NOP ;  /* 0x0000000000007918 */ /* 0x000fc00000000000 */
[----:B------:R-:W-:-:S00]  /*0ac0*/  NOP ;  /* 0x0000000000007918 */ /* 0x000fc00000000000 */
[----:B------:R-:W-:-:S00]  /*0ad0*/  NOP ;  /* 0x0000000000007918 */ /* 0x000fc00000000000 */
[----:B------:R-:W-:-:S00]  /*0ae0*/  NOP ;  /* 0x0000000000007918 */ /* 0x000fc00000000000 */
[----:B------:R-:W-:-:S00]  /*0af0*/  NOP ;  /* 0x0000000000007918 */ /* 0x000fc00000000000 */
.L_x_484:


//--------------------- .text.nvkernel__Z3rhsv_F1L1751_32 --------------------------
	.section	.text.nvkernel__Z3rhsv_F1L1751_32,"ax",@progbits
	.sectioninfo	@"SHI_REGISTERS=40"
	.align	128
        .global         nvkernel__Z3rhsv_F1L1751_32
        .type           nvkernel__Z3rhsv_F1L1751_32,@function
        .size           nvkernel__Z3rhsv_F1L1751_32,(.L_x_485 - nvkernel__Z3rhsv_F1L1751_32)
        .other          nvkernel__Z3rhsv_F1L1751_32,@"STO_CUDA_ENTRY STV_DEFAULT"
nvkernel__Z3rhsv_F1L1751_32:
.text.nvkernel__Z3rhsv_F1L1751_32:
        /* <DEDUP_REMOVED lines=25> */
.L_x_292:
[----:B0-----:R-:W-:Y:S01]  /*0190*/  IADD3 R18, P0, R22, R33, RZ ;  /* 0x0000002116127210 */ /* 0x001fe20007f1e0ff */
[----:B------:R-:W-:Y:S01]  /*01a0*/  BMOV.32.CLEAR RZ, B6 ;  /* 0x0000000006ff7355 */ /* 0x000fe20000100000 */
[----:B------:R-:W-:Y:S01]  /*01b0*/  IADD3 R34, P1, R34, -UR36, RZ ;  /* 0x8000002422227c10 */ /* 0x000fe2000ff3e0ff */
[----:B------:R-:W-:Y:S02]  /*01c0*/  BSSY B6, `(.L_x_284) ;  /* 0x0000026000067945 */ /* 0x000fe40003800000 */
[----:B------:R-:W-:Y:S01]  /*01d0*/  IMAD.X R19, R23, 0x1, R35, P0 ;  /* 0x0000000117137824 */ /* 0x000fe200000e0623 */
[----:B------:R-:W-:Y:S02]  /*01e0*/  IADD3.X R36, R36, ~UR37, RZ, P1, !PT ;  /* 0x8000002524247c10 */ /* 0x000fe40008ffe4ff */
[----:B------:R-:W-:Y:S02]  /*01f0*/  ISETP.GT.U32.AND P0, PT, R34, RZ, PT ;  /* 0x000000ff2200720c */ /* 0x000fe40003f04070 */
[----:B------:R-:W-:-:S02]  /*0200*/  LOP3.LUT R0, R19, R2, RZ, 0xfc, !PT ;  /* 0x0000000213007212 */ /* 0x000fc400078efcff */
[----:B------:R-:W-:Y:S02]  /*0210*/  ISETP.GT.AND.EX P1, PT, R36, RZ, PT, P0 ;  /* 0x000000ff2400720c */ /* 0x000fe40003f24300 */
[----:B------:R-:W-:Y:S02]  /*0220*/  ISETP.NE.U32.AND P0, PT, R0, RZ, PT ;  /* 0x000000ff0000720c */ /* 0x000fe40003f05070 */
[----:B------:R-:W-:-:S10]  /*0230*/  P2R R37, PR, RZ, 0x2 ;  /* 0x00000002ff257803 */ /* 0x000fd40000000000 */
[----:B------:R-:W-:Y:S05]  /*0240*/  @!P0 BRA `(.L_x_285) ;  /* 0x000000a000008947 */ /* 0x000fea0003800000 */
[----:B------:R-:W-:Y:S01]  /*0250*/  IMAD.MOV.U32 R4, RZ, RZ, R18 ;  /* 0x000000ffff047224 */ /* 0x000fe200078e0012 */
[----:B------:R-:W-:Y:S01]  /*0260*/  MOV R6, c[0x0][0x160] ;  /* 0x0000580000067a02 */ /* 0x000fe20000000f00 */
[----:B------:R-:W-:Y:S01]  /*0270*/  IMAD.MOV.U32 R5, RZ, RZ, R19 ;  /* 0x000000ffff057224 */ /* 0x000fe200078e0013 */
[----:B------:R-:W-:Y:S01]  /*0280*/  MOV R20, 32@lo((nvkernel__Z3rhsv_F1L1751_32 + .L_x_28@srel)) ;  /* 0x0000000000147802 */ /* 0x000fe20000000f00 */
[----:B------:R-:W-:Y:S01]  /*0290*/  IMAD.MOV.U32 R7, RZ, RZ, R2 ;  /* 0x000000ffff077224 */ /* 0x000fe200078e0002 */
[----:B------:R-:W-:-:S06]  /*02a0*/  MOV R21, 32@hi((nvkernel__Z3rhsv_F1L1751_32 + .L_x_28@srel)) ;  /* 0x0000000000157802 */ /* 0x000fcc0000000f00 */
[----:B------:R-:W-:Y:S05]  /*02b0*/  CALL.ABS.NOINC `(__cuda_sm20_div_s64) ;  /* 0x0000000000007943 */ /* 0x000fea0003c00000 */
.L_x_28:
[----:B------:R-:W-:Y:S02]  /*02c0*/  MOV R16, R4 ;  /* 0x0000000400107202 */ /* 0x000fe40000000f00 */
[----:B------:R-:W-:Y:S01]  /*02d0*/  MOV R17, R5 ;  /* 0x0000000500117202 */ /* 0x000fe20000000f00 */
[----:B------:R-:W-:Y:S05]  /*02e0*/  BRA `(.L_x_286) ;  /* 0x0000013000007947 */ /* 0x000fea0003800000 */
.L_x_285:
        /* <DEDUP_REMOVED lines=19> */
.L_x_286:
[----:B------:R-:W-:Y:S05]  /*0420*/  BSYNC B6 ;  /* 0x0000000000067941 */ /* 0x000fea0003800000 */
.L_x_284:
        /* <DEDUP_REMOVED lines=8> */
[----:B------:R-:W-:Y:S01]  /*04b0*/  MOV R20, 32@lo((nvkernel__Z3rhsv_F1L1751_32 + .L_x_29@srel)) ;  /* 0x0000000000147802 */ /* 0x000fe20000000f00 */
[----:B------:R-:W-:Y:S01]  /*04c0*/  IMAD.U32 R7, RZ, RZ, UR38 ;  /* 0x00000026ff077e24 */ /* 0x000fe2000f8e00ff */
[----:B------:R-:W-:-:S06]  /*04d0*/  MOV R21, 32@hi((nvkernel__Z3rhsv_F1L1751_32 + .L_x_29@srel)) ;  /* 0x0000000000157802 */ /* 0x000fcc0000000f00 */
[----:B------:R-:W-:Y:S05]  /*04e0*/  CALL.ABS.NOINC `(__cuda_sm20_div_s64) ;  /* 0x0000000000007943 */ /* 0x000fea0003c00000 */
.L_x_29:
[----:B------:R-:W-:Y:S05]  /*04f0*/  BRA `(.L_x_289) ;  /* 0x0000012000007947 */ /* 0x000fea0003800000 */
.L_x_288:
        /* <DEDUP_REMOVED lines=18> */
.L_x_289:
[----:B------:R-:W-:Y:S05]  /*0620*/  BSYNC B6 ;  /* 0x0000000000067941 */ /* 0x000fea0003800000 */
.L_x_287:
        /* <DEDUP_REMOVED lines=9> */
[----:B------:R-:W-:Y:S02]  /*06c0*/  SHF.R.S32.HI R19, RZ, 0x1f, R18 ;  /* 0x0000001fff137819 */ /* 0x000fe40000011412 */
[----:B------:R-:W-:Y:S01]  /*06d0*/  SHF.R.S32.HI R0, RZ, 0x1f, R3 ;  /* 0x0000001fff007819 */ /* 0x000fe20000011403 */
[----:B------:R-:W-:-:S04]  /*06e0*/  IMAD.WIDE.U32 R6, R3, 0x14b88, RZ ;  /* 0x00014b8803067825 */ /* 0x000fc800078e00ff */
[----:B------:R-:W-:Y:S02]  /*06f0*/  IMAD R5, R0, 0x14b88, RZ ;  /* 0x00014b8800057824 */ /* 0x000fe400078e02ff */
[----:B------:R-:W-:Y:S02]  /*0700*/  IMAD R9, R19, 0x338, RZ ;  /* 0x0000033813097824 */ /* 0x000fe400078e02ff */
[----:B------:R-:W-:Y:S02]  /*0710*/  IMAD.IADD R7, R7, 0x1, R5 ;  /* 0x0000000107077824 */ /* 0x000fe400078e0205 */
[----:B------:R-:W-:Y:S02]  /*0720*/  IMAD R12, R11, c[0x0][0x164], R16 ;  /* 0x000059000b0c7a24 */ /* 0x000fe400078e0210 */
[----:B------:R-:W-:-:S03]  /*0730*/  IMAD.WIDE.U32 R4, R18, 0x338, R6 ;  /* 0x0000033812047825 */ /* 0x000fc600078e0006 */
[----:B------:R-:W-:Y:S02]  /*0740*/  IADD3 R12, R12, c[0x0][0x16c], RZ ;  /* 0x00005b000c0c7a10 */ /* 0x000fe40007ffe0ff */
[----:B------:R-:W-:-:S05]  /*0750*/  IADD3 R5, R5, R9, RZ ;  /* 0x0000000905057210 */ /* 0x000fca0007ffe0ff */
[----:B------:R-:W-:-:S05]  /*0760*/  IMAD.WIDE R8, R12, 0x8, R4 ;  /* 0x000000080c087825 */ /* 0x000fca00078e0204 */
[----:B------:R-:W-:-:S04]  /*0770*/  IADD3 R20, P0, R8, c[0x0][0x170], RZ ;  /* 0x00005c0008147a10 */ /* 0x000fc80007f1e0ff */
[----:B------:R-:W-:Y:S02]  /*0780*/  IADD3.X R16, R9, c[0x0][0x174], RZ, P0, !PT ;  /* 0x00005d0009107a10 */ /* 0x000fe400007fe4ff */
[----:B------:R-:W-:-:S05]  /*0790*/  IADD3 R6, P0, R20, 0x1000000, RZ ;  /* 0x0100000014067810 */ /* 0x000fca0007f1e0ff */
[----:B------:R-:W-:-:S08]  /*07a0*/  IMAD.X R7, RZ, RZ, R16, P0 ;  /* 0x000000ffff077224 */ /* 0x000fd000000e0610 */
[----:B------:R-:W2:Y:S01]  /*07b0*/  LDG.E.64.SYS R10, [R6+0x83060] ;  /* 0x08306000060a7381 */ /* 0x000ea200001eeb00 */
[--C-:B------:R-:W-:Y:S01]  /*07c0*/  SHF.R.S32.HI R13, RZ, 0x1f, R12.reuse ;  /* 0x0000001fff0d7819 */ /* 0x100fe2000001140c */
[----:B------:R-:W-:Y:S01]  /*07d0*/  IMAD R15, R0, 0x66, RZ ;  /* 0x00000066000f7824 */ /* 0x000fe200078e02ff */
[----:B------:R-:W-:Y:S01]  /*07e0*/  MOV R26, R8 ;  /* 0x00000008001a7202 */ /* 0x000fe20000000f00 */
[----:B------:R-:W-:Y:S01]  /*07f0*/  IMAD.MOV.U32 R27, RZ, RZ, R9 ;  /* 0x000000ffff1b7224 */ /* 0x000fe200078e0009 */
[----:B------:R-:W-:Y:S01]  /*0800*/  ULDC.64 UR4, c[0x0][0x180] ;  /* 0x0000600000047ab9 */ /* 0x000fe20000000a00 */
[----:B------:R-:W-:-:S05]  /*0810*/  IMAD.WIDE.U32 R4, R3, 0x66, R12 ;  /* 0x0000006603047825 */ /* 0x000fca00078e000c */
[----:B------:R-:W-:Y:S01]  /*0820*/  IADD3 R0, R5, R15, RZ ;  /* 0x0000000f05007210 */ /* 0x000fe20007ffe0ff */
[----:B------:R-:W-:-:S04]  /*0830*/  IMAD.WIDE.U32 R18, R4, 0x66, R18 ;  /* 0x0000006604127825 */ /* 0x000fc800078e0012 */
[----:B------:R-:W-:Y:S01]  /*0840*/  IMAD R3, R0, 0x66, RZ ;  /* 0x0000006600037824 */ /* 0x000fe200078e02ff */
[----:B------:R-:W-:-:S03]  /*0850*/  LEA R4, P0, R18, c[0x0][0x178], 0x3 ;  /* 0x00005e0012047a11 */ /* 0x000fc600078018ff */
[----:B------:R-:W-:-:S05]  /*0860*/  IMAD.IADD R3, R19, 0x1, R3 ;  /* 0x0000000113037824 */ /* 0x000fca00078e0203 */
[----:B------:R-:W-:-:S08]  /*0870*/  LEA.HI.X R5, R18, c[0x0][0x17c], R3, 0x3, P0 ;  /* 0x00005f0012057a11 */ /* 0x000fd000000f1c03 */
[----:B--2---:R0:W-:Y:S04]  /*0880*/  STG.E.64.SYS [R4], R10 ;  /* 0x0000000a04007386 */ /* 0x0041e8000010eb00 */
[----:B------:R-:W2:Y:S04]  /*0890*/  LDG.E.64.SYS R8, [R26.64+UR4] ;  /* 0x000000041a087981 */ /* 0x000ea8000c1eeb00 */
[----:B------:R-:W2:Y:S04]  /*08a0*/  LDG.E.64.SYS R12, [R6+0x83060] ;  /* 0x08306000060c7381 */ /* 0x000ea800001eeb00 */
[----:B------:R-:W3:Y:S01]  /*08b0*/  LDG.E.64.SYS R14, [R6+-0x7be7d0] ;  /* 0x84183000060e7381 */ /* 0x000ee200001eeb00 */
[----:B------:R-:W-:Y:S01]  /*08c0*/  IADD3 R18, P0, R4, 0x1000000, RZ ;  /* 0x0100000004127810 */ /* 0x000fe20007f1e0ff */
[----:B------:R-:W-:Y:S01]  /*08d0*/  ULDC.64 UR4, c[0x0][0x188] ;  /* 0x0000620000047ab9 */ /* 0x000fe20000000a00 */
[----:B------:R-:W-:Y:S01]  /*08e0*/  IADD3 R20, P1, R20, 0x2000000, RZ ;  /* 0x0200000014147810 */ /* 0x000fe20007f3e0ff */
[----:B0-----:R-:W4:Y:S01]  /*08f0*/  LDG.E.64.SYS R10, [R26.64+UR4] ;  /* 0x000000041a0a7981 */ /* 0x001f22000c1eeb00 */
[----:B------:R-:W-:-:S03]  /*0900*/  IADD3.X R19, RZ, R5, RZ, P0, !PT ;  /* 0x00000005ff137210 */ /* 0x000fc600007fe4ff */
[----:B------:R-:W-:Y:S01]  /*0910*/  IMAD.X R21, RZ, RZ, R16, P1 ;  /* 0x000000ffff157224 */ /* 0x000fe200008e0610 */
[----:B--2---:R-:W3:-:S08]  /*0920*/  DMUL R8, R8, R12 ;  /* 0x0000000c08087228 */ /* 0x004ed00000000000 */
[----:B---3--:R-:W0:-:S09]  /*0930*/  DMUL R14, R8, R14 ;  /* 0x0000000e080e7228 */ /* 0x008e120000000000 */
[----:B0-----:R0:W-:Y:S04]  /*0940*/  STG.E.64.SYS [R18+-0x7e7540], R14 ;  /* 0x818ac00e12007386 */ /* 0x0011e8000010eb00 */
[----:B------:R-:W2:Y:S04]  /*0950*/  LDG.E.64.SYS R16, [R6+0x83060] ;  /* 0x0830600006107381 */ /* 0x000ea800001eeb00 */
[----:B------:R-:W4:Y:S01]  /*0960*/  LDG.E.64.SYS R12, [R20+0x1060c0] ;  /* 0x1060c000140c7381 */ /* 0x000f2200001eeb00 */
[----:B--2---:R-:W-:-:S04]  /*0970*/  DMUL R16, R8, R16 ;  /* 0x0000001008107228 */ /* 0x004fc80000000000 */
[----:B----4-:R-:W1:-:S08]  /*0980*/  DADD R12, -R10, R12 ;  /* 0x000000000a0c7229 */ /* 0x010e50000000010c */
[----:B-1----:R-:W1:-:S09]  /*0990*/  DFMA R12, R12, c[`(nvkernel__Z3rhsv_F1L1751_32.const_opt.0.8)], R16 ;  /* 0x000000000c0c7a2b */ /* 0x002e520000000010 */
[----:B-1----:R0:W-:Y:S04]  /*09a0*/  STG.E.64.SYS [R18+0x31580], R12 ;  /* 0x0315800c12007386 */ /* 0x0021e8000010eb00 */
[----:B------:R-:W2:Y:S01]  /*09b0*/  LDG.E.64.SYS R16, [R20+-0x73b770] ;  /* 0x8c48900014107381 */ /* 0x000ea200001eeb00 */
[----:B------:R-:W-:-:S04]  /*09c0*/  IADD3 R24, P0, R4, 0x2000000, RZ ;  /* 0x0200000004187810 */ /* 0x000fc80007f1e0ff */
[----:B------:R-:W-:Y:S01]  /*09d0*/  IADD3.X R25, RZ, R5, RZ, P0, !PT ;  /* 0x00000005ff197210 */ /* 0x000fe200007fe4ff */
[----:B--2---:R-:W1:-:S09]  /*09e0*/  DMUL R16, R8, R16 ;  /* 0x0000001008107228 */ /* 0x004e520000000000 */
[----:B-1----:R0:W-:Y:S04]  /*09f0*/  STG.E.64.SYS [R24+-0x7b5fc0], R16 ;  /* 0x84a0401018007386 */ /* 0x0021e8000010eb00 */
[----:B------:R-:W2:Y:S01]  /*0a00*/  LDG.E.64.SYS R4, [R20+0x1060c0] ;  /* 0x1060c00014047381 */ /* 0x000ea200001eeb00 */
[----:B------:R-:W2:-:S08]  /*0a10*/  DMUL R10, R10, c[`(nvkernel__Z3rhsv_F1L1751_32.const_opt.8.16)] ;  /* 0x000000000a0a7a28 */ /* 0x000e900000000000 */
[----:B--2---:R-:W1:-:S08]  /*0a20*/  DFMA R4, R4, c[`(nvkernel__Z3rhsv_F1L1751_32.const_opt.16.24)], R10 ;  /* 0x0000000004047a2b */ /* 0x004e50000000000a */
[----:B-1----:R-:W1:-:S09]  /*0a30*/  DMUL R4, R8, R4 ;  /* 0x0000000408047228 */ /* 0x002e520000000000 */
[----:B-1----:R0:W-:Y:S02]  /*0a40*/  STG.E.64.SYS [R24+0x62b00], R4 ;  /* 0x062b000418007386 */ /* 0x0021e4000010eb00 */
.L_x_291:
[----:B------:R-:W-:Y:S05]  /*0a50*/  BSYNC B0 ;  /* 0x0000000000007941 */ /* 0x000fea0003800000 */
.L_x_290:
[----:B------:R-:W-:Y:S02]  /*0a60*/  ISETP.NE.AND P1, PT, R37, RZ, PT ;  /* 0x000000ff2500720c */ /* 0x000fe40003f25270 */
[----:B------:R-:W-:-:S04]  /*0a70*/  IADD3 R33, P0, R33, UR36, RZ ;  /* 0x0000002421217c10 */ /* 0x000fc8000ff1e0ff */
[----:B------:R-:W-:-:S06]  /*0a80*/  IADD3.X R35, R35, UR37, RZ, P0, !PT ;  /* 0x0000002523237c10 */ /* 0x000fcc00087fe4ff */
[----:B------:R-:W-:Y:S05]  /*0a90*/  @P1 BRA `(.L_x_292) ;  /* 0xfffff6f000001947 */ /* 0x000fea000383ffff */
[----:B------:R-:W-:Y:S05]  /*0aa0*/  EXIT ;  /* 0x000000000000794d */ /* 0x000fea0003800000 */
.L_x_293:
[----:B------:R-:W-:-:S00]  /*0ab0*/  BRA `(.L_x_293) ;  /* 0xfffffff000007947 */ /* 0x000fc0000383ffff */
[----:B------:R-:W-:-:S00]  /*0ac0*/  NOP ;  /* 0x0000000000007918 */ /* 0x000fc00000000000 */
[----:B------:R-:W-:-:S00]  /*0ad0*/  NOP ;  /* 0x0000000000007918 */ /* 0x000fc00000000000 */
[----:B------:R-:W-:-:S00]  /*0ae0*/  NOP ;  /* 0x0000000000007918 */ /* 0x000fc00000000000 */
[----:B------:R-:W-:-:S00]  /*0af0*/  NOP ;  /* 0x0000000000007918 */ /* 0x000fc00000000000 */
.L_x_485:


//--------------------- .text.nvkernel__Z3rhsv_F1L1726_30 --------------------------
	.section	.text.nvkernel__Z3rhsv_F1L1726_30,"ax",@progbits
	.sectioninfo	@"SHI_REGISTERS=39"
	.align	128
        .global         nvkernel__Z3rhsv_F1L1726_30
        .type           nvkernel__Z3rhsv_F1L1726_30,@function
        .size           nvkernel__Z3rhsv_F1L1726_30,(.L_x_486 - nvkernel__Z3rhsv_F1L1726_30)
        .other          nvkernel__Z3rhsv_F1L1726_30,@"STO_CUDA_ENTRY STV_DEFAULT"
nvkernel__Z3rhsv_F1L1726_30:
.text.nvkernel__Z3rhsv_F1L1726_30:
        /* <DEDUP_REMOVED lines=18> */
[----:B------:R-:W-:-:S02]  /*0120*/  USHF.R.S32.HI UR38, URZ, 0x1f, UR38 ;  /* 0x0000001f3f267899 */ /* 0x000fc40008011426 */
[----:B------:R-:W-:Y:S01]  /*0130*/  UIMAD.WIDE UR36, UR36, 0x80, URZ ;  /* 0x00000080242478a5 */ /* 0x000fe2000f8e023f */
[----:B0-----:R-:W-:-:S05]  /*0140*/  SHF.R.S32.HI R19, RZ, 0x1f, R18 ;  /* 0x0000001fff137819 */ /* 0x001fca0000011412 */
[----:B-1----:R-:W-:-:S05]  /*0150*/  IMAD.WIDE R18, R3, 0x80, R18 ;  /* 0x0000008003127825 */ /* 0x002fca00078e0212 */
.L_x_299:
        /* <DEDUP_REMOVED lines=31> */
[----:B------:R-:W-:Y:S02]  /*0350*/  MOV R20, 32@lo((nvkernel__Z3rhsv_F1L1726_30 + .L_x_30@srel)) ;  /* 0x0000000000147802 */ /* 0x000fe40000000f00 */
[----:B------:R-:W-:-:S06]  /*0360*/  MOV R21, 32@hi((nvkernel__Z3rhsv_F1L1726_30 + .L_x_30@srel)) ;  /* 0x0000000000157802 */ /* 0x000fcc0000000f00 */
[----:B------:R-:W-:Y:S05]  /*0370*/  CALL.ABS.NOINC `(__cuda_sm20_div_s64) ;  /* 0x0000000000007943 */ /* 0x000fea0003c00000 */
.L_x_30:
[----:B------:R-:W-:Y:S05]  /*0380*/  BRA `(.L_x_296) ;  /* 0x0000012000007947 */ /* 0x000fea0003800000 */
.L_x_295:
        /* <DEDUP_REMOVED lines=18> */
.L_x_296:
[----:B------:R-:W-:Y:S05]  /*04b0*/  BSYNC B6 ;  /* 0x0000000000067941 */ /* 0x000fea0003800000 */
.L_x_294:
[----:B------:R-:W-:Y:S01]  /*04c0*/  ISETP.GE.U32.AND P0, PT, R35, R22, PT ;  /* 0x000000162300720c */ /* 0x000fe20003f06070 */
[----:B------:R-:W-:Y:S01]  /*04d0*/  BMOV.32.CLEAR RZ, B0 ;  /* 0x0000000000ff7355 */ /* 0x000fe20000100000 */
[----:B------:R-:W-:Y:S02]  /*04e0*/  BSSY B0, `(.L_x_297) ;  /* 0x000002c000007945 */ /* 0x000fe40003800000 */
[----:B------:R-:W-:-:S12]  /*04f0*/  ISETP.GE.AND.EX P0, PT, R34, R17, PT, P0 ;  /* 0x000000112200720c */ /* 0x000fd80003f06300 */
[----:B------:R-:W-:Y:S05]  /*0500*/  @P0 BRA `(.L_x_298) ;  /* 0x0000029000000947 */ /* 0x000fea0003800000 */
[----:B------:R-:W-:Y:S01]  /*0510*/  IADD3 R3, -R4, RZ, RZ ;  /* 0x000000ff04037210 */ /* 0x000fe20007ffe1ff */
[----:B------:R-:W-:Y:S01]  /*0520*/  IMAD R35, R16, -0x5, R35 ;  /* 0xfffffffb10237824 */ /* 0x000fe200078e0223 */
[----:B------:R-:W-:Y:S01]  /*0530*/  IADD3 R4, R4, 0x1, RZ ;  /* 0x0000000104047810 */ /* 0x000fe20007ffe0ff */
[----:B------:R-:W-:Y:S02]  /*0540*/  ULDC.64 UR4, c[0x0][0x178] ;  /* 0x00005e0000047ab9 */ /* 0x000fe40000000a00 */
[----:B------:R-:W-:Y:S01]  /*0550*/  IMAD R6, R3, c[0x0][0x160], R16 ;  /* 0x0000580003067a24 */ /* 0x000fe200078e0210 */
[----:B------:R-:W-:Y:S02]  /*0560*/  SHF.R.S32.HI R0, RZ, 0x1f, R35 ;  /* 0x0000001fff007819 */ /* 0x000fe40000011423 */
[----:B------:R-:W-:Y:S02]  /*0570*/  SHF.R.S32.HI R5, RZ, 0x1f, R4 ;  /* 0x0000001fff057819 */ /* 0x000fe40000011404 */
[----:B------:R-:W-:Y:S01]  /*0580*/  IADD3 R6, R6, c[0x0][0x168], RZ ;  /* 0x00005a0006067a10 */ /* 0x000fe20007ffe0ff */
[----:B------:R-:W-:-:S02]  /*0590*/  IMAD R3, R0, 0x66, RZ ;  /* 0x0000006600037824 */ /* 0x000fc400078e02ff */
[----:B------:R-:W-:Y:S01]  /*05a0*/  IMAD.WIDE.U32 R4, R35, 0x66, R4 ;  /* 0x0000006623047825 */ /* 0x000fe200078e0004 */
[----:B------:R-:W-:-:S04]  /*05b0*/  SHF.R.S32.HI R7, RZ, 0x1f, R6 ;  /* 0x0000001fff077819 */ /* 0x000fc80000011406 */
[----:B------:R-:W-:Y:S01]  /*05c0*/  IADD3 R0, R5, R3, RZ ;  /* 0x0000000305007210 */ /* 0x000fe20007ffe0ff */
[----:B------:R-:W-:-:S04]  /*05d0*/  IMAD.WIDE.U32 R4, R4, 0x67, R6 ;  /* 0x0000006704047825 */ /* 0x000fc800078e0006 */
[----:B------:R-:W-:Y:S02]  /*05e0*/  IMAD R3, R0, 0x67, RZ ;  /* 0x0000006700037824 */ /* 0x000fe400078e02ff */
[----:B------:R-:W-:Y:S02]  /*05f0*/  IMAD.U32 R7, RZ, RZ, UR38 ;  /* 0x00000026ff077e24 */ /* 0x000fe4000f8e00ff */
[----:B------:R-:W-:Y:S01]  /*0600*/  IMAD.MOV.U32 R6, RZ, RZ, c[0x0][0x180] ;  /* 0x00006000ff067624 */ /* 0x000fe200078e00ff */
[----:B------:R-:W-:-:S03]  /*0610*/  IADD3 R0, R5, R3, RZ ;  /* 0x0000000305007210 */ /* 0x000fc60007ffe0ff */
[----:B------:R-:W-:-:S04]  /*0620*/  IMAD.WIDE.U32 R4, R4, 0x67, R6 ;  /* 0x0000006704047825 */ /* 0x000fc800078e0006 */
[----:B------:R-:W-:Y:S01]  /*0630*/  IMAD R3, R0, 0x67, RZ ;  /* 0x0000006700037824 */ /* 0x000fe200078e02ff */
[----:B------:R-:W-:-:S04]  /*0640*/  SHF.L.U32 R14, R4, 0x3, RZ ;  /* 0x00000003040e7819 */ /* 0x000fc800000006ff */
[----:B------:R-:W-:-:S04]  /*0650*/  IADD3 R3, R5, R3, RZ ;  /* 0x0000000305037210 */ /* 0x000fc80007ffe0ff */
[----:B------:R-:W-:-:S08]  /*0660*/  SHF.L.U64.HI R15, R4, 0x3, R3 ;  /* 0x00000003040f7819 */ /* 0x000fd00000010203 */
[----:B------:R-:W2:Y:S04]  /*0670*/  LDG.E.64.SYS R4, [R14.64+UR4+-0x20] ;  /* 0xffffe0040e047981 */ /* 0x000ea8000c1eeb00 */
[----:B------:R-:W2:Y:S04]  /*0680*/  LDG.E.64.SYS R6, [R14.64+UR4+-0x28] ;  /* 0xffffd8040e067981 */ /* 0x000ea8000c1eeb00 */
[----:B------:R-:W3:Y:S04]  /*0690*/  LDG.E.64.SYS R8, [R14.64+UR4+-0x18] ;  /* 0xffffe8040e087981 */ /* 0x000ee8000c1eeb00 */
[----:B------:R-:W4:Y:S01]  /*06a0*/  LDG.E.64.SYS R10, [R14.64+UR4+-0x10] ;  /* 0xfffff0040e0a7981 */ /* 0x000f22000c1eeb00 */
[----:B------:R-:W-:-:S03]  /*06b0*/  ULDC.64 UR6, c[0x0][0x170] ;  /* 0x00005c0000067ab9 */ /* 0x000fc60000000a00 */
[----:B------:R-:W5:Y:S01]  /*06c0*/  LDG.E.64.SYS R12, [R14.64+UR6+-0x18] ;  /* 0xffffe8060e0c7981 */ /* 0x000f62000c1eeb00 */
[----:B--2---:R-:W3:-:S08]  /*06d0*/  DFMA R4, R4, -4, R6 ;  /* 0xc01000000404782b */ /* 0x004ed00000000006 */
[----:B---3--:R-:W4:-:S08]  /*06e0*/  DFMA R4, R8, 6, R4 ;  /* 0x401800000804782b */ /* 0x008f100000000004 */
[----:B----4-:R-:W5:-:S08]  /*06f0*/  DFMA R4, R10, -4, R4 ;  /* 0xc01000000a04782b */ /* 0x010f500000000004 */
[----:B-----5:R0:W1:Y:S02]  /*0700*/  DFMA R4, -R4, c[0x0][0x188], R12 ;  /* 0x0000620004047a2b */ /* 0x020064000000010c */
[----:B0-----:R-:W2:Y:S07]  /*0710*/  LDG.E.64.SYS R12, [R14.64+UR6+-0x10] ;  /* 0xfffff0060e0c7981 */ /* 0x001eae000c1eeb00 */
[----:B-1----:R0:W-:Y:S04]  /*0720*/  STG.E.64.SYS [R14.64+UR6+-0x18], R4 ;  /* 0xffffe8040e007986 */ /* 0x0021e8000c10eb06 */
[----:B------:R-:W3:Y:S04]  /*0730*/  LDG.E.64.SYS R6, [R14.64+UR4+-0x18] ;  /* 0xffffe8040e067981 */ /* 0x000ee8000c1eeb00 */
[----:B------:R-:W3:Y:S04]  /*0740*/  LDG.E.64.SYS R8, [R14.64+UR4+-0x20] ;  /* 0xffffe0040e087981 */ /* 0x000ee8000c1eeb00 */
[----:B------:R-:W4:Y:S01]  /*0750*/  LDG.E.64.SYS R10, [R14.64+UR4+-0x10] ;  /* 0xfffff0040e0a7981 */ /* 0x000f22000c1eeb00 */
[----:B---3--:R-:W4:-:S08]  /*0760*/  DFMA R6, R6, -4, R8 ;  /* 0xc01000000606782b */ /* 0x008f100000000008 */
[----:B----4-:R-:W2:-:S08]  /*0770*/  DFMA R6, R10, 5, R6 ;  /* 0x401400000a06782b */ /* 0x010e900000000006 */
[----:B--2---:R-:W1:-:S09]  /*0780*/  DFMA R6, -R6, c[0x0][0x188], R12 ;  /* 0x0000620006067a2b */ /* 0x004e52000000010c */
[----:B-1----:R0:W-:Y:S02]  /*0790*/  STG.E.64.SYS [R14.64+UR6+-0x10], R6 ;  /* 0xfffff0060e007986 */ /* 0x0021e4000c10eb06 */
.L_x_298:
[----:B------:R-:W-:Y:S05]  /*07a0*/  BSYNC B0 ;  /* 0x0000000000007941 */ /* 0x000fea0003800000 */
.L_x_297:
[----:B------:R-:W-:Y:S02]  /*07b0*/  ISETP.NE.AND P1, PT, R36, RZ, PT ;  /* 0x000000ff2400720c */ /* 0x000fe40003f25270 */
[----:B------:R-:W-:-:S04]  /*07c0*/  IADD3 R31, P0, R31, UR36, RZ ;  /* 0x000000241f1f7c10 */ /* 0x000fc8000ff1e0ff */
[----:B------:R-:W-:-:S06]  /*07d0*/  IADD3.X R33, R33, UR37, RZ, P0, !PT ;  /* 0x0000002521217c10 */ /* 0x000fcc00087fe4ff */
[----:B------:R-:W-:Y:S05]  /*07e0*/  @P1 BRA `(.L_x_299) ;  /* 0xfffff97000001947 */ /* 0x000fea000383ffff */
[----:B------:R-:W-:Y:S05]  /*07f0*/  EXIT ;  /* 0x000000000000794d */ /* 0x000fea0003800000 */
.L_x_300:
        /* <DEDUP_REMOVED lines=8> */
.L_x_486:


//--------------------- .text.nvkernel__Z3rhsv_F1L1710_28 --------------------------
	.section	.text.nvkernel__Z3rhsv_F1L1710_28,"ax",@progbits
	.sectioninfo	@"SHI_REGISTERS=41"
	.align	128
        .global         nvkernel__Z3rhsv_F1L1710_28
        .type           nvkernel__Z3rhsv_F1L1710_28,@function
        .size           nvkernel__Z3rhsv_F1L1710_28,(.L_x_487 - nvkernel__Z3rhsv_F1L1710_28)
        .other          nvkernel__Z3rhsv_F1L1710_28,@"STO_CUDA_ENTRY STV_DEFAULT"
nvkernel__Z3rhsv_F1L1710_28:
.text.nvkernel__Z3rhsv_F1L1710_28:
        /* <DEDUP_REMOVED lines=28> */
.L_x_309:
        /* <DEDUP_REMOVED lines=31> */
[----:B------:R-:W-:Y:S02]  /*03b0*/  MOV R20, 32@lo((nvkernel__Z3rhsv_F1L1710_28 + .L_x_31@srel)) ;  /* 0x0000000000147802 */ /* 0x000fe40000000f00 */
[----:B------:R-:W-:-:S06]  /*03c0*/  MOV R21, 32@hi((nvkernel__Z3rhsv_F1L1710_28 + .L_x_31@srel)) ;  /* 0x0000000000157802 */ /* 0x000fcc0000000f00 */
[----:B------:R-:W-:Y:S05]  /*03d0*/  CALL.ABS.NOINC `(__cuda_sm20_div_s64) ;  /* 0x0000000000007943 */ /* 0x000fea0003c00000 */
.L_x_31:
[----:B------:R-:W-:Y:S02]  /*03e0*/  MOV R16, R4 ;  /* 0x0000000400107202 */ /* 0x000fe40000000f00 */
[----:B------:R-:W-:Y:S01]  /*03f0*/  MOV R17, R5 ;  /* 0x0000000500117202 */ /* 0x000fe20000000f00 */
[----:B------:R-:W-:Y:S05]  /*0400*/  BRA `(.L_x_303) ;  /* 0x0000013000007947 */ /* 0x000fea0003800000 */
.L_x_302:
        /* <DEDUP_REMOVED lines=19> */
.L_x_303:
[----:B------:R-:W-:Y:S05]  /*0540*/  BSYNC B6 ;  /* 0x0000000000067941 */ /* 0x000fea0003800000 */
.L_x_301:
        /* <DEDUP_REMOVED lines=8> */
[----:B------:R-:W-:Y:S01]  /*05d0*/  MOV R20, 32@lo((nvkernel__Z3rhsv_F1L1710_28 + .L_x_32@srel)) ;  /* 0x0000000000147802 */ /* 0x000fe20000000f00 */
[----:B------:R-:W-:Y:S01]  /*05e0*/  IMAD.U32 R7, RZ, RZ, UR38 ;  /* 0x00000026ff077e24 */ /* 0x000fe2000f8e00ff */
[----:B------:R-:W-:-:S06]  /*05f0*/  MOV R21, 32@hi((nvkernel__Z3rhsv_F1L1710_28 + .L_x_32@srel)) ;  /* 0x0000000000157802 */ /* 0x000fcc0000000f00 */
[----:B------:R-:W-:Y:S05]  /*0600*/  CALL.ABS.NOINC `(__cuda_sm20_div_s64) ;  /* 0x0000000000007943 */ /* 0x000fea0003c00000 */
.L_x_32:
[----:B------:R-:W-:Y:S05]  /*0610*/  BRA `(.L_x_306) ;  /* 0x0000012000007947 */ /* 0x000fea0003800000 */
.L_x_305:
        /* <DEDUP_REMOVED lines=18> */
.L_x_306:
[----:B------:R-:W-:Y:S05]  /*0740*/  BSYNC B6 ;  /* 0x0000000000067941 */ /* 0x000fea0003800000 */
.L_x_304:
        /* <DEDUP_REMOVED lines=14> */
[----:B------:R-:W-:Y:S01]  /*0830*/  IADD3 R8, R8, 0x3, RZ ;  /* 0x0000000308087810 */ /* 0x000fe20007ffe0ff */
[----:B------:R-:W-:Y:S01]  /*0840*/  IMAD R3, R0, 0x66, RZ ;  /* 0x0000006600037824 */ /* 0x000fe200078e02ff */
[----:B------:R-:W-:Y:S01]  /*0850*/  IADD3 R6, R6, c[0x0][0x16c], RZ ;  /* 0x00005b0006067a10 */ /* 0x000fe20007ffe0ff */
        /* <DEDUP_REMOVED lines=25> */
.L_x_308:
[----:B------:R-:W-:Y:S05]  /*09f0*/  BSYNC B0 ;  /* 0x0000000000007941 */ /* 0x000fea0003800000 */
.L_x_307:
[----:B------:R-:W-:Y:S02]  /*0a00*/  ISETP.NE.AND P1, PT, R38, RZ, PT ;  /* 0x000000ff2600720c */ /* 0x000fe40003f25270 */
[----:B------:R-:W-:-:S04]  /*0a10*/  IADD3 R33, P0, R33, UR36, RZ ;  /* 0x0000002421217c10 */ /* 0x000fc8000ff1e0ff */
[----:B------:R-:W-:-:S06]  /*0a20*/  IADD3.X R35, R35, UR37, RZ, P0, !PT ;  /* 0x0000002523237c10 */ /* 0x000fcc00087fe4ff */
[----:B------:R-:W-:Y:S05]  /*0a30*/  @P1 BRA `(.L_x_309) ;  /* 0xfffff78000001947 */ /* 0x000fea000383ffff */
[----:B------:R-:W-:Y:S05]  /*0a40*/  EXIT ;  /* 0x000000000000794d */ /* 0x000fea0003800000 */
.L_x_310:
[----:B------:R-:W-:-:S00]  /*0a50*/  BRA `(.L_x_310) ;  /* 0xfffffff000007947 */ /* 0x000fc0000383ffff */
[----:B------:R-:W-:-:S00]  /*0a60*/  NOP ;  /* 0x0000000000007918 */ /* 0x000fc00000000000 */
[----:B------:R-:W-:-:S00]  /*0a70*/  NOP ;  /* 0x0000000000007918 */ /* 0x000fc00000000000 */
.L_x_487:


//--------------------- .text.nvkernel__Z3rhsv_F1L1693_26 --------------------------
	.section	.text.nvkernel__Z3rhsv_F1L1693_26,"ax",@progbits
	.sectioninfo	@"SHI_REGISTERS=39"
	.align	128
        .global         nvkernel__Z3rhsv_F1L1693_26
        .type           nvkernel__Z3rhsv_F1L1693_26,@function
        .size           nvkernel__Z3rhsv_F1L1693_26,(.L_x_488 - nvkernel__Z3rhsv_F1L1693_26)
        .other          nvkernel__Z3rhsv_F1L1693_26,@"STO_CUDA_ENTRY STV_DEFAULT"
nvkernel__Z3rhsv_F1L1693_26:
.text.nvkernel__Z3rhsv_F1L1693_26:
        /* <DEDUP_REMOVED lines=20> */
.L_x_316:
        /* <DEDUP_REMOVED lines=31> */
[----:B------:R-:W-:Y:S02]  /*0330*/  MOV R20, 32@lo((nvkernel__Z3rhsv_F1L1693_26 + .L_x_33@srel)) ;  /* 0x0000000000147802 */ /* 0x000fe40000000f00 */
[----:B------:R-:W-:-:S06]  /*0340*/  MOV R21, 32@hi((nvkernel__Z3rhsv_F1L1693_26 + .L_x_33@srel)) ;  /* 0x0000000000157802 */ /* 0x000fcc0000000f00 */
[----:B------:R-:W-:Y:S05]  /*0350*/  CALL.ABS.NOINC `(__cuda_sm20_div_s64) ;  /* 0x0000000000007943 */ /* 0x000fea0003c00000 */
.L_x_33:
[----:B------:R-:W-:Y:S05]  /*0360*/  BRA `(.L_x_313) ;  /* 0x0000012000007947 */ /* 0x000fea0003800000 */
.L_x_312:
        /* <DEDUP_REMOVED lines=18> */
.L_x_313:
[----:B------:R-:W-:Y:S05]  /*0490*/  BSYNC B6 ;  /* 0x0000000000067941 */ /* 0x000fea0003800000 */
.L_x_311:
[----:B------:R-:W-:Y:S01]  /*04a0*/  ISETP.GE.U32.AND P0, PT, R35, R22, PT ;  /* 0x000000162300720c */ /* 0x000fe20003f06070 */
[----:B------:R-:W-:Y:S01]  /*04b0*/  BMOV.32.CLEAR RZ, B0 ;  /* 0x0000000000ff7355 */ /* 0x000fe20000100000 */
[----:B------:R-:W-:Y:S02]  /*04c0*/  BSSY B0, `(.L_x_314) ;  /* 0x000002a000007945 */ /* 0x000fe40003800000 */
[----:B------:R-:W-:-:S12]  /*04d0*/  ISETP.GE.AND.EX P0, PT, R34, R17, PT, P0 ;  /* 0x000000112200720c */ /* 0x000fd80003f06300 */
[----:B------:R-:W-:Y:S05]  /*04e0*/  @P0 BRA `(.L_x_315) ;  /* 0x0000027000000947 */ /* 0x000fea0003800000 */
[----:B------:R-:W-:Y:S01]  /*04f0*/  IADD3 R3, -R4, RZ, RZ ;  /* 0x000000ff04037210 */ /* 0x000fe20007ffe1ff */
[----:B------:R-:W-:Y:S01]  /*0500*/  IMAD R35, R16, -0x5, R35 ;  /* 0xfffffffb10237824 */ /* 0x000fe200078e0223 */
[----:B------:R-:W-:Y:S02]  /*0510*/  IADD3 R4, R4, 0x1, RZ ;  /* 0x0000000104047810 */ /* 0x000fe40007ffe0ff */
[----:B------:R-:W-:Y:S01]  /*0520*/  MOV R13, 0x338 ;  /* 0x00000338000d7802 */ /* 0x000fe20000000f00 */
        /* <DEDUP_REMOVED lines=10> */
[----:B------:R-:W-:-:S03]  /*05d0*/  IMAD.WIDE.U32 R6, R4, R13, c[0x0][0x178] ;  /* 0x00005e0004067625 */ /* 0x000fc600078e000d */
[----:B------:R-:W-:-:S05]  /*05e0*/  IADD3 R0, R5, R3, RZ ;  /* 0x0000000305007210 */ /* 0x000fca0007ffe0ff */
[----:B------:R-:W-:-:S05]  /*05f0*/  IMAD R3, R0, 0x338, RZ ;  /* 0x0000033800037824 */ /* 0x000fca00078e02ff */
[----:B------:R-:W-:-:S08]  /*0600*/  IADD3 R7, R3, R7, RZ ;  /* 0x0000000703077210 */ /* 0x000fd00007ffe0ff */
[----:B------:R-:W2:Y:S01]  /*0610*/  LDG.E.64.SYS R8, [R6+0x10] ;  /* 0x0000100006087381 */ /* 0x000ea200001eeb00 */
[----:B------:R-:W-:-:S03]  /*0620*/  IMAD.WIDE.U32 R4, R4, R13, c[0x0][0x170] ;  /* 0x00005c0004047625 */ /* 0x000fc600078e000d */
[----:B------:R-:W3:Y:S02]  /*0630*/  LDG.E.64.SYS R10, [R6+0x8] ;  /* 0x00000800060a7381 */ /* 0x000ee400001eeb00 */
[----:B------:R-:W-:Y:S02]  /*0640*/  IADD3 R5, R5, R3, RZ ;  /* 0x0000000305057210 */ /* 0x000fe40007ffe0ff */
[----:B------:R-:W4:Y:S06]  /*0650*/  LDG.E.64.SYS R12, [R6+0x18] ;  /* 0x00001800060c7381 */ /* 0x000f2c00001eeb00 */
[----:B------:R-:W5:Y:S04]  /*0660*/  LDG.E.64.SYS R14, [R4+0x8] ;  /* 0x00000800040e7381 */ /* 0x000f6800001eeb00 */
[----:B------:R-:W5:Y:S01]  /*0670*/  LDG.E.64.SYS R24, [R4+0x10] ;  /* 0x0000100004187381 */ /* 0x000f6200001eeb00 */
[----:B--2---:R-:W3:-:S08]  /*0680*/  DMUL R8, R8, -4 ;  /* 0xc010000008087828 */ /* 0x004ed00000000000 */
[----:B---3--:R-:W4:-:S08]  /*0690*/  DFMA R8, R10, 5, R8 ;  /* 0x401400000a08782b */ /* 0x008f100000000008 */
[----:B----4-:R-:W5:-:S08]  /*06a0*/  DADD R8, R8, R12 ;  /* 0x0000000008087229 */ /* 0x010f50000000000c */
[----:B-----5:R-:W0:-:S09]  /*06b0*/  DFMA R8, R8, -c[0x0][0x180], R14 ;  /* 0x8000600008087a2b */ /* 0x020e12000000000e */
[----:B0-----:R0:W-:Y:S04]  /*06c0*/  STG.E.64.SYS [R4+0x8], R8 ;  /* 0x0000080804007386 */ /* 0x0011e8000010eb00 */
[----:B------:R-:W2:Y:S04]  /*06d0*/  LDG.E.64.SYS R10, [R6+0x8] ;  /* 0x00000800060a7381 */ /* 0x000ea800001eeb00 */
[----:B------:R-:W2:Y:S04]  /*06e0*/  LDG.E.64.SYS R12, [R6+0x20] ;  /* 0x00002000060c7381 */ /* 0x000ea800001eeb00 */
[----:B------:R-:W3:Y:S04]  /*06f0*/  LDG.E.64.SYS R14, [R6+0x10] ;  /* 0x00001000060e7381 */ /* 0x000ee800001eeb00 */
[----:B------:R-:W4:Y:S01]  /*0700*/  LDG.E.64.SYS R20, [R6+0x18] ;  /* 0x0000180006147381 */ /* 0x000f2200001eeb00 */
[----:B--2---:R-:W3:-:S08]  /*0710*/  DFMA R10, R10, -4, R12 ;  /* 0xc01000000a0a782b */ /* 0x004ed0000000000c */
[----:B---3--:R-:W4:-:S08]  /*0720*/  DFMA R10, R14, 6, R10 ;  /* 0x401800000e0a782b */ /* 0x008f10000000000a */
[----:B----4-:R-:W1:-:S08]  /*0730*/  DFMA R10, R20, -4, R10 ;  /* 0xc0100000140a782b */ /* 0x010e50000000000a */
[----:B-1----:R-:W1:-:S09]  /*0740*/  DFMA R10, -R10, c[0x0][0x180], R24 ;  /* 0x000060000a0a7a2b */ /* 0x002e520000000118 */
[----:B-1----:R0:W-:Y:S02]  /*0750*/  STG.E.64.SYS [R4+0x10], R10 ;  /* 0x0000100a04007386 */ /* 0x0021e4000010eb00 */
.L_x_315:
[----:B------:R-:W-:Y:S05]  /*0760*/  BSYNC B0 ;  /* 0x0000000000007941 */ /* 0x000fea0003800000 */
.L_x_314:
[----:B------:R-:W-:Y:S02]  /*0770*/  ISETP.NE.AND P1, PT, R36, RZ, PT ;  /* 0x000000ff2400720c */ /* 0x000fe40003f25270 */
[----:B------:R-:W-:-:S04]  /*0780*/  IADD3 R31, P0, R31, UR36, RZ ;  /* 0x000000241f1f7c10 */ /* 0x000fc8000ff1e0ff */
[----:B------:R-:W-:-:S06]  /*0790*/  IADD3.X R33, R33, UR37, RZ, P0, !PT ;  /* 0x0000002521217c10 */ /* 0x000fcc00087fe4ff */
[----:B------:R-:W-:Y:S05]  /*07a0*/  @P1 BRA `(.L_x_316) ;  /* 0xfffff99000001947 */ /* 0x000fea000383ffff */
[----:B------:R-:W-:Y:S05]  /*07b0*/  EXIT ;  /* 0x000000000000794d */ /* 0x000fea0003800000 */
.L_x_317:
[----:B------:R-:W-:-:S00]  /*07c0*/  BRA `(.L_x_317) ;  /* 0xfffffff000007947 */ /* 0x000fc0000383ffff */
[----:B------:R-:W-:-:S00]  /*07d0*/  NOP ;  /* 0x0000000000007918 */ /* 0x000fc00000000000 */
[----:B------:R-:W-:-:S00]  /*07e0*/  NOP ;  /* 0x0000000000007918 */ /* 0x000fc00000000000 */
[----:B------:R-:W-:-:S00]  /*07f0*/  NOP ;  /* 0x0000000000007918 */ /* 0x000fc00000000000 */
.L_x_488:


//--------------------- .text.nvkernel__Z3rhsv_F1L1657_24 --------------------------
	.section	.text.nvkernel__Z3rhsv_F1L1657_24,"ax",@progbits
	.sectioninfo	@"SHI_REGISTERS=56"
	.align	128
        .global         nvkernel__Z3rhsv_F1L1657_24
        .type           nvkernel__Z3rhsv_F1L1657_24,@function
        .size           nvkernel__Z3rhsv_F1L1657_24,(.L_x_489 - nvkernel__Z3rhsv_F1L1657_24)
        .other          nvkernel__Z3rhsv_F1L1657_24,@"STO_CUDA_ENTRY STV_DEFAULT"
nvkernel__Z3rhsv_F1L1657_24:
.text.nvkernel__Z3rhsv_F1L1657_24:
        /* <DEDUP_REMOVED lines=33> */
[----:B------:R-:W0:Y:S01]  /*0210*/  DMUL R38, R38, c[`(nvkernel__Z3rhsv_F1L1657_24.const_opt.0.8)] ;  /* 0x0000000026267a28 */ /* 0x000e220000000000 */
[----:B-1234-:R-:W-:-:S05]  /*0220*/  IMAD.WIDE R40, R3, 0x80, R40 ;  /* 0x0000008003287825 */ /* 0x01efca00078e0228 */
.L_x_326:
        /* <DEDUP_REMOVED lines=15> */
[----:B------:R-:W-:Y:S01]  /*0320*/  MOV R20, 32@lo((nvkernel__Z3rhsv_F1L1657_24 + .L_x_34@srel)) ;  /* 0x0000000000147802 */ /* 0x000fe20000000f00 */
[----:B------:R-:W-:Y:S01]  /*0330*/  IMAD.U32 R7, RZ, RZ, UR38 ;  /* 0x00000026ff077e24 */ /* 0x000fe2000f8e00ff */
[----:B------:R-:W-:-:S06]  /*0340*/  MOV R21, 32@hi((nvkernel__Z3rhsv_F1L1657_24 + .L_x_34@srel)) ;  /* 0x0000000000157802 */ /* 0x000fcc0000000f00 */
[----:B0-----:R-:W-:Y:S05]  /*0350*/  CALL.ABS.NOINC `(__cuda_sm20_div_s64) ;  /* 0x0000000000007943 */ /* 0x001fea0003c00000 */
.L_x_34:
[----:B------:R-:W-:Y:S02]  /*0360*/  MOV R16, R4 ;  /* 0x0000000400107202 */ /* 0x000fe40000000f00 */
[----:B------:R-:W-:Y:S01]  /*0370*/  MOV R17, R5 ;  /* 0x0000000500117202 */ /* 0x000fe20000000f00 */
[----:B------:R-:W-:Y:S05]  /*0380*/  BRA `(.L_x_320) ;  /* 0x0000013000007947 */ /* 0x000fea0003800000 */
.L_x_319:
        /* <DEDUP_REMOVED lines=19> */
.L_x_320:
[----:B------:R-:W-:Y:S05]  /*04c0*/  BSYNC B6 ;  /* 0x0000000000067941 */ /* 0x000fea0003800000 */
.L_x_318:
        /* <DEDUP_REMOVED lines=8> */
[----:B------:R-:W-:Y:S01]  /*0550*/  MOV R20, 32@lo((nvkernel__Z3rhsv_F1L1657_24 + .L_x_35@srel)) ;  /* 0x0000000000147802 */ /* 0x000fe20000000f00 */
[----:B------:R-:W-:Y:S01]  /*0560*/  IMAD.MOV.U32 R7, RZ, RZ, R43 ;  /* 0x000000ffff077224 */ /* 0x000fe200078e002b */
[----:B------:R-:W-:-:S06]  /*0570*/  MOV R21, 32@hi((nvkernel__Z3rhsv_F1L1657_24 + .L_x_35@srel)) ;  /* 0x0000000000157802 */ /* 0x000fcc0000000f00 */
[----:B0-----:R-:W-:Y:S05]  /*0580*/  CALL.ABS.NOINC `(__cuda_sm20_div_s64) ;  /* 0x0000000000007943 */ /* 0x001fea0003c00000 */
.L_x_35:
[----:B------:R-:W-:Y:S05]  /*0590*/  BRA `(.L_x_323) ;  /* 0x0000012000007947 */ /* 0x000fea0003800000 */
.L_x_322:
        /* <DEDUP_REMOVED lines=18> */
.L_x_323:
[----:B------:R-:W-:Y:S05]  /*06c0*/  BSYNC B6 ;  /* 0x0000000000067941 */ /* 0x000fea0003800000 */
.L_x_321:
        /* <DEDUP_REMOVED lines=11> */
[----:B------:R-:W-:-:S04]  /*0780*/  IMAD.WIDE.U32 R2, R21, 0x14b88, RZ ;  /* 0x00014b8815027825 */ /* 0x000fc800078e00ff */
[----:B------:R-:W-:Y:S02]  /*0790*/  IMAD R5, R0, 0x14b88, RZ ;  /* 0x00014b8800057824 */ /* 0x000fe400078e02ff */
[----:B------:R-:W-:Y:S02]  /*07a0*/  IMAD R17, R17, c[0x0][0x164], R16 ;  /* 0x0000590011117a24 */ /* 0x000fe400078e0210 */
[----:B------:R-:W-:-:S03]  /*07b0*/  IMAD.IADD R3, R3, 0x1, R5 ;  /* 0x0000000103037824 */ /* 0x000fc600078e0205 */
[----:B------:R-:W-:Y:S01]  /*07c0*/  IADD3 R17, R17, c[0x0][0x16c], RZ ;  /* 0x00005b0011117a10 */ /* 0x000fe20007ffe0ff */
        /* <DEDUP_REMOVED lines=10> */
[----:B------:R-:W-:Y:S02]  /*0870*/  IMAD R0, R0, -0x668, RZ ;  /* 0xfffff99800007824 */ /* 0x000fe400078e02ff */
[----:B------:R-:W-:-:S05]  /*0880*/  IMAD.WIDE.U32 R8, R21, -0x668, R8 ;  /* 0xfffff99815087825 */ /* 0x000fca00078e0008 */
[----:B------:R-:W-:Y:S01]  /*0890*/  IADD3 R9, R9, -R21, R0 ;  /* 0x8000001509097210 */ /* 0x000fe20007ffe000 */
[----:B--2---:R-:W3:-:S08]  /*08a0*/  DFMA R10, R10, -2, R12 ;  /* 0xc00000000a0a782b */ /* 0x004ed0000000000c */
[----:B---3--:R1:W4:Y:S02]  /*08b0*/  DADD R10, R10, R14 ;  /* 0x000000000a0a7229 */ /* 0x008324000000000e */
[----:B-1----:R-:W-:-:S05]  /*08c0*/  IMAD.WIDE R14, R17, 0x330, R8 ;  /* 0x00000330110e7825 */ /* 0x002fca00078e0208 */
[----:B------:R-:W-:Y:S01]  /*08d0*/  IADD3 R0, P0, R14, c[0x0][0x188], RZ ;  /* 0x000062000e007a10 */ /* 0x000fe20007f1e0ff */
[----:B----4-:R1:W2:Y:S02]  /*08e0*/  DFMA R16, R22, R10, R6 ;  /* 0x0000000a1610722b */ /* 0x0102a40000000006 */
[----:B-1----:R-:W-:Y:S02]  /*08f0*/  IADD3 R10, P1, R4, 0x1000000, RZ ;  /* 0x01000000040a7810 */ /* 0x002fe40007f3e0ff */
[----:B------:R-:W-:Y:S02]  /*0900*/  IADD3.X R14, R15, c[0x0][0x18c], RZ, P0, !PT ;  /* 0x000063000f0e7a10 */ /* 0x000fe400007fe4ff */
[----:B------:R-:W-:Y:S01]  /*0910*/  IADD3 R8, P0, R0, 0x1000000, RZ ;  /* 0x0100000000087810 */ /* 0x000fe20007f1e0ff */
[----:B------:R-:W-:Y:S02]  /*0920*/  IMAD.X R11, RZ, RZ, R5, P1 ;  /* 0x000000ffff0b7224 */ /* 0x000fe400008e0605 */
[----:B--2---:R1:W-:Y:S02]  /*0930*/  STG.E.64.SYS [R2], R16 ;  /* 0x0000001002007386 */ /* 0x0043e4000010eb00 */
[----:B------:R-:W-:Y:S01]  /*0940*/  IMAD.X R9, RZ, RZ, R14, P0 ;  /* 0x000000ffff097224 */ /* 0x000fe200000e060e */
        /* <DEDUP_REMOVED lines=56> */
.L_x_325:
[----:B------:R-:W-:Y:S05]  /*0cd0*/  BSYNC B0 ;  /* 0x0000000000007941 */ /* 0x000fea0003800000 */
.L_x_324:
[----:B------:R-:W-:Y:S02]  /*0ce0*/  ISETP.NE.AND P1, PT, R46, RZ, PT ;  /* 0x000000ff2e00720c */ /* 0x000fe40003f25270 */
[----:B------:R-:W-:-:S04]  /*0cf0*/  IADD3 R49, P0, R49, UR36, RZ ;  /* 0x0000002431317c10 */ /* 0x000fc8000ff1e0ff */
[----:B------:R-:W-:-:S06]  /*0d00*/  IADD3.X R51, R51, UR37, RZ, P0, !PT ;  /* 0x0000002533337c10 */ /* 0x000fcc00087fe4ff */
[----:B------:R-:W-:Y:S05]  /*0d10*/  @P1 BRA `(.L_x_326) ;  /* 0xfffff51000001947 */ /* 0x000fea000383ffff */
[----:B------:R-:W-:Y:S05]  /*0d20*/  EXIT ;  /* 0x000000000000794d */ /* 0x000fea0003800000 */
.L_x_327:
[----:B------:R-:W-:-:S00]  /*0d30*/  BRA `(.L_x_327) ;  /* 0xfffffff000007947 */ /* 0x000fc0000383ffff */
[----:B------:R-:W-:-:S00]  /*0d40*/  NOP ;  /* 0x0000000000007918 */ /* 0x000fc00000000000 */
[----:B------:R-:W-:-:S00]  /*0d50*/  NOP ;  /* 0x0000000000007918 */ /* 0x000fc00000000000 */
[----:B------:R-:W-:-:S00]  /*0d60*/  NOP ;  /* 0x0000000000007918 */ /* 0x000fc00000000000 */
[----:B------:R-:W-:-:S00]  /*0d70*/  NOP ;  /* 0x0000000000007918 */ /* 0x000fc00000000000 */
.L_x_489:


//--------------------- .text.nvkernel__Z3rhsv_F1L1626_22 --------------------------
	.section	.text.nvkernel__Z3rhsv_F1L1626_22,"ax",@progbits
	.sectioninfo	@"SHI_REGISTERS=58"
	.align	128
        .global         nvkernel__Z3rhsv_F1L1626_22
        .type           nvkernel__Z3rhsv_F1L1626_22,@function
        .size           nvkernel__Z3rhsv_F1L1626_22,(.L_x_490 - nvkernel__Z3rhsv_F1L1626_22)
        .other          nvkernel__Z3rhsv_F1L1626_22,@"STO_CUDA_ENTRY STV_DEFAULT"
nvkernel__Z3rhsv_F1L1626_22:
.text.nvkernel__Z3rhsv_F1L1626_22:
        /* <DEDUP_REMOVED lines=21> */
[----:B------:R2:W3:Y:S01]  /*0150*/  DMUL R36, R22, c[`(nvkernel__Z3rhsv_F1L1626_22.const_opt.0.8)] ;  /* 0x0000000016247a28 */ /* 0x0004e20000000000 */
[----:B------:R-:W-:Y:S01]  /*0160*/  MOV R40, R43 ;  /* 0x0000002b00287202 */ /* 0x000fe20000000f00 */
[----:B------:R-:W-:-:S02]  /*0170*/  ULDC UR38, c[0x0][0x160] ;  /* 0x0000580000267ab9 */ /* 0x000fc40000000800 */
[C---:B------:R2:W4:Y:S01]  /*0180*/  DMUL R32, R22.reuse, c[`(nvkernel__Z3rhsv_F1L1626_22.const_opt.8.16)] ;  /* 0x0000000016207a28 */ /* 0x0405220000000000 */
[----:B------:R-:W-:Y:S02]  /*0190*/  UIMAD.WIDE UR36, UR36, 0x80, URZ ;  /* 0x00000080242478a5 */ /* 0x000fe4000f8e023f */
[----:B------:R-:W-:Y:S01]  /*01a0*/  USHF.R.S32.HI UR38, URZ, 0x1f, UR38 ;  /* 0x0000001f3f267899 */ /* 0x000fe20008011426 */
[----:B------:R2:W0:-:S04]  /*01b0*/  DMUL R30, R22, c[`(nvkernel__Z3rhsv_F1L1626_22.const_opt.16.24)] ;  /* 0x00000000161e7a28 */ /* 0x0004080000000000 */
[----:B------:R-:W0:Y:S02]  /*01c0*/  DMUL R22, R22, c[`(nvkernel__Z3rhsv_F1L1626_22.const_opt.24.32)] ;  /* 0x0000000016167a28 */ /* 0x000e240000000000 */
[----:B0-----:R-:W-:-:S05]  /*01d0*/  SHF.R.S32.HI R35, RZ, 0x1f, R34 ;  /* 0x0000001fff237819 */ /* 0x001fca0000011422 */
[----:B-1234-:R-:W-:-:S05]  /*01e0*/  IMAD.WIDE R34, R3, 0x80, R34 ;  /* 0x0000008003227825 */ /* 0x01efca00078e0222 */
.L_x_336:
        /* <DEDUP_REMOVED lines=15> */
[----:B------:R-:W-:Y:S01]  /*02e0*/  MOV R20, 32@lo((nvkernel__Z3rhsv_F1L1626_22 + .L_x_36@srel)) ;  /* 0x0000000000147802 */ /* 0x000fe20000000f00 */
[----:B------:R-:W-:Y:S01]  /*02f0*/  IMAD.U32 R7, RZ, RZ, UR38 ;  /* 0x00000026ff077e24 */ /* 0x000fe2000f8e00ff */
[----:B------:R-:W-:-:S06]  /*0300*/  MOV R21, 32@hi((nvkernel__Z3rhsv_F1L1626_22 + .L_x_36@srel)) ;  /* 0x0000000000157802 */ /* 0x000fcc0000000f00 */
[----:B------:R-:W-:Y:S05]  /*0310*/  CALL.ABS.NOINC `(__cuda_sm20_div_s64) ;  /* 0x0000000000007943 */ /* 0x000fea0003c00000 */
.L_x_36:
[----:B------:R-:W-:Y:S02]  /*0320*/  MOV R16, R4 ;  /* 0x0000000400107202 */ /* 0x000fe40000000f00 */
[----:B------:R-:W-:Y:S01]  /*0330*/  MOV R17, R5 ;  /* 0x0000000500117202 */ /* 0x000fe20000000f00 */
[----:B------:R-:W-:Y:S05]  /*0340*/  BRA `(.L_x_330) ;  /* 0x0000013000007947 */ /* 0x000fea0003800000 */
.L_x_329:
        /* <DEDUP_REMOVED lines=19> */
.L_x_330:
[----:B------:R-:W-:Y:S05]  /*0480*/  BSYNC B6 ;  /* 0x0000000000067941 */ /* 0x000fea0003800000 */
.L_x_328:
        /* <DEDUP_REMOVED lines=8> */
[----:B------:R-:W-:Y:S01]  /*0510*/  MOV R20, 32@lo((nvkernel__Z3rhsv_F1L1626_22 + .L_x_37@srel)) ;  /* 0x0000000000147802 */ /* 0x000fe20000000f00 */
[----:B------:R-:W-:Y:S01]  /*0520*/  IMAD.MOV.U32 R7, RZ, RZ, R19 ;  /* 0x000000ffff077224 */ /* 0x000fe200078e0013 */
[----:B------:R-:W-:-:S06]  /*0530*/  MOV R21, 32@hi((nvkernel__Z3rhsv_F1L1626_22 + .L_x_37@srel)) ;  /* 0x0000000000157802 */ /* 0x000fcc0000000f00 */
[----:B------:R-:W-:Y:S05]  /*0540*/  CALL.ABS.NOINC `(__cuda_sm20_div_s64) ;  /* 0x0000000000007943 */ /* 0x000fea0003c00000 */
.L_x_37:
[----:B------:R-:W-:Y:S05]  /*0550*/  BRA `(.L_x_333) ;  /* 0x0000012000007947 */ /* 0x000fea0003800000 */
.L_x_332:
        /* <DEDUP_REMOVED lines=18> */
.L_x_333:
[----:B------:R-:W-:Y:S05]  /*0680*/  BSYNC B6 ;  /* 0x0000000000067941 */ /* 0x000fea0003800000 */
.L_x_331:
        /* <DEDUP_REMOVED lines=9> */
[----:B------:R-:W-:Y:S02]  /*0720*/  ULDC.64 UR4, c[0x0][0x178] ;  /* 0x00005e0000047ab9 */ /* 0x000fe40000000a00 */
[----:B------:R-:W-:Y:S01]  /*0730*/  SHF.R.S32.HI R0, RZ, 0x1f, R7 ;  /* 0x0000001fff007819 */ /* 0x000fe20000011407 */
[----:B------:R-:W-:-:S04]  /*0740*/  IMAD.WIDE.U32 R2, R7, 0x14520, RZ ;  /* 0x0001452007027825 */ /* 0x000fc800078e00ff */
[C---:B------:R-:W-:Y:S02]  /*0750*/  IMAD R5, R0.reuse, 0x14520, RZ ;  /* 0x0001452000057824 */ /* 0x040fe400078e02ff */
[----:B------:R-:W-:Y:S02]  /*0760*/  IMAD R9, R0, 0x668, RZ ;  /* 0x0000066800097824 */ /* 0x000fe400078e02ff */
[----:B------:R-:W-:Y:S01]  /*0770*/  IMAD.IADD R3, R3, 0x1, R5 ;  /* 0x0000000103037824 */ /* 0x000fe200078e0205 */
[----:B------:R-:W-:Y:S01]  /*0780*/  IADD3 R5, R41, c[0x0][0x170], RZ ;  /* 0x00005c0029057a10 */ /* 0x000fe20007ffe0ff */
[----:B------:R-:W-:-:S04]  /*0790*/  IMAD R13, R13, c[0x0][0x164], R16 ;  /* 0x000059000d0d7a24 */ /* 0x000fc800078e0210 */
[----:B------:R-:W-:Y:S01]  /*07a0*/  IMAD.WIDE R2, R5, 0x8, R2 ;  /* 0x0000000805027825 */ /* 0x000fe200078e0202 */
[----:B------:R-:W-:-:S05]  /*07b0*/  IADD3 R13, R13, c[0x0][0x16c], RZ ;  /* 0x00005b000d0d7a10 */ /* 0x000fca0007ffe0ff */
[----:B------:R-:W-:-:S05]  /*07c0*/  IMAD.WIDE.U32 R4, R7, 0x668, R2 ;  /* 0x0000066807047825 */ /* 0x000fca00078e0002 */
[----:B------:R-:W-:-:S05]  /*07d0*/  IADD3 R5, R5, R9, RZ ;  /* 0x0000000905057210 */ /* 0x000fca0007ffe0ff */
[----:B------:R-:W-:-:S04]  /*07e0*/  IMAD.WIDE R4, R13, 0x338, R4 ;  /* 0x000003380d047825 */ /* 0x000fc800078e0204 */
[----:B------:R-:W-:Y:S01]  /*07f0*/  IMAD.MOV.U32 R27, RZ, RZ, R5 ;  /* 0x000000ffff1b7224 */ /* 0x000fe200078e0005 */
[----:B------:R-:W-:Y:S02]  /*0800*/  IADD3 R54, P0, R4, c[0x0][0x180], RZ ;  /* 0x0000600004367a10 */ /* 0x000fe40007f1e0ff */
[----:B------:R-:W-:Y:S02]  /*0810*/  MOV R26, R4 ;  /* 0x00000004001a7202 */ /* 0x000fe40000000f00 */
[----:B------:R-:W-:Y:S02]  /*0820*/  IADD3.X R0, R5, c[0x0][0x184], RZ, P0, !PT ;  /* 0x0000610005007a10 */ /* 0x000fe400007fe4ff */
[----:B------:R-:W-:-:S04]  /*0830*/  IADD3 R48, P0, R54, 0x1000000, RZ ;  /* 0x0100000036307810 */ /* 0x000fc80007f1e0ff */
[----:B------:R-:W2:Y:S01]  /*0840*/  LDG.E.64.SYS R6, [R26.64+UR4] ;  /* 0x000000041a067981 */ /* 0x000ea2000c1eeb00 */
[----:B------:R-:W-:-:S03]  /*0850*/  IMAD.X R49, RZ, RZ, R0, P0 ;  /* 0x000000ffff317224 */ /* 0x000fc600000e0600 */
[----:B------:R-:W3:Y:S01]  /*0860*/  LDG.E.64.SYS R10, [R26.64+UR4+-0x8] ;  /* 0xfffff8041a0a7981 */ /* 0x000ee2000c1eeb00 */
[----:B------:R-:W-:-:S04]  /*0870*/  IADD3 R54, P0, R54, 0x2000000, RZ ;  /* 0x0200000036367810 */ /* 0x000fc80007f1e0ff */
[----:B------:R-:W2:Y:S04]  /*0880*/  LDG.E.64.SYS R14, [R48+0x83060] ;  /* 0x08306000300e7381 */ /* 0x000ea800001eeb00 */
[----:B------:R-:W3:Y:S01]  /*0890*/  LDG.E.64.SYS R16, [R48+0x83058] ;  /* 0x0830580030107381 */ /* 0x000ee200001eeb00 */
[----:B------:R-:W-:-:S03]  /*08a0*/  IADD3.X R55, RZ, R0, RZ, P0, !PT ;  /* 0x00000000ff377210 */ /* 0x000fc600007fe4ff */
[----:B------:R-:W4:Y:S04]  /*08b0*/  LDG.E.64.SYS R24, [R48+-0x7be7d0] ;  /* 0x8418300030187381 */ /* 0x000f2800001eeb00 */
[----:B------:R-:W5:Y:S04]  /*08c0*/  LDG.E.64.SYS R50, [R48+-0x7be7d8] ;  /* 0x8418280030327381 */ /* 0x000f6800001eeb00 */
[----:B------:R-:W5:Y:S04]  /*08d0*/  LDG.E.64.SYS R28, [R54+-0x73b770] ;  /* 0x8c489000361c7381 */ /* 0x000f6800001eeb00 */
[----:B------:R-:W5:Y:S04]  /*08e0*/  LDG.E.64.SYS R20, [R54+-0x73b778] ;  /* 0x8c48880036147381 */ /* 0x000f6800001eeb00 */
[----:B------:R-:W5:Y:S04]  /*08f0*/  LDG.E.64.SYS R4, [R54+0x1060b8] ;  /* 0x1060b80036047381 */ /* 0x000f6800001eeb00 */
[----:B------:R-:W5:Y:S01]  /*0900*/  LDG.E.64.SYS R8, [R54+0x1060c0] ;  /* 0x1060c00036087381 */ /* 0x000f6200001eeb00 */
[----:B------:R-:W-:Y:S01]  /*0910*/  IMAD.WIDE R2, R13, 0x330, R2 ;  /* 0x000003300d027825 */ /* 0x000fe200078e0202 */
        /* <DEDUP_REMOVED lines=14> */
[----:B------:R-:W2:-:S04]  /*0a00*/  DMUL R10, R10, R4 ;  /* 0x000000040a0a7228 */ /* 0x000e880000000000 */
[----:B-1----:R-:W-:-:S04]  /*0a10*/  DFMA R52, R24, R24, -R52 ;  /* 0x000000181834722b */ /* 0x002fc80000000834 */
[----:B0-----:R-:W0:-:S04]  /*0a20*/  DMUL R26, R22, R26 ;  /* 0x0000001a161a7228 */ /* 0x001e080000000000 */
[----:B--2---:R1:W-:Y:S02]  /*0a30*/  DFMA R8, R6, R8, -R10 ;  /* 0x000000080608722b */ /* 0x0043e4000000080a */
[----:B-1----:R-:W-:Y:S02]  /*0a40*/  IADD3 R6, P0, R2, c[0x0][0x188], RZ ;  /* 0x0000620002067a10 */ /* 0x002fe40007f1e0ff */
[----:B------:R-:W1:-:S04]  /*0a50*/  DADD R20, R24, -R50 ;  /* 0x0000000018147229 */ /* 0x000e480000000832 */
[----:B------:R-:W2:Y:S01]  /*0a60*/  DADD R14, R14, -R16 ;  /* 0x000000000e0e7229 */ /* 0x000ea20000000810 */
[----:B------:R-:W-:-:S03]  /*0a70*/  IADD3.X R0, R3, c[0x0][0x18c], RZ, P0, !PT ;  /* 0x0000630003007a10 */ /* 0x000fc600007fe4ff */
[----:B------:R-:W3:Y:S01]  /*0a80*/  DADD R28, R28, -R48 ;  /* 0x000000001c1c7229 */ /* 0x000ee20000000830 */
[----:B------:R-:W-:-:S03]  /*0a90*/  IADD3 R2, P0, R6, 0x1000000, RZ ;  /* 0x0100000006027810 */ /* 0x000fc60007f1e0ff */
[----:B0-----:R-:W0:Y:S01]  /*0aa0*/  DFMA R4, R30, R52, R26 ;  /* 0x000000341e04722b */ /* 0x001e22000000001a */
[----:B------:R-:W-:Y:S01]  /*0ab0*/  IADD3 R6, P1, R6, 0x2000000, RZ ;  /* 0x0200000006067810 */ /* 0x000fe20007f3e0ff */
[----:B------:R-:W-:Y:S02]  /*0ac0*/  IMAD.X R3, RZ, RZ, R0, P0 ;  /* 0x000000ffff037224 */ /* 0x000fe400000e0600 */
[----:B-1----:R-:W1:Y:S01]  /*0ad0*/  DMUL R20, R36, R20 ;  /* 0x0000001424147228 */ /* 0x002e620000000000 */
[----:B------:R-:W-:-:S03]  /*0ae0*/  IADD3.X R7, RZ, R0, RZ, P1, !PT ;  /* 0x00000000ff077210 */ /* 0x000fc60000ffe4ff */
[----:B--2---:R-:W2:-:S04]  /*0af0*/  DMUL R14, R14, c[0x0][0x190] ;  /* 0x000064000e0e7a28 */ /* 0x004e880000000000 */
[----:B---3--:R-:W3:-:S04]  /*0b00*/  DMUL R28, R28, c[0x0][0x190] ;  /* 0x000064001c1c7a28 */ /* 0x008ec80000000000 */
[----:B0-----:R-:W0:Y:S01]  /*0b10*/  DFMA R4, R32, R8, R4 ;  /* 0x000000082004722b */ /* 0x001e220000000004 */
[----:B-1----:R1:W-:Y:S04]  /*0b20*/  STG.E.64.SYS [R2+-0x7e7540], R20 ;  /* 0x818ac01402007386 */ /* 0x0023e8000010eb00 */
[----:B--2---:R1:W-:Y:S04]  /*0b30*/  STG.E.64.SYS [R2+0x31580], R14 ;  /* 0x0315800e02007386 */ /* 0x0043e8000010eb00 */
[----:B---3--:R1:W-:Y:S04]  /*0b40*/  STG.E.64.SYS [R6+-0x7b5fc0], R28 ;  /* 0x84a0401c06007386 */ /* 0x0083e8000010eb00 */
[----:B0-----:R1:W-:Y:S02]  /*0b50*/  STG.E.64.SYS [R6+0x62b00], R4 ;  /* 0x062b000406007386 */ /* 0x0013e4000010eb00 */
.L_x_335:
[----:B------:R-:W-:Y:S05]  /*0b60*/  BSYNC B0 ;  /* 0x0000000000007941 */ /* 0x000fea0003800000 */
.L_x_334:
[----:B------:R-:W-:Y:S02]  /*0b70*/  ISETP.NE.AND P1, PT, R42, RZ, PT ;  /* 0x000000ff2a00720c */ /* 0x000fe40003f25270 */
[----:B------:R-:W-:-:S04]  /*0b80*/  IADD3 R45, P0, R45, UR36, RZ ;  /* 0x000000242d2d7c10 */ /* 0x000fc8000ff1e0ff */
[----:B------:R-:W-:-:S06]  /*0b90*/  IADD3.X R47, R47, UR37, RZ, P0, !PT ;  /* 0x000000252f2f7c10 */ /* 0x000fcc00087fe4ff */
[----:B------:R-:W-:Y:S05]  /*0ba0*/  @P1 BRA `(.L_x_336) ;  /* 0xfffff64000001947 */ /* 0x000fea000383ffff */
[----:B------:R-:W-:Y:S05]  /*0bb0*/  EXIT ;  /* 0x000000000000794d */ /* 0x000fea0003800000 */
.L_x_337:
[----:B------:R-:W-:-:S00]  /*0bc0*/  BRA `(.L_x_337) ;  /* 0xfffffff000007947 */ /* 0x000fc0000383ffff */
[----:B------:R-:W-:-:S00]  /*0bd0*/  NOP ;  /* 0x0000000000007918 */ /* 0x000fc00000000000 */
[----:B------:R-:W-:-:S00]  /*0be0*/  NOP ;  /* 0x0000000000007918 */ /* 0x000fc00000000000 */
[----:B------:R-:W-:-:S00]  /*0bf0*/  NOP ;  /* 0x0000000000007918 */ /* 0x000fc00000000000 */
.L_x_490:


//--------------------- .text.nvkernel__Z3rhsv_F1L1614_20 --------------------------
	.section	.text.nvkernel__Z3rhsv_F1L1614_20,"ax",@progbits
	.sectioninfo	@"SHI_REGISTERS=40"
	.align	128
        .global         nvkernel__Z3rhsv_F1L1614_20
        .type           nvkernel__Z3rhsv_F1L1614_20,@function
        .size           nvkernel__Z3rhsv_F1L1614_20,(.L_x_491 - nvkernel__Z3rhsv_F1L1614_20)
        .other          nvkernel__Z3rhsv_F1L1614_20,@"STO_CUDA_ENTRY STV_DEFAULT"
nvkernel__Z3rhsv_F1L1614_20:
.text.nvkernel__Z3rhsv_F1L1614_20:
        /* <DEDUP_REMOVED lines=25> */
.L_x_346:
        /* <DEDUP_REMOVED lines=15> */
[----:B------:R-:W-:Y:S01]  /*0280*/  MOV R20, 32@lo((nvkernel__Z3rhsv_F1L1614_20 + .L_x_38@srel)) ;  /* 0x0000000000147802 */ /* 0x000fe20000000f00 */
[----:B------:R-:W-:Y:S01]  /*0290*/  IMAD.U32 R7, RZ, RZ, UR38 ;  /* 0x00000026ff077e24 */ /* 0x000fe2000f8e00ff */
[----:B------:R-:W-:-:S06]  /*02a0*/  MOV R21, 32@hi((nvkernel__Z3rhsv_F1L1614_20 + .L_x_38@srel)) ;  /* 0x0000000000157802 */ /* 0x000fcc0000000f00 */
[----:B------:R-:W-:Y:S05]  /*02b0*/  CALL.ABS.NOINC `(__cuda_sm20_div_s64) ;  /* 0x0000000000007943 */ /* 0x000fea0003c00000 */
.L_x_38:
[----:B------:R-:W-:Y:S02]  /*02c0*/  MOV R16, R4 ;  /* 0x0000000400107202 */ /* 0x000fe40000000f00 */
[----:B------:R-:W-:Y:S01]  /*02d0*/  MOV R17, R5 ;  /* 0x0000000500117202 */ /* 0x000fe20000000f00 */
[----:B------:R-:W-:Y:S05]  /*02e0*/  BRA `(.L_x_340) ;  /* 0x0000013000007947 */ /* 0x000fea0003800000 */
.L_x_339:
        /* <DEDUP_REMOVED lines=19> */
.L_x_340:
[----:B------:R-:W-:Y:S05]  /*0420*/  BSYNC B6 ;  /* 0x0000000000067941 */ /* 0x000fea0003800000 */
.L_x_338:
        /* <DEDUP_REMOVED lines=8> */
[----:B------:R-:W-:Y:S01]  /*04b0*/  MOV R20, 32@lo((nvkernel__Z3rhsv_F1L1614_20 + .L_x_39@srel)) ;  /* 0x0000000000147802 */ /* 0x000fe20000000f00 */
[----:B------:R-:W-:Y:S01]  /*04c0*/  IMAD.MOV.U32 R7, RZ, RZ, R19 ;  /* 0x000000ffff077224 */ /* 0x000fe200078e0013 */
[----:B------:R-:W-:-:S06]  /*04d0*/  MOV R21, 32@hi((nvkernel__Z3rhsv_F1L1614_20 + .L_x_39@srel)) ;  /* 0x0000000000157802 */ /* 0x000fcc0000000f00 */
[----:B------:R-:W-:Y:S05]  /*04e0*/  CALL.ABS.NOINC `(__cuda_sm20_div_s64) ;  /* 0x0000000000007943 */ /* 0x000fea0003c00000 */
.L_x_39:
[----:B------:R-:W-:Y:S05]  /*04f0*/  BRA `(.L_x_343) ;  /* 0x0000012000007947 */ /* 0x000fea0003800000 */
.L_x_342:
        /* <DEDUP_REMOVED lines=18> */
.L_x_343:
[----:B------:R-:W-:Y:S05]  /*0620*/  BSYNC B6 ;  /* 0x0000000000067941 */ /* 0x000fea0003800000 */
.L_x_341:
        /* <DEDUP_REMOVED lines=65> */
.L_x_345:
[----:B------:R-:W-:Y:S05]  /*0a40*/  BSYNC B0 ;  /* 0x0000000000007941 */ /* 0x000fea0003800000 */
.L_x_344:
[----:B------:R-:W-:Y:S02]  /*0a50*/  ISETP.NE.AND P1, PT, R36, RZ, PT ;  /* 0x000000ff2400720c */ /* 0x000fe40003f25270 */
[----:B------:R-:W-:-:S04]  /*0a60*/  IADD3 R35, P0, R35, UR36, RZ ;  /* 0x0000002423237c10 */ /* 0x000fc8000ff1e0ff */
[----:B------:R-:W-:-:S06]  /*0a70*/  IADD3.X R37, R37, UR37, RZ, P0, !PT ;  /* 0x0000002525257c10 */ /* 0x000fcc00087fe4ff */
[----:B------:R-:W-:Y:S05]  /*0a80*/  @P1 BRA `(.L_x_346) ;  /* 0xfffff70000001947 */ /* 0x000fea000383ffff */
[----:B------:R-:W-:Y:S05]  /*0a90*/  EXIT ;  /* 0x000000000000794d */ /* 0x000fea0003800000 */
.L_x_347:
[----:B------:R-:W-:-:S00]  /*0aa0*/  BRA `(.L_x_347) ;  /* 0xfffffff000007947 */ /* 0x000fc0000383ffff */
[----:B------:R-:W-:-:S00]  /*0ab0*/  NOP ;  /* 0x0000000000007918 */ /* 0x000fc00000000000 */
[----:B------:R-:W-:-:S00]  /*0ac0*/  NOP ;  /* 0x0000000000007918 */ /* 0x000fc00000000000 */
[----:B------:R-:W-:-:S00]  /*0ad0*/  NOP ;  /* 0x0000000000007918 */ /* 0x000fc00000000000 */
[----:B------:R-:W-:-:S00]  /*0ae0*/  NOP ;  /* 0x0000000000007918 */ /* 0x000fc00000000000 */
[----:B------:R-:W-:-:S00]  /*0af0*/  NOP ;  /* 0x0000000000007918 */ /* 0x000fc00000000000 */
.L_x_491:


//--------------------- .text.nvkernel__Z3rhsv_F1L1597_18 --------------------------
	.section	.text.nvkernel__Z3rhsv_F1L1597_18,"ax",@progbits
	.sectioninfo	@"SHI_REGISTERS=40"
	.align	128
        .global         nvkernel__Z3rhsv_F1L1597_18
        .type           nvkernel__Z3rhsv_F1L1597_18,@function
        .size           nvkernel__Z3rhsv_F1L1597_18,(.L_x_492 - nvkernel__Z3rhsv_F1L1597_18)
        .other          nvkernel__Z3rhsv_F1L1597_18,@"STO_CUDA_ENTRY STV_DEFAULT"
nvkernel__Z3rhsv_F1L1597_18:
.text.nvkernel__Z3rhsv_F1L1597_18:
        /* <DEDUP_REMOVED lines=25> */
.L_x_356:
[----:B------:R-:W-:Y:S01]  /*0190*/  IADD3 R18, P0, R22, R33, RZ ;  /* 0x0000002116127210 */ /* 0x000fe20007f1e0ff */
        /* <DEDUP_REMOVED lines=10> */
[----:B-1----:R-:W-:Y:S05]  /*0240*/  @!P0 BRA `(.L_x_349) ;  /* 0x000000a000008947 */ /* 0x002fea0003800000 */
[----:B------:R-:W-:Y:S01]  /*0250*/  IMAD.MOV.U32 R4, RZ, RZ, R18 ;  /* 0x000000ffff047224 */ /* 0x000fe200078e0012 */
[----:B------:R-:W-:Y:S01]  /*0260*/  MOV R6, c[0x0][0x160] ;  /* 0x0000580000067a02 */ /* 0x000fe20000000f00 */
[----:B------:R-:W-:Y:S01]  /*0270*/  IMAD.MOV.U32 R5, RZ, RZ, R19 ;  /* 0x000000ffff057224 */ /* 0x000fe200078e0013 */
[----:B------:R-:W-:Y:S01]  /*0280*/  MOV R20, 32@lo((nvkernel__Z3rhsv_F1L1597_18 + .L_x_40@srel)) ;  /* 0x0000000000147802 */ /* 0x000fe20000000f00 */
[----:B------:R-:W-:Y:S01]  /*0290*/  IMAD.MOV.U32 R7, RZ, RZ, R2 ;  /* 0x000000ffff077224 */ /* 0x000fe200078e0002 */
[----:B------:R-:W-:-:S06]  /*02a0*/  MOV R21, 32@hi((nvkernel__Z3rhsv_F1L1597_18 + .L_x_40@srel)) ;  /* 0x0000000000157802 */ /* 0x000fcc0000000f00 */
[----:B------:R-:W-:Y:S05]  /*02b0*/  CALL.ABS.NOINC `(__cuda_sm20_div_s64) ;  /* 0x0000000000007943 */ /* 0x000fea0003c00000 */
.L_x_40:
[----:B------:R-:W-:Y:S02]  /*02c0*/  MOV R16, R4 ;  /* 0x0000000400107202 */ /* 0x000fe40000000f00 */
[----:B------:R-:W-:Y:S01]  /*02d0*/  MOV R17, R5 ;  /* 0x0000000500117202 */ /* 0x000fe20000000f00 */
[----:B------:R-:W-:Y:S05]  /*02e0*/  BRA `(.L_x_350) ;  /* 0x0000013000007947 */ /* 0x000fea0003800000 */
.L_x_349:
        /* <DEDUP_REMOVED lines=19> */
.L_x_350:
[----:B------:R-:W-:Y:S05]  /*0420*/  BSYNC B6 ;  /* 0x0000000000067941 */ /* 0x000fea0003800000 */
.L_x_348:
        /* <DEDUP_REMOVED lines=8> */
[----:B------:R-:W-:Y:S01]  /*04b0*/  MOV R20, 32@lo((nvkernel__Z3rhsv_F1L1597_18 + .L_x_41@srel)) ;  /* 0x0000000000147802 */ /* 0x000fe20000000f00 */
[----:B------:R-:W-:Y:S01]  /*04c0*/  IMAD.U32 R7, RZ, RZ, UR38 ;  /* 0x00000026ff077e24 */ /* 0x000fe2000f8e00ff */
[----:B------:R-:W-:-:S06]  /*04d0*/  MOV R21, 32@hi((nvkernel__Z3rhsv_F1L1597_18 + .L_x_41@srel)) ;  /* 0x0000000000157802 */ /* 0x000fcc0000000f00 */
[----:B------:R-:W-:Y:S05]  /*04e0*/  CALL.ABS.NOINC `(__cuda_sm20_div_s64) ;  /* 0x0000000000007943 */ /* 0x000fea0003c00000 */
.L_x_41:
[----:B------:R-:W-:Y:S05]  /*04f0*/  BRA `(.L_x_353) ;  /* 0x0000012000007947 */ /* 0x000fea0003800000 */
.L_x_352:
        /* <DEDUP_REMOVED lines=18> */
.L_x_353:
[----:B------:R-:W-:Y:S05]  /*0620*/  BSYNC B6 ;  /* 0x0000000000067941 */ /* 0x000fea0003800000 */
.L_x_351:
[----:B------:R-:W-:Y:S01]  /*0630*/  ISETP.GE.U32.AND P0, PT, R18, R30, PT ;  /* 0x0000001e1200720c */ /* 0x000fe20003f06070 */
[----:B------:R-:W-:Y:S01]  /*0640*/  BMOV.32.CLEAR RZ, B0 ;  /* 0x0000000000ff7355 */ /* 0x000fe20000100000 */
[----:B------:R-:W-:Y:S01]  /*0650*/  IADD3 R3, -R16, RZ, RZ ;  /* 0x000000ff10037210 */ /* 0x000fe20007ffe1ff */
[----:B------:R-:W-:Y:S01]  /*0660*/  BSSY B0, `(.L_x_354) ;  /* 0x000003a000007945 */ /* 0x000fe20003800000 */
[----:B------:R-:W-:-:S03]  /*0670*/  ISETP.GE.AND.EX P0, PT, R19, R32, PT, P0 ;  /* 0x000000201300720c */ /* 0x000fc60003f06300 */
[----:B------:R-:W-:-:S09]  /*0680*/  IMAD R3, R3, c[0x0][0x160], R18 ;  /* 0x0000580003037a24 */ /* 0x000fd200078e0212 */
[----:B------:R-:W-:Y:S05]  /*0690*/  @P0 BRA `(.L_x_355) ;  /* 0x0000036000000947 */ /* 0x000fea0003800000 */
[----:B------:R-:W-:Y:S02]  /*06a0*/  IADD3 R13, R4, 0x1, RZ ;  /* 0x00000001040d7810 */ /* 0x000fe40007ffe0ff */
[--C-:B------:R-:W-:Y:S02]  /*06b0*/  SHF.R.S64 R6, RZ, 0x1d, R3.reuse ;  /* 0x0000001dff067819 */ /* 0x100fe40000001003 */
[----:B------:R-:W-:Y:S01]  /*06c0*/  SHF.R.S32.HI R7, RZ, 0x1d, R3 ;  /* 0x0000001dff077819 */ /* 0x000fe20000011403 */
[----:B------:R-:W-:Y:S01]  /*06d0*/  IMAD.MOV R3, RZ, RZ, -R4 ;  /* 0x000000ffff037224 */ /* 0x000fe200078e0a04 */
[----:B------:R-:W-:-:S03]  /*06e0*/  SHF.R.S32.HI R0, RZ, 0x1f, R13 ;  /* 0x0000001fff007819 */ /* 0x000fc6000001140d */
[----:B------:R-:W-:Y:S02]  /*06f0*/  IMAD R3, R3, c[0x0][0x164], R16 ;  /* 0x0000590003037a24 */ /* 0x000fe400078e0210 */
[----:B------:R-:W-:-:S03]  /*0700*/  IMAD.WIDE.U32 R4, R13, 0x14b88, R6 ;  /* 0x00014b880d047825 */ /* 0x000fc600078e0006 */
[----:B------:R-:W-:Y:S01]  /*0710*/  IADD3 R3, R3, c[0x0][0x16c], RZ ;  /* 0x00005b0003037a10 */ /* 0x000fe20007ffe0ff */
[----:B------:R-:W-:Y:S02]  /*0720*/  IMAD R11, R0, 0x14b88, RZ ;  /* 0x00014b88000b7824 */ /* 0x000fe400078e02ff */
[----:B------:R-:W-:Y:S02]  /*0730*/  IMAD.MOV.U32 R10, RZ, RZ, R4 ;  /* 0x000000ffff0a7224 */ /* 0x000fe400078e0004 */
[----:B------:R-:W-:-:S04]  /*0740*/  IMAD.IADD R11, R5, 0x1, R11 ;  /* 0x00000001050b7824 */ /* 0x000fc800078e020b */
[----:B------:R-:W-:-:S05]  /*0750*/  IMAD.WIDE R6, R3, 0x338, R10 ;  /* 0x0000033803067825 */ /* 0x000fca00078e020a */
[----:B------:R-:W-:-:S04]  /*0760*/  IADD3 R18, P0, R6, c[0x0][0x170], RZ ;  /* 0x00005c0006127a10 */ /* 0x000fc80007f1e0ff */
[----:B------:R-:W-:Y:S02]  /*0770*/  IADD3.X R12, R7, c[0x0][0x174], RZ, P0, !PT ;  /* 0x00005d00070c7a10 */ /* 0x000fe400007fe4ff */
[----:B------:R-:W-:-:S05]  /*0780*/  IADD3 R4, P0, R18, 0x1000000, RZ ;  /* 0x0100000012047810 */ /* 0x000fca0007f1e0ff */
[----:B------:R-:W-:-:S08]  /*0790*/  IMAD.X R5, RZ, RZ, R12, P0 ;  /* 0x000000ffff057224 */ /* 0x000fd000000e060c */
[----:B------:R-:W2:Y:S01]  /*07a0*/  LDG.E.64.SYS R8, [R4+-0x7be7d0] ;  /* 0x8418300004087381 */ /* 0x000ea200001eeb00 */
[----:B------:R-:W-:Y:S01]  /*07b0*/  IMAD R0, R0, -0x668, RZ ;  /* 0xfffff99800007824 */ /* 0x000fe200078e02ff */
[----:B------:R-:W-:Y:S01]  /*07c0*/  MOV R24, R6 ;  /* 0x0000000600187202 */ /* 0x000fe20000000f00 */
[----:B------:R-:W-:Y:S01]  /*07d0*/  IMAD.WIDE.U32 R10, R13, -0x668, R10 ;  /* 0xfffff9980d0a7825 */ /* 0x000fe200078e000a */
[----:B------:R-:W-:-:S03]  /*07e0*/  ULDC.64 UR4, c[0x0][0x180] ;  /* 0x0000600000047ab9 */ /* 0x000fc60000000a00 */
[----:B------:R-:W-:Y:S01]  /*07f0*/  IMAD.MOV.U32 R25, RZ, RZ, R7 ;  /* 0x000000ffff197224 */ /* 0x000fe200078e0007 */
[----:B------:R-:W-:-:S05]  /*0800*/  IADD3 R11, R11, -R13, R0 ;  /* 0x8000000d0b0b7210 */ /* 0x000fca0007ffe000 */
[----:B------:R-:W-:-:S05]  /*0810*/  IMAD.WIDE R10, R3, 0x330, R10 ;  /* 0x00000330030a7825 */ /* 0x000fca00078e020a */
[----:B------:R-:W-:-:S04]  /*0820*/  IADD3 R10, P0, R10, c[0x0][0x178], RZ ;  /* 0x00005e000a0a7a10 */ /* 0x000fc80007f1e0ff */
[----:B------:R-:W-:Y:S02]  /*0830*/  IADD3.X R11, R11, c[0x0][0x17c], RZ, P0, !PT ;  /* 0x00005f000b0b7a10 */ /* 0x000fe400007fe4ff */
[----:B------:R-:W-:-:S05]  /*0840*/  IADD3 R18, P0, R18, 0x2000000, RZ ;  /* 0x0200000012127810 */ /* 0x000fca0007f1e0ff */
[----:B------:R-:W-:Y:S01]  /*0850*/  IMAD.X R19, RZ, RZ, R12, P0 ;  /* 0x000000ffff137224 */ /* 0x000fe200000e060c */
[----:B--2---:R0:W-:Y:S04]  /*0860*/  STG.E.64.SYS [R10], R8 ;  /* 0x000000080a007386 */ /* 0x0041e8000010eb00 */
[----:B------:R-:W2:Y:S04]  /*0870*/  LDG.E.64.SYS R6, [R24.64+UR4] ;  /* 0x0000000418067981 */ /* 0x000ea8000c1eeb00 */
[----:B------:R-:W2:Y:S01]  /*0880*/  LDG.E.64.SYS R12, [R4+-0x7be7d0] ;  /* 0x84183000040c7381 */ /* 0x000ea200001eeb00 */
[----:B------:R-:W-:-:S03]  /*0890*/  ULDC.64 UR4, c[0x0][0x188] ;  /* 0x0000620000047ab9 */ /* 0x000fc60000000a00 */
[----:B------:R-:W3:Y:S04]  /*08a0*/  LDG.E.64.SYS R16, [R24.64+UR4] ;  /* 0x0000000418107981 */ /* 0x000ee8000c1eeb00 */
[----:B------:R-:W3:Y:S01]  /*08b0*/  LDG.E.64.SYS R14, [R18+0x1060c0] ;  /* 0x1060c000120e7381 */ /* 0x000ee200001eeb00 */
[----:B------:R-:W-:-:S04]  /*08c0*/  IADD3 R20, P0, R10, 0x1000000, RZ ;  /* 0x010000000a147810 */ /* 0x000fc80007f1e0ff */
[----:B------:R-:W-:Y:S01]  /*08d0*/  IADD3.X R21, RZ, R11, RZ, P0, !PT ;  /* 0x0000000bff157210 */ /* 0x000fe200007fe4ff */
[----:B--2---:R-:W1:-:S04]  /*08e0*/  DMUL R6, R6, R12 ;  /* 0x0000000c06067228 */ /* 0x004e480000000000 */
[----:B---3--:R-:W-:-:S04]  /*08f0*/  DADD R14, R14, -R16 ;  /* 0x000000000e0e7229 */ /* 0x008fc80000000810 */
[----:B-1----:R-:W1:-:S08]  /*0900*/  DMUL R12, R12, R6 ;  /* 0x000000060c0c7228 */ /* 0x002e500000000000 */
[----:B-1----:R-:W1:-:S09]  /*0910*/  DFMA R12, R14, c[`(nvkernel__Z3rhsv_F1L1597_18.const_opt.0.8)], R12 ;  /* 0x000000000e0c7a2b */ /* 0x002e52000000000c */
[----:B-1----:R1:W-:Y:S04]  /*0920*/  STG.E.64.SYS [R20+-0x7e7540], R12 ;  /* 0x818ac00c14007386 */ /* 0x0023e8000010eb00 */
[----:B------:R-:W0:Y:S02]  /*0930*/  LDG.E.64.SYS R4, [R4+0x83060] ;  /* 0x0830600004047381 */ /* 0x000e2400001eeb00 */
[----:B0-----:R-:W0:-:S09]  /*0940*/  DMUL R8, R6, R4 ;  /* 0x0000000406087228 */ /* 0x001e120000000000 */
[----:B0-----:R1:W-:Y:S04]  /*0950*/  STG.E.64.SYS [R20+0x31580], R8 ;  /* 0x0315800814007386 */ /* 0x0013e8000010eb00 */
[----:B------:R-:W2:Y:S01]  /*0960*/  LDG.E.64.SYS R14, [R18+-0x73b770] ;  /* 0x8c489000120e7381 */ /* 0x000ea200001eeb00 */
[----:B------:R-:W-:-:S05]  /*0970*/  IADD3 R24, P0, R10, 0x2000000, RZ ;  /* 0x020000000a187810 */ /* 0x000fca0007f1e0ff */
[----:B------:R-:W-:Y:S01]  /*0980*/  IMAD.X R25, RZ, RZ, R11, P0 ;  /* 0x000000ffff197224 */ /* 0x000fe200000e060b */
[----:B--2---:R-:W0:-:S09]  /*0990*/  DMUL R14, R6, R14 ;  /* 0x0000000e060e7228 */ /* 0x004e120000000000 */
[----:B0-----:R1:W-:Y:S04]  /*09a0*/  STG.E.64.SYS [R24+-0x7b5fc0], R14 ;  /* 0x84a0400e18007386 */ /* 0x0013e8000010eb00 */
[----:B------:R-:W2:Y:S01]  /*09b0*/  LDG.E.64.SYS R10, [R18+0x1060c0] ;  /* 0x1060c000120a7381 */ /* 0x000ea200001eeb00 */
[----:B------:R-:W2:-:S08]  /*09c0*/  DMUL R16, R16, c[`(nvkernel__Z3rhsv_F1L1597_18.const_opt.8.16)] ;  /* 0x0000000010107a28 */ /* 0x000e900000000000 */
[----:B--2---:R-:W0:-:S08]  /*09d0*/  DFMA R10, R10, c[`(nvkernel__Z3rhsv_F1L1597_18.const_opt.16.24)], R16 ;  /* 0x000000000a0a7a2b */ /* 0x004e100000000010 */
[----:B0-----:R-:W0:-:S09]  /*09e0*/  DMUL R10, R6, R10 ;  /* 0x0000000a060a7228 */ /* 0x001e120000000000 */
[----:B0-----:R1:W-:Y:S02]  /*09f0*/  STG.E.64.SYS [R24+0x62b00], R10 ;  /* 0x062b000a18007386 */ /* 0x0013e4000010eb00 */
.L_x_355:
[----:B------:R-:W-:Y:S05]  /*0a00*/  BSYNC B0 ;  /* 0x0000000000007941 */ /* 0x000fea0003800000 */
.L_x_354:
[----:B------:R-:W-:Y:S02]  /*0a10*/  ISETP.NE.AND P1, PT, R37, RZ, PT ;  /* 0x000000ff2500720c */ /* 0x000fe40003f25270 */
[----:B------:R-:W-:-:S04]  /*0a20*/  IADD3 R33, P0, R33, UR36, RZ ;  /* 0x0000002421217c10 */ /* 0x000fc8000ff1e0ff */
[----:B------:R-:W-:-:S06]  /*0a30*/  IADD3.X R35, R35, UR37, RZ, P0, !PT ;  /* 0x0000002523237c10 */ /* 0x000fcc00087fe4ff */
[----:B------:R-:W-:Y:S05]  /*0a40*/  @P1 BRA `(.L_x_356) ;  /* 0xfffff74000001947 */ /* 0x000fea000383ffff */
[----:B------:R-:W-:Y:S05]  /*0a50*/  EXIT ;  /* 0x000000000000794d */ /* 0x000fea0003800000 */
.L_x_357:
[----:B------:R-:W-:-:S00]  /*0a60*/  BRA `(.L_x_357) ;  /* 0xfffffff000007947 */ /* 0x000fc0000383ffff */
[----:B------:R-:W-:-:S00]  /*0a70*/  NOP ;  /* 0x0000000000007918 */ /* 0x000fc00000000000 */
.L_x_492:


//--------------------- .text.__cuda_sm20_dblrcp_rn_slowpath_v3 --------------------------
	.section	.text.__cuda_sm20_dblrcp_rn_slowpath_v3,"ax",@progbits
	.sectioninfo	@"SHI_REGISTERS=24"
	.align	128
.text.__cuda_sm20_dblrcp_rn_slowpath_v3:
        .type           __cuda_sm20_dblrcp_rn_slowpath_v3,@function
        .size           __cuda_sm20_dblrcp_rn_slowpath_v3,(.L_x_465 - __cuda_sm20_dblrcp_rn_slowpath_v3)
__cuda_sm20_dblrcp_rn_slowpath_v3:
[----:B------:R-:W-:Y:S02]  /*0000*/  MOV R9, R5 ;  /* 0x0000000500097202 */ /* 0x000fe40000000f00 */
[----:B------:R-:W-:-:S06]  /*0010*/  MOV R8, R4 ;  /* 0x0000000400087202 */ /* 0x000fcc0000000f00 */
[----:B------:R-:W0:Y:S01]  /*0020*/  DSETP.GTU.AND P0, PT, |R8|, +INF , PT ;  /* 0x7ff000000800742a */ /* 0x000e220003f0c200 */
[----:B------:R-:W-:Y:S01]  /*0030*/  BMOV.32.CLEAR RZ, B0 ;  /* 0x0000000000ff7355 */ /* 0x000fe20000100000 */
[----:B------:R-:W-:-:S13]  /*0040*/  BSSY B0, `(.L_x_358) ;  /* 0x0000022000007945 */ /* 0x000fda0003800000 */
[----:B0-----:R-:W-:Y:S05]  /*0050*/  @P0 BRA `(.L_x_359) ;  /* 0x000001e000000947 */ /* 0x001fea0003800000 */
[----:B------:R-:W-:-:S04]  /*0060*/  LOP3.LUT R3, R9, 0x7fffffff, RZ, 0xc0, !PT ;  /* 0x7fffffff09037812 */ /* 0x000fc800078ec0ff */
[----:B------:R-:W-:-:S04]  /*0070*/  IADD3 R0, R3, -0x1, RZ ;  /* 0xffffffff03007810 */ /* 0x000fc80007ffe0ff */
[----:B------:R-:W-:-:S12]  /*0080*/  ISETP.GE.U32.AND P0, PT, R0, 0x7fefffff, PT ;  /* 0x7fefffff0000780c */ /* 0x000fd80003f06070 */
[----:B------:R-:W-:Y:S01]  /*0090*/  @P0 LOP3.LUT R5, R9, 0x7ff00000, RZ, 0x3c, !PT ;  /* 0x7ff0000009050812 */ /* 0x000fe200078e3cff */
[----:B------:R-:W-:Y:S01]  /*00a0*/  @P0 IMAD.MOV.U32 R4, RZ, RZ, RZ ;  /* 0x000000ffff040224 */ /* 0x000fe200078e00ff */
[----:B------:R-:W-:Y:S05]  /*00b0*/  @P0 BRA `(.L_x_360) ;  /* 0x000001a000000947 */ /* 0x000fea0003800000 */
[----:B------:R-:W-:-:S12]  /*00c0*/  ISETP.GE.U32.AND P0, PT, R3, 0x1000001, PT ;  /* 0x010000010300780c */ /* 0x000fd80003f06070 */
[----:B------:R-:W-:Y:S05]  /*00d0*/  @!P0 BRA `(.L_x_361) ;  /* 0x000000d000008947 */ /* 0x000fea0003800000 */
[----:B------:R-:W-:Y:S02]  /*00e0*/  IADD3 R11, R9, -0x3fe00000, RZ ;  /* 0xc0200000090b7810 */ /* 0x000fe40007ffe0ff */
[----:B------:R-:W-:-:S04]  /*00f0*/  MOV R10, R8 ;  /* 0x00000008000a7202 */ /* 0x000fc80000000f00 */
[----:B------:R-:W0:Y:S02]  /*0100*/  MUFU.RCP64H R7, R11 ;  /* 0x0000000b00077308 */ /* 0x000e240000001800 */
[----:B0-----:R-:W0:-:S08]  /*0110*/  DFMA R4, -R10, R6, 1 ;  /* 0x3ff000000a04742b */ /* 0x001e100000000106 */
[----:B0-----:R-:W0:-:S08]  /*0120*/  DFMA R4, R4, R4, R4 ;  /* 0x000000040404722b */ /* 0x001e100000000004 */
[----:B0-----:R-:W0:-:S08]  /*0130*/  DFMA R4, R6, R4, R6 ;  /* 0x000000040604722b */ /* 0x001e100000000006 */
[----:B0-----:R-:W0:-:S08]  /*0140*/  DFMA R6, -R10, R4, 1 ;  /* 0x3ff000000a06742b */ /* 0x001e100000000104 */
[----:B0-----:R-:W0:-:S08]  /*0150*/  DFMA R6, R4, R6, R4 ;  /* 0x000000060406722b */ /* 0x001e100000000004 */
[----:B0-----:R-:W0:-:S08]  /*0160*/  DMUL R6, R6, 2.2250738585072013831e-308 ;  /* 0x0010000006067828 */ /* 0x001e100000000000 */
[----:B0-----:R-:W0:-:S08]  /*0170*/  DFMA R8, -R8, R6, 1 ;  /* 0x3ff000000808742b */ /* 0x001e100000000106 */
[----:B0-----:R-:W0:-:S08]  /*0180*/  DFMA R4, R8, R8, R8 ;  /* 0x000000080804722b */ /* 0x001e100000000008 */
[----:B0-----:R0:W1:Y:S01]  /*0190*/  DFMA R4, R6, R4, R6 ;  /* 0x000000040604722b */ /* 0x0010620000000006 */
[----:B------:R-:W-:Y:S05]  /*01a0*/  BRA `(.L_x_360) ;  /* 0x000000b000007947 */ /* 0x000fea0003800000 */
.L_x_361:
[----:B------:R-:W0:-:S09]  /*01b0*/  DMUL R8, R8, 8.11296384146066816958e+31 ;  /* 0x4690000008087828 */ /* 0x000e120000000000 */
[----:B0-----:R-:W0:Y:S02]  /*01c0*/  MUFU.RCP64H R7, R9 ;  /* 0x0000000900077308 */ /* 0x001e240000001800 */
[----:B0-----:R-:W0:-:S08]  /*01d0*/  DFMA R4, -R8, R6, 1 ;  /* 0x3ff000000804742b */ /* 0x001e100000000106 */
[----:B0-----:R-:W0:-:S08]  /*01e0*/  DFMA R4, R4, R4, R4 ;  /* 0x000000040404722b */ /* 0x001e100000000004 */
[----:B0-----:R-:W0:-:S08]  /*01f0*/  DFMA R4, R6, R4, R6 ;  /* 0x000000040604722b */ /* 0x001e100000000006 */
[----:B0-----:R-:W0:-:S08]  /*0200*/  DFMA R6, -R8, R4, 1 ;  /* 0x3ff000000806742b */ /* 0x001e100000000104 */
[----:B0-----:R-:W0:-:S08]  /*0210*/  DFMA R4, R4, R6, R4 ;  /* 0x000000060404722b */ /* 0x001e100000000004 */
[----:B0-----:R-:W0:Y:S01]  /*0220*/  DMUL R4, R4, 8.11296384146066816958e+31 ;  /* 0x4690000004047828 */ /* 0x001e220000000000 */
[----:B------:R-:W-:Y:S05]  /*0230*/  BRA `(.L_x_360) ;  /* 0x0000002000007947 */ /* 0x000fea0003800000 */
.L_x_359:
[----:B------:R-:W-:Y:S02]  /*0240*/  LOP3.LUT R5, R9, 0x80000, RZ, 0xfc, !PT ;  /* 0x0008000009057812 */ /* 0x000fe400078efcff */
[----:B------:R-:W-:-:S03]  /*0250*/  MOV R4, R8 ;  /* 0x0000000800047202 */ /* 0x000fc60000000f00 */
.L_x_360:
[----:B------:R-:W-:Y:S05]  /*0260*/  BSYNC B0 ;  /* 0x0000000000007941 */ /* 0x000fea0003800000 */
.L_x_358:
[----:B01----:R-:W-:Y:S05]  /*0270*/  RET.ABS.NODEC R20 0x0 ;  /* 0x0000000014007950 */ /* 0x003fea0003e00000 */
.L_x_362:
        /* <DEDUP_REMOVED lines=8> */
.L_x_465:


//--------------------- .text.nvkernel__Z3rhsv_F1L1574_16 --------------------------
	.section	.text.nvkernel__Z3rhsv_F1L1574_16,"ax",@progbits
	.sectioninfo	@"SHI_REGISTERS=40"
	.align	128
        .global         nvkernel__Z3rhsv_F1L1574_16
        .type           nvkernel__Z3rhsv_F1L1574_16,@function
        .size           nvkernel__Z3rhsv_F1L1574_16,(.L_x_493 - nvkernel__Z3rhsv_F1L1574_16)
        .other          nvkernel__Z3rhsv_F1L1574_16,@"STO_CUDA_ENTRY STV_DEFAULT"
nvkernel__Z3rhsv_F1L1574_16:
.text.nvkernel__Z3rhsv_F1L1574_16:
        /* <DEDUP_REMOVED lines=25> */
.L_x_372:
[----:B0-----:R-:W-:Y:S01]  /*0190*/  IADD3 R2, P0, R30, R35, RZ ;  /* 0x000000231e027210 */ /* 0x001fe20007f1e0ff */
        /* <DEDUP_REMOVED lines=14> */
[----:B------:R-:W-:Y:S01]  /*0280*/  MOV R20, 32@lo((nvkernel__Z3rhsv_F1L1574_16 + .L_x_42@srel)) ;  /* 0x0000000000147802 */ /* 0x000fe20000000f00 */
[----:B------:R-:W-:Y:S01]  /*0290*/  IMAD.U32 R7, RZ, RZ, UR38 ;  /* 0x00000026ff077e24 */ /* 0x000fe2000f8e00ff */
[----:B------:R-:W-:-:S06]  /*02a0*/  MOV R21, 32@hi((nvkernel__Z3rhsv_F1L1574_16 + .L_x_42@srel)) ;  /* 0x0000000000157802 */ /* 0x000fcc0000000f00 */
[----:B------:R-:W-:Y:S05]  /*02b0*/  CALL.ABS.NOINC `(__cuda_sm20_div_s64) ;  /* 0x0000000000007943 */ /* 0x000fea0003c00000 */
.L_x_42:
[----:B------:R-:W-:Y:S02]  /*02c0*/  MOV R16, R4 ;  /* 0x0000000400107202 */ /* 0x000fe40000000f00 */
[----:B------:R-:W-:Y:S01]  /*02d0*/  MOV R17, R5 ;  /* 0x0000000500117202 */ /* 0x000fe20000000f00 */
[----:B------:R-:W-:Y:S05]  /*02e0*/  BRA `(.L_x_365) ;  /* 0x0000013000007947 */ /* 0x000fea0003800000 */
.L_x_364:
        /* <DEDUP_REMOVED lines=19> */
.L_x_365:
[----:B------:R-:W-:Y:S05]  /*0420*/  BSYNC B6 ;  /* 0x0000000000067941 */ /* 0x000fea0003800000 */
.L_x_363:
        /* <DEDUP_REMOVED lines=8> */
[----:B------:R-:W-:Y:S01]  /*04b0*/  MOV R20, 32@lo((nvkernel__Z3rhsv_F1L1574_16 + .L_x_43@srel)) ;  /* 0x0000000000147802 */ /* 0x000fe20000000f00 */
[----:B------:R-:W-:Y:S01]  /*04c0*/  IMAD.MOV.U32 R7, RZ, RZ, R19 ;  /* 0x000000ffff077224 */ /* 0x000fe200078e0013 */
[----:B------:R-:W-:-:S06]  /*04d0*/  MOV R21, 32@hi((nvkernel__Z3rhsv_F1L1574_16 + .L_x_43@srel)) ;  /* 0x0000000000157802 */ /* 0x000fcc0000000f00 */
[----:B------:R-:W-:Y:S05]  /*04e0*/  CALL.ABS.NOINC `(__cuda_sm20_div_s64) ;  /* 0x0000000000007943 */ /* 0x000fea0003c00000 */
.L_x_43:
[----:B------:R-:W-:Y:S05]  /*04f0*/  BRA `(.L_x_368) ;  /* 0x0000012000007947 */ /* 0x000fea0003800000 */
.L_x_367:
        /* <DEDUP_REMOVED lines=18> */
.L_x_368:
[----:B------:R-:W-:Y:S05]  /*0620*/  BSYNC B6 ;  /* 0x0000000000067941 */ /* 0x000fea0003800000 */
.L_x_366:
        /* <DEDUP_REMOVED lines=8> */
[--C-:B------:R-:W-:Y:S02]  /*06b0*/  SHF.R.S64 R2, RZ, 0x1d, R3.reuse ;  /* 0x0000001dff027819 */ /* 0x100fe40000001003 */
[----:B------:R-:W-:Y:S01]  /*06c0*/  SHF.R.S32.HI R3, RZ, 0x1d, R3 ;  /* 0x0000001dff037819 */ /* 0x000fe20000011403 */
[----:B------:R-:W-:Y:S01]  /*06d0*/  IMAD R17, R17, c[0x0][0x164], R16 ;  /* 0x0000590011117a24 */ /* 0x000fe200078e0210 */
[----:B------:R-:W-:-:S03]  /*06e0*/  SHF.R.S32.HI R0, RZ, 0x1f, R4 ;  /* 0x0000001fff007819 */ /* 0x000fc60000011404 */
[----:B------:R-:W-:-:S04]  /*06f0*/  IMAD.WIDE.U32 R4, R4, 0x14b88, R2 ;  /* 0x00014b8804047825 */ /* 0x000fc800078e0002 */
[----:B------:R-:W-:Y:S01]  /*0700*/  IMAD R7, R0, 0x14b88, RZ ;  /* 0x00014b8800077824 */ /* 0x000fe200078e02ff */
[----:B------:R-:W-:-:S03]  /*0710*/  SHF.R.S32.HI R0, RZ, 0x1f, R17 ;  /* 0x0000001fff007819 */ /* 0x000fc60000011411 */
[----:B------:R-:W-:Y:S02]  /*0720*/  IMAD.IADD R5, R5, 0x1, R7 ;  /* 0x0000000105057824 */ /* 0x000fe400078e0207 */
[----:B------:R-:W-:Y:S02]  /*0730*/  IMAD R25, R0, 0x338, RZ ;  /* 0x0000033800197824 */ /* 0x000fe400078e02ff */
[----:B------:R-:W-:-:S04]  /*0740*/  IMAD.WIDE.U32 R16, R17, 0x338, R4 ;  /* 0x0000033811107825 */ /* 0x000fc800078e0004 */
[----:B------:R-:W-:Y:S01]  /*0750*/  IMAD.IADD R25, R17, 0x1, R25 ;  /* 0x0000000111197824 */ /* 0x000fe200078e0219 */
[----:B------:R-:W-:-:S04]  /*0760*/  IADD3 R2, P0, R16, c[0x0][0x188], RZ ;  /* 0x0000620010027a10 */ /* 0x000fc80007f1e0ff */
[----:B------:R-:W-:-:S08]  /*0770*/  IADD3.X R3, R25, c[0x0][0x18c], RZ, P0, !PT ;  /* 0x0000630019037a10 */ /* 0x000fd000007fe4ff */
[----:B------:R-:W2:Y:S01]  /*0780*/  LDG.E.64.SYS R4, [R2] ;  /* 0x0000000002047381 */ /* 0x000ea200001eeb00 */
[----:B------:R-:W-:Y:S02]  /*0790*/  IADD3 R6, P0, R16, c[0x0][0x190], RZ ;  /* 0x0000640010067a10 */ /* 0x000fe40007f1e0ff */
[----:B------:R-:W-:Y:S02]  /*07a0*/  IADD3 R10, P1, R2, 0x1000000, RZ ;  /* 0x01000000020a7810 */ /* 0x000fe40007f3e0ff */
[----:B------:R-:W-:-:S03]  /*07b0*/  IADD3.X R7, R25, c[0x0][0x194], RZ, P0, !PT ;  /* 0x0000650019077a10 */ /* 0x000fc600007fe4ff */
[----:B------:R-:W-:Y:S01]  /*07c0*/  IMAD.X R11, RZ, RZ, R3, P1 ;  /* 0x000000ffff0b7224 */ /* 0x000fe200008e0603 */
[----:B--2---:R-:W0:-:S09]  /*07d0*/  DADD R8, -RZ, -R4 ;  /* 0x00000000ff087229 */ /* 0x004e120000000904 */
[----:B0-----:R0:W-:Y:S04]  /*07e0*/  STG.E.64.SYS [R6], R8 ;  /* 0x0000000806007386 */ /* 0x0011e8000010eb00 */
[----:B------:R-:W2:Y:S01]  /*07f0*/  LDG.E.64.SYS R4, [R10+-0x7be7d0] ;  /* 0x841830000a047381 */ /* 0x000ea200001eeb00 */
[----:B------:R-:W-:-:S05]  /*0800*/  IADD3 R14, P0, R6, 0x1000000, RZ ;  /* 0x01000000060e7810 */ /* 0x000fca0007f1e0ff */
[----:B------:R-:W-:Y:S01]  /*0810*/  IMAD.X R15, RZ, RZ, R7, P0 ;  /* 0x000000ffff0f7224 */ /* 0x000fe200000e0607 */
[----:B--2---:R-:W1:-:S09]  /*0820*/  DADD R12, -RZ, -R4 ;  /* 0x00000000ff0c7229 */ /* 0x004e520000000904 */
[----:B-1----:R-:W-:Y:S04]  /*0830*/  STG.E.64.SYS [R14+-0x7be7d0], R12 ;  /* 0x8418300c0e007386 */ /* 0x002fe8000010eb00 */
[----:B------:R-:W2:Y:S01]  /*0840*/  LDG.E.64.SYS R4, [R10+0x83060] ;  /* 0x083060000a047381 */ /* 0x000ea200001eeb00 */
[----:B------:R-:W-:-:S05]  /*0850*/  IADD3 R20, P0, R2, 0x2000000, RZ ;  /* 0x0200000002147810 */ /* 0x000fca0007f1e0ff */
[----:B------:R-:W-:Y:S01]  /*0860*/  IMAD.X R21, RZ, RZ, R3, P0 ;  /* 0x000000ffff157224 */ /* 0x000fe200000e0603 */
[----:B--2---:R-:W1:-:S09]  /*0870*/  DADD R4, -RZ, -R4 ;  /* 0x00000000ff047229 */ /* 0x004e520000000904 */
[----:B-1----:R1:W-:Y:S04]  /*0880*/  STG.E.64.SYS [R14+0x83060], R4 ;  /* 0x083060040e007386 */ /* 0x0023e8000010eb00 */
[----:B------:R-:W0:Y:S01]  /*0890*/  LDG.E.64.SYS R2, [R20+-0x73b770] ;  /* 0x8c48900014027381 */ /* 0x000e2200001eeb00 */
[----:B------:R-:W-:-:S05]  /*08a0*/  IADD3 R28, P0, R6, 0x2000000, RZ ;  /* 0x02000000061c7810 */ /* 0x000fca0007f1e0ff */
[----:B------:R-:W-:Y:S01]  /*08b0*/  IMAD.X R29, RZ, RZ, R7, P0 ;  /* 0x000000ffff1d7224 */ /* 0x000fe200000e0607 */
[----:B0-----:R-:W0:-:S09]  /*08c0*/  DADD R8, -RZ, -R2 ;  /* 0x00000000ff087229 */ /* 0x001e120000000902 */
[----:B0-----:R0:W-:Y:S04]  /*08d0*/  STG.E.64.SYS [R28+-0x73b770], R8 ;  /* 0x8c4890081c007386 */ /* 0x0011e8000010eb00 */
[----:B------:R-:W2:Y:S01]  /*08e0*/  LDG.E.64.SYS R2, [R20+0x1060c0] ;  /* 0x1060c00014027381 */ /* 0x000ea200001eeb00 */
[----:B------:R-:W-:Y:S01]  /*08f0*/  IMAD.MOV.U32 R24, RZ, RZ, R16 ;  /* 0x000000ffff187224 */ /* 0x000fe200078e0010 */
[----:B------:R-:W-:Y:S01]  /*0900*/  ULDC.64 UR4, c[0x0][0x170] ;  /* 0x00005c0000047ab9 */ /* 0x000fe20000000a00 */
[----:B--2---:R-:W2:-:S09]  /*0910*/  DADD R10, -RZ, -R2 ;  /* 0x00000000ff0a7229 */ /* 0x004e920000000902 */
[----:B--2---:R2:W-:Y:S04]  /*0920*/  STG.E.64.SYS [R28+0x1060c0], R10 ;  /* 0x1060c00a1c007386 */ /* 0x0045e8000010eb00 */
[----:B------:R-:W1:Y:S01]  /*0930*/  LDG.E.64.SYS R2, [R24.64+UR4] ;  /* 0x0000000418027981 */ /* 0x000e62000c1eeb00 */
[----:B------:R-:W-:Y:S01]  /*0940*/  IADD3 R26, P1, R16, c[0x0][0x170], RZ ;  /* 0x00005c00101a7a10 */ /* 0x000fe20007f3e0ff */
[----:B------:R-:W-:Y:S01]  /*0950*/  BMOV.32.CLEAR RZ, B6 ;  /* 0x0000000006ff7355 */ /* 0x000fe20000100000 */
[----:B------:R-:W-:Y:S02]  /*0960*/  BSSY B6, `(.L_x_371) ;  /* 0x0000012000067945 */ /* 0x000fe40003800000 */
[----:B------:R-:W-:Y:S01]  /*0970*/  IADD3.X R27, R25, c[0x0][0x174], RZ, P1, !PT ;  /* 0x00005d00191b7a10 */ /* 0x000fe20000ffe4ff */
[----:B-1----:R-:W1:Y:S01]  /*0980*/  MUFU.RCP64H R5, R3 ;  /* 0x0000000300057308 */ /* 0x002e620000001800 */
[----:B------:R-:W-:-:S04]  /*0990*/  IADD3 R4, R3, 0x300402, RZ ;  /* 0x0030040203047810 */ /* 0x000fc80007ffe0ff */
[----:B------:R-:W-:Y:S02]  /*09a0*/  FSETP.GEU.AND P0, PT, |R4|, 5.8789094863358348022e-39, PT ;  /* 0x004004020400780b */ /* 0x000fe40003f0e200 */
[----:B-1----:R-:W1:-:S08]  /*09b0*/  DFMA R6, -R2, R4, 1 ;  /* 0x3ff000000206742b */ /* 0x002e500000000104 */
[----:B-1----:R-:W1:-:S08]  /*09c0*/  DFMA R6, R6, R6, R6 ;  /* 0x000000060606722b */ /* 0x002e500000000006 */
[----:B-1----:R-:W0:-:S08]  /*09d0*/  DFMA R6, R4, R6, R4 ;  /* 0x000000060406722b */ /* 0x002e100000000004 */
[----:B0-----:R-:W0:-:S08]  /*09e0*/  DFMA R8, -R2, R6, 1 ;  /* 0x3ff000000208742b */ /* 0x001e100000000106 */
[----:B0-----:R2:W0:Y:S01]  /*09f0*/  DFMA R4, R6, R8, R6 ;  /* 0x000000080604722b */ /* 0x0014220000000006 */
[----:B------:R-:W-:Y:S07]  /*0a00*/  @P0 BRA `(.L_x_44) ;  /* 0x0000007000000947 */ /* 0x000fee0003800000 */
[----:B--2---:R-:W-:Y:S01]  /*0a10*/  LOP3.LUT R6, R3, 0x7fffffff, RZ, 0xc0, !PT ;  /* 0x7fffffff03067812 */ /* 0x004fe200078ec0ff */
[----:B0-----:R-:W-:Y:S01]  /*0a20*/  IMAD.MOV.U32 R4, RZ, RZ, R2 ;  /* 0x000000ffff047224 */ /* 0x001fe200078e0002 */
[----:B------:R-:W-:Y:S01]  /*0a30*/  MOV R20, 32@lo((nvkernel__Z3rhsv_F1L1574_16 + .L_x_44@srel)) ;  /* 0x0000000000147802 */ /* 0x000fe20000000f00 */
[----:B------:R-:W-:Y:S01]  /*0a40*/  IMAD.MOV.U32 R5, RZ, RZ, R3 ;  /* 0x000000ffff057224 */ /* 0x000fe200078e0003 */
[----:B------:R-:W-:Y:S02]  /*0a50*/  IADD3 R6, R6, -0x100000, RZ ;  /* 0xfff0000006067810 */ /* 0x000fe40007ffe0ff */
[----:B------:R-:W-:-:S06]  /*0a60*/  MOV R21, 32@hi((nvkernel__Z3rhsv_F1L1574_16 + .L_x_44@srel)) ;  /* 0x0000000000157802 */ /* 0x000fcc0000000f00 */
[----:B------:R-:W-:Y:S05]  /*0a70*/  CALL.ABS.NOINC `(__cuda_sm20_dblrcp_rn_slowpath_v3) ;  /* 0x0000000000007943 */ /* 0x000fea0003c00000 */
.L_x_44:
[----:B------:R-:W-:Y:S05]  /*0a80*/  BSYNC B6 ;  /* 0x0000000000067941 */ /* 0x000fea0003800000 */
.L_x_371:
[----:B--2---:R-:W-:Y:S01]  /*0a90*/  IADD3 R10, P0, R26, 0x1000000, RZ ;  /* 0x010000001a0a7810 */ /* 0x004fe20007f1e0ff */
[----:B------:R-:W-:Y:S01]  /*0aa0*/  IMAD.MOV.U32 R13, RZ, RZ, R25 ;  /* 0x000000ffff0d7224 */ /* 0x000fe200078e0019 */
[----:B------:R-:W-:Y:S01]  /*0ab0*/  MOV R12, R16 ;  /* 0x00000010000c7202 */ /* 0x000fe20000000f00 */
[----:B------:R-:W-:-:S02]  /*0ac0*/  ULDC.64 UR4, c[0x0][0x178] ;  /* 0x00005e0000047ab9 */ /* 0x000fc40000000a00 */
[----:B------:R-:W-:-:S05]  /*0ad0*/  IMAD.X R11, RZ, RZ, R27, P0 ;  /* 0x000000ffff0b7224 */ /* 0x000fca00000e061b */
[----:B0-----:R0:W-:Y:S04]  /*0ae0*/  STG.E.64.SYS [R12.64+UR4], R4 ;  /* 0x000000040c007986 */ /* 0x0011e8000c10eb04 */
[----:B------:R-:W2:Y:S01]  /*0af0*/  LDG.E.64.SYS R2, [R10+-0x7be7d0] ;  /* 0x841830000a027381 */ /* 0x000ea200001eeb00 */
[----:B------:R-:W-:-:S03]  /*0b00*/  IADD3 R8, P0, R26, 0x2000000, RZ ;  /* 0x020000001a087810 */ /* 0x000fc60007f1e0ff */
[----:B------:R-:W3:Y:S01]  /*0b10*/  LDG.E.64.SYS R6, [R10+0x83060] ;  /* 0x083060000a067381 */ /* 0x000ee200001eeb00 */
[----:B------:R-:W-:-:S08]  /*0b20*/  IADD3.X R9, RZ, R27, RZ, P0, !PT ;  /* 0x0000001bff097210 */ /* 0x000fd000007fe4ff */
[----:B------:R-:W4:Y:S01]  /*0b30*/  LDG.E.64.SYS R8, [R8+-0x73b770] ;  /* 0x8c48900008087381 */ /* 0x000f2200001eeb00 */
[----:B------:R-:W-:Y:S01]  /*0b40*/  IMAD.MOV.U32 R17, RZ, RZ, R25 ;  /* 0x000000ffff117224 */ /* 0x000fe200078e0019 */
[----:B------:R-:W-:Y:S01]  /*0b50*/  ULDC.64 UR4, c[0x0][0x180] ;  /* 0x0000600000047ab9 */ /* 0x000fe20000000a00 */
[----:B--2---:R-:W3:-:S08]  /*0b60*/  DMUL R2, R2, R2 ;  /* 0x0000000202027228 */ /* 0x004ed00000000000 */
[----:B---3--:R-:W4:-:S08]  /*0b70*/  DFMA R2, R6, R6, R2 ;  /* 0x000000060602722b */ /* 0x008f100000000002 */
[----:B----4-:R-:W1:-:S08]  /*0b80*/  DFMA R2, R8, R8, R2 ;  /* 0x000000080802722b */ /* 0x010e500000000002 */
[----:B-1----:R-:W1:-:S08]  /*0b90*/  DMUL R2, R2, 0.5 ;  /* 0x3fe0000002027828 */ /* 0x002e500000000000 */
[----:B-1----:R-:W1:-:S09]  /*0ba0*/  DMUL R2, R2, R4 ;  /* 0x0000000402027228 */ /* 0x002e520000000000 */
[----:B-1----:R0:W-:Y:S02]  /*0bb0*/  STG.E.64.SYS [R16.64+UR4], R2 ;  /* 0x0000000210007986 */ /* 0x0021e4000c10eb04 */
.L_x_370:
[----:B------:R-:W-:Y:S05]  /*0bc0*/  BSYNC B7 ;  /* 0x0000000000077941 */ /* 0x000fea0003800000 */
.L_x_369:
[----:B------:R-:W-:Y:S02]  /*0bd0*/  ISETP.NE.AND P1, PT, R36, RZ, PT ;  /* 0x000000ff2400720c */ /* 0x000fe40003f25270 */
[----:B------:R-:W-:-:S04]  /*0be0*/  IADD3 R35, P0, R35, UR36, RZ ;  /* 0x0000002423237c10 */ /* 0x000fc8000ff1e0ff */
[----:B------:R-:W-:-:S06]  /*0bf0*/  IADD3.X R37, R37, UR37, RZ, P0, !PT ;  /* 0x0000002525257c10 */ /* 0x000fcc00087fe4ff */
[----:B------:R-:W-:Y:S05]  /*0c00*/  @P1 BRA `(.L_x_372) ;  /* 0xfffff58000001947 */ /* 0x000fea000383ffff */
[----:B------:R-:W-:Y:S05]  /*0c10*/  EXIT ;  /* 0x000000000000794d */ /* 0x000fea0003800000 */
.L_x_373:
[----:B------:R-:W-:-:S00]  /*0c20*/  BRA `(.L_x_373) ;  /* 0xfffffff000007947 */ /* 0x000fc0000383ffff */
[----:B------:R-:W-:-:S00]  /*0c30*/  NOP ;  /* 0x0000000000007918 */ /* 0x000fc00000000000 */
[----:B------:R-:W-:-:S00]  /*0c40*/  NOP ;  /* 0x0000000000007918 */ /* 0x000fc00000000000 */
[----:B------:R-:W-:-:S00]  /*0c50*/  NOP ;  /* 0x0000000000007918 */ /* 0x000fc00000000000 */
[----:B------:R-:W-:-:S00]  /*0c60*/  NOP ;  /* 0x0000000000007918 */ /* 0x000fc00000000000 */
[----:B------:R-:W-:-:S00]  /*0c70*/  NOP ;  /* 0x0000000000007918 */ /* 0x000fc00000000000 */
.L_x_493:


//--------------------- .text.__cuda_sm70_shflsync_down --------------------------
	.section	.text.__cuda_sm70_shflsync_down,"ax",@progbits
	.sectioninfo	@"SHI_REGISTERS=24"
	.align	128
.text.__cuda_sm70_shflsync_down:
        .weak           __cuda_sm70_shflsync_down
        .type           __cuda_sm70_shflsync_down,@function
        .size           __cuda_sm70_shflsync_down,(.L_x_466 - __cuda_sm70_shflsync_down)
__cuda_sm70_shflsync_down:
[----:B------:R-:W-:Y:S01]  /*0000*/  YIELD                                                                       (*"RELOCATOR OPCODE,YIELD,280"*) ;  /* 0x0000000000007946 */ /* 0x000fe20003800000 */
[----:B------:R-:W-:Y:S04]  /*0010*/  WARPSYNC R7 ;  /* 0x0000000700007348 */ /* 0x000fe80003800000 */
[----:B------:R-:W0:Y:S02]  /*0020*/  SHFL.DOWN PT, R4, R4, R5, R6 ;  /* 0x0800000504047389 */ /* 0x000e2400000e0006 */
[----:B0-----:R-:W-:Y:S05]  /*0030*/  RET.ABS.NODEC R20 0x0 ;  /* 0x0000000014007950 */ /* 0x001fea0003e00000 */
.L_x_374:
[----:B------:R-:W-:-:S00]  /*0040*/  BRA `(.L_x_374) ;  /* 0xfffffff000007947 */ /* 0x000fc0000383ffff */
[----:B------:R-:W-:-:S00]  /*0050*/  NOP ;  /* 0x0000000000007918 */ /* 0x000fc00000000000 */
[----:B------:R-:W-:-:S00]  /*0060*/  NOP ;  /* 0x0000000000007918 */ /* 0x000fc00000000000 */
[----:B------:R-:W-:-:S00]  /*0070*/  NOP ;  /* 0x0000000000007918 */ /* 0x000fc00000000000 */
.L_x_466:


//--------------------- .text.nvkernel__Z6l2normiiiiiiiiii_F1L1529_14 --------------------------
	.section	.text.nvkernel__Z6l2normiiiiiiiiii_F1L1529_14,"ax",@progbits
	.sectionflags	@"SHF_BARRIERS=1"
	.sectioninfo	@"SHI_REGISTERS=46"
	.align	128
        .global         nvkernel__Z6l2normiiiiiiiiii_F1L1529_14
        .type           nvkernel__Z6l2normiiiiiiiiii_F1L1529_14,@function
        .size           nvkernel__Z6l2normiiiiiiiiii_F1L1529_14,(.L_x_494 - nvkernel__Z6l2normiiiiiiiiii_F1L1529_14)
        .other          nvkernel__Z6l2normiiiiiiiiii_F1L1529_14,@"STO_CUDA_ENTRY STV_DEFAULT"
nvkernel__Z6l2normiiiiiiiiii_F1L1529_14:
.text.nvkernel__Z6l2normiiiiiiiiii_F1L1529_14:
[----:B------:R-:W-:Y:S02]  /*0000*/  MOV R1, c[0x0][0x28] ;  /* 0x00000a0000017a02 */ /* 0x000fe40000000f00 */
[----:B------:R-:W-:Y:S01]  /*0010*/  MOV R36, c[0x0][0x168] ;  /* 0x00005a0000247a02 */ /* 0x000fe20000000f00 */
[----:B------:R-:W-:Y:S01]  /*0020*/  CS2R R32, SRZ ;  /* 0x0000000000207805 */ /* 0x000fe2000001ff00 */
[----:B------:R-:W-:-:S03]  /*0030*/  MOV R39, c[0x0][0x16c] ;  /* 0x00005b0000277a02 */ /* 0x000fc60000000f00 */
[----:B------:R-:W-:Y:S01]  /*0040*/  IMAD.WIDE R36, R36, c[0x0][0x164], RZ ;  /* 0x0000590024247a25 */ /* 0x000fe200078e02ff */
[----:B------:R-:W-:-:S03]  /*0050*/  SHF.R.S32.HI R39, RZ, 0x1f, R39 ;  /* 0x0000001fff277819 */ /* 0x000fc60000011427 */
[----:B------:R-:W-:Y:S02]  /*0060*/  IMAD R0, R37, c[0x0][0x16c], RZ ;  /* 0x00005b0025007a24 */ /* 0x000fe400078e02ff */
[----:B------:R-:W-:-:S04]  /*0070*/  IMAD.WIDE.U32 R40, R36, c[0x0][0x16c], RZ ;  /* 0x00005b0024287a25 */ /* 0x000fc800078e00ff */
[----:B------:R-:W-:Y:S01]  /*0080*/  IMAD R3, R36, R39, R0 ;  /* 0x0000002724037224 */ /* 0x000fe200078e0200 */
[----:B------:R-:W-:-:S04]  /*0090*/  ISETP.GE.U32.AND P0, PT, R40, 0x1, PT ;  /* 0x000000012800780c */ /* 0x000fc80003f06070 */
[----:B------:R-:W-:-:S04]  /*00a0*/  IADD3 R0, R41, R3, RZ ;  /* 0x0000000329007210 */ /* 0x000fc80007ffe0ff */
[----:B------:R-:W-:-:S12]  /*00b0*/  ISETP.GE.AND.EX P0, PT, R0, RZ, PT, P0 ;  /* 0x000000ff0000720c */ /* 0x000fd80003f06300 */
[----:B------:R-:W-:Y:S05]  /*00c0*/  @!P0 BRA `(.L_x_375) ;  /* 0x0000088000008947 */ /* 0x000fea0003800000 */
[----:B------:R-:W-:Y:S01]  /*00d0*/  BMOV.32.CLEAR RZ, B7 ;  /* 0x0000000007ff7355 */ /* 0x000fe20000100000 */
[----:B------:R-:W-:Y:S01]  /*00e0*/  BSSY B7, `(.L_x_376) ;  /* 0x0000085000077945 */ /* 0x000fe20003800000 */
[----:B------:R-:W-:Y:S01]  /*00f0*/  MOV R41, R0 ;  /* 0x0000000000297202 */ /* 0x000fe20000000f00 */
[----:B------:R-:W-:Y:S01]  /*0100*/  CS2R R42, SRZ ;  /* 0x00000000002a7805 */ /* 0x000fe2000001ff00 */
[----:B------:R-:W-:Y:S01]  /*0110*/  CS2R R30, SRZ ;  /* 0x00000000001e7805 */ /* 0x000fe2000001ff00 */
[----:B------:R-:W-:Y:S01]  /*0120*/  CS2R R22, SRZ ;  /* 0x0000000000167805 */ /* 0x000fe2000001ff00 */
[----:B------:R-:W-:Y:S01]  /*0130*/  CS2R R18, SRZ ;  /* 0x0000000000127805 */ /* 0x000fe2000001ff00 */
[----:B------:R-:W-:Y:S02]  /*0140*/  CS2R R16, SRZ ;  /* 0x0000000000107805 */ /* 0x000fe4000001ff00 */
.L_x_385:
[----:B0-----:R-:W0:Y:S01]  /*0150*/  S2R R2, SR_TID.X ;  /* 0x0000000000027919 */ /* 0x001e220000002100 */
[----:B------:R-:W-:Y:S01]  /*0160*/  IMAD.MOV.U32 R7, RZ, RZ, c[0x0][0x164] ;  /* 0x00005900ff077624 */ /* 0x000fe200078e00ff */
[----:B------:R-:W-:Y:S01]  /*0170*/  BMOV.32.CLEAR RZ, B6 ;  /* 0x0000000006ff7355 */ /* 0x000fe20000100000 */
[----:B------:R-:W-:Y:S01]  /*0180*/  BSSY B6, `(.L_x_377) ;  /* 0x0000026000067945 */ /* 0x000fe20003800000 */
[----:B------:R-:W1:Y:S02]  /*0190*/  S2R R5, SR_CTAID.X ;  /* 0x0000000000057919 */ /* 0x000e640000002500 */
[----:B------:R-:W-:-:S02]  /*01a0*/  SHF.R.S32.HI R7, RZ, 0x1f, R7 ;  /* 0x0000001fff077819 */ /* 0x000fc40000011407 */
[----:B0-----:R-:W-:-:S05]  /*01b0*/  SHF.R.S32.HI R3, RZ, 0x1f, R2 ;  /* 0x0000001fff037819 */ /* 0x001fca0000011402 */
[----:B-1----:R-:W-:-:S05]  /*01c0*/  IMAD.WIDE R2, R5, 0x80, R2 ;  /* 0x0000008005027825 */ /* 0x002fca00078e0202 */
[----:B------:R-:W-:-:S05]  /*01d0*/  IADD3 R2, P0, R2, R42, RZ ;  /* 0x0000002a02027210 */ /* 0x000fca0007f1e0ff */
[----:B------:R-:W-:-:S05]  /*01e0*/  IMAD.X R38, R3, 0x1, R43, P0 ;  /* 0x0000000103267824 */ /* 0x000fca00000e062b */
[----:B------:R-:W-:-:S04]  /*01f0*/  LOP3.LUT R0, R38, R7, RZ, 0xfc, !PT ;  /* 0x0000000726007212 */ /* 0x000fc800078efcff */
[----:B------:R-:W-:-:S12]  /*0200*/  ISETP.NE.U32.AND P0, PT, R0, RZ, PT ;  /* 0x000000ff0000720c */ /* 0x000fd80003f05070 */
[----:B------:R-:W-:Y:S05]  /*0210*/  @!P0 BRA `(.L_x_378) ;  /* 0x0000009000008947 */ /* 0x000fea0003800000 */
[----:B------:R-:W-:Y:S01]  /*0220*/  IMAD.MOV.U32 R4, RZ, RZ, R2 ;  /* 0x000000ffff047224 */ /* 0x000fe200078e0002 */
[----:B------:R-:W-:Y:S01]  /*0230*/  MOV R5, R38 ;  /* 0x0000002600057202 */ /* 0x000fe20000000f00 */
[----:B------:R-:W-:Y:S01]  /*0240*/  IMAD.MOV.U32 R6, RZ, RZ, c[0x0][0x164] ;  /* 0x00005900ff067624 */ /* 0x000fe200078e00ff */
[----:B------:R-:W-:Y:S02]  /*0250*/  MOV R20, 32@lo((nvkernel__Z6l2normiiiiiiiiii_F1L1529_14 + .L_x_45@srel)) ;  /* 0x0000000000147802 */ /* 0x000fe40000000f00 */
[----:B------:R-:W-:-:S06]  /*0260*/  MOV R21, 32@hi((nvkernel__Z6l2normiiiiiiiiii_F1L1529_14 + .L_x_45@srel)) ;  /* 0x0000000000157802 */ /* 0x000fcc0000000f00 */
[----:B------:R-:W-:Y:S05]  /*0270*/  CALL.ABS.NOINC `(__cuda_sm20_div_s64) ;  /* 0x0000000000007943 */ /* 0x000fea0003c00000 */
.L_x_45:
[----:B------:R-:W-:Y:S02]  /*0280*/  MOV R34, R4 ;  /* 0x0000000400227202 */ /* 0x000fe40000000f00 */
[----:B------:R-:W-:Y:S01]  /*0290*/  MOV R35, R5 ;  /* 0x0000000500237202 */ /* 0x000fe20000000f00 */
[----:B------:R-:W-:Y:S05]  /*02a0*/  BRA `(.L_x_379) ;  /* 0x0000013000007947 */ /* 0x000fea0003800000 */
.L_x_378:
        /* <DEDUP_REMOVED lines=19> */
.L_x_379:
[----:B------:R-:W-:Y:S05]  /*03e0*/  BSYNC B6 ;  /* 0x0000000000067941 */ /* 0x000fea0003800000 */
.L_x_377:
[----:B------:R-:W-:Y:S01]  /*03f0*/  IMAD.MOV.U32 R7, RZ, RZ, c[0x0][0x168] ;  /* 0x00005a00ff077624 */ /* 0x000fe200078e00ff */
[----:B------:R-:W-:Y:S01]  /*0400*/  BMOV.32.CLEAR RZ, B6 ;  /* 0x0000000006ff7355 */ /* 0x000fe20000100000 */
[----:B------:R-:W-:Y:S03]  /*0410*/  BSSY B6, `(.L_x_380) ;  /* 0x000001e000067945 */ /* 0x000fe60003800000 */
[----:B------:R-:W-:-:S04]  /*0420*/  SHF.R.S32.HI R7, RZ, 0x1f, R7 ;  /* 0x0000001fff077819 */ /* 0x000fc80000011407 */
        /* <DEDUP_REMOVED lines=9> */
.L_x_46:
[----:B------:R-:W-:Y:S05]  /*04c0*/  BRA `(.L_x_382) ;  /* 0x0000012000007947 */ /* 0x000fea0003800000 */
.L_x_381:
        /* <DEDUP_REMOVED lines=18> */
.L_x_382:
[----:B------:R-:W-:Y:S05]  /*05f0*/  BSYNC B6 ;  /* 0x0000000000067941 */ /* 0x000fea0003800000 */
.L_x_380:
[----:B------:R-:W-:Y:S01]  /*0600*/  IMAD R0, R37, c[0x0][0x16c], RZ ;  /* 0x00005b0025007a24 */ /* 0x000fe200078e02ff */
[----:B------:R-:W-:Y:S01]  /*0610*/  IADD3 R5, -R34, RZ, RZ ;  /* 0x000000ff22057210 */ /* 0x000fe20007ffe1ff */
[C---:B------:R-:W-:Y:S02]  /*0620*/  IMAD.WIDE.U32 R6, R36.reuse, c[0x0][0x16c], RZ ;  /* 0x00005b0024067a25 */ /* 0x040fe400078e00ff */
[----:B------:R-:W-:Y:S01]  /*0630*/  BMOV.32.CLEAR RZ, B0 ;  /* 0x0000000000ff7355 */ /* 0x000fe20000100000 */
[----:B------:R-:W-:Y:S02]  /*0640*/  BSSY B0, `(.L_x_383) ;  /* 0x0000025000007945 */ /* 0x000fe40003800000 */
[----:B------:R-:W-:Y:S01]  /*0650*/  IMAD R3, R36, R39, R0 ;  /* 0x0000002724037224 */ /* 0x000fe200078e0200 */
[----:B------:R-:W-:Y:S01]  /*0660*/  ISETP.GE.U32.AND P0, PT, R2, R6, PT ;  /* 0x000000060200720c */ /* 0x000fe20003f06070 */
[----:B------:R-:W-:-:S03]  /*0670*/  IMAD R6, R5, c[0x0][0x164], R2 ;  /* 0x0000590005067a24 */ /* 0x000fc600078e0202 */
[----:B------:R-:W-:Y:S02]  /*0680*/  IADD3 R7, R7, R3, RZ ;  /* 0x0000000307077210 */ /* 0x000fe40007ffe0ff */
[----:B------:R-:W-:Y:S02]  /*0690*/  IADD3 R3, -R4, RZ, RZ ;  /* 0x000000ff04037210 */ /* 0x000fe40007ffe1ff */
[----:B------:R-:W-:-:S03]  /*06a0*/  ISETP.GE.AND.EX P0, PT, R38, R7, PT, P0 ;  /* 0x000000072600720c */ /* 0x000fc60003f06300 */
[----:B------:R-:W-:-:S09]  /*06b0*/  IMAD R3, R3, c[0x0][0x168], R34 ;  /* 0x00005a0003037a24 */ /* 0x000fd200078e0222 */
[----:B------:R-:W-:Y:S05]  /*06c0*/  @P0 BRA `(.L_x_384) ;  /* 0x000001c000000947 */ /* 0x000fea0003800000 */
[----:B------:R-:W-:Y:S02]  /*06d0*/  IADD3 R5, R4, 0x1, RZ ;  /* 0x0000000104057810 */ /* 0x000fe40007ffe0ff */
[----:B------:R-:W-:Y:S02]  /*06e0*/  IADD3 R2, R3, c[0x0][0x174], RZ ;  /* 0x00005d0003027a10 */ /* 0x000fe40007ffe0ff */
[----:B------:R-:W-:Y:S02]  /*06f0*/  SHF.R.S32.HI R0, RZ, 0x1f, R5 ;  /* 0x0000001fff007819 */ /* 0x000fe40000011405 */
[--C-:B------:R-:W-:Y:S02]  /*0700*/  SHF.R.S32.HI R3, RZ, 0x1f, R2.reuse ;  /* 0x0000001fff037819 */ /* 0x100fe40000011402 */
[----:B------:R-:W-:Y:S01]  /*0710*/  IADD3 R4, R6, c[0x0][0x170], RZ ;  /* 0x00005c0006047a10 */ /* 0x000fe20007ffe0ff */
[----:B------:R-:W-:Y:S02]  /*0720*/  IMAD R7, R0, 0x67, RZ ;  /* 0x0000006700077824 */ /* 0x000fe400078e02ff */
[----:B------:R-:W-:Y:S01]  /*0730*/  IMAD.WIDE.U32 R2, R5, 0x67, R2 ;  /* 0x0000006705027825 */ /* 0x000fe200078e0002 */
[----:B------:R-:W-:-:S03]  /*0740*/  SHF.R.S32.HI R5, RZ, 0x1f, R4 ;  /* 0x0000001fff057819 */ /* 0x000fc60000011404 */
[----:B------:R-:W-:Y:S02]  /*0750*/  IMAD.IADD R0, R3, 0x1, R7 ;  /* 0x0000000103007824 */ /* 0x000fe400078e0207 */
[----:B------:R-:W-:-:S04]  /*0760*/  IMAD.WIDE.U32 R4, R2, 0x67, R4 ;  /* 0x0000006702047825 */ /* 0x000fc800078e0004 */
[----:B------:R-:W-:Y:S01]  /*0770*/  IMAD R3, R0, 0x67, RZ ;  /* 0x0000006700037824 */ /* 0x000fe200078e02ff */
[----:B------:R-:W-:-:S03]  /*0780*/  LEA R2, P0, R4, c[0x0][0x178], 0x3 ;  /* 0x00005e0004027a11 */ /* 0x000fc600078018ff */
[----:B------:R-:W-:Y:S01]  /*0790*/  IMAD.IADD R3, R5, 0x1, R3 ;  /* 0x0000000105037824 */ /* 0x000fe200078e0203 */
[----:B------:R-:W-:-:S04]  /*07a0*/  IADD3 R12, P1, R2, 0x1000000, RZ ;  /* 0x01000000020c7810 */ /* 0x000fc80007f3e0ff */
[----:B------:R-:W-:Y:S02]  /*07b0*/  LEA.HI.X R3, R4, c[0x0][0x17c], R3, 0x3, P0 ;  /* 0x00005f0004037a11 */ /* 0x000fe400000f1c03 */
[----:B------:R-:W-:-:S03]  /*07c0*/  IADD3 R14, P0, R2, 0x2000000, RZ ;  /* 0x02000000020e7810 */ /* 0x000fc60007f1e0ff */
[--C-:B------:R-:W-:Y:S02]  /*07d0*/  IMAD.X R13, RZ, RZ, R3.reuse, P1 ;  /* 0x000000ffff0d7224 */ /* 0x100fe400008e0603 */
[----:B------:R-:W-:Y:S02]  /*07e0*/  IMAD.X R15, RZ, RZ, R3, P0 ;  /* 0x000000ffff0f7224 */ /* 0x000fe400000e0603 */
[----:B------:R-:W2:Y:S04]  /*07f0*/  LDG.E.64.SYS R2, [R2] ;  /* 0x0000000002027381 */ /* 0x000ea800001eeb00 */
[----:B------:R-:W3:Y:S04]  /*0800*/  LDG.E.64.SYS R4, [R12+-0x7be7d0] ;  /* 0x841830000c047381 */ /* 0x000ee800001eeb00 */
[----:B------:R-:W4:Y:S04]  /*0810*/  LDG.E.64.SYS R6, [R12+0x83060] ;  /* 0x083060000c067381 */ /* 0x000f2800001eeb00 */
[----:B------:R-:W5:Y:S04]  /*0820*/  LDG.E.64.SYS R8, [R14+-0x73b770] ;  /* 0x8c4890000e087381 */ /* 0x000f6800001eeb00 */
[----:B------:R-:W5:Y:S01]  /*0830*/  LDG.E.64.SYS R10, [R14+0x1060c0] ;  /* 0x1060c0000e0a7381 */ /* 0x000f6200001eeb00 */
[----:B--2---:R0:W1:-:S04]  /*0840*/  DFMA R16, R2, R2, R16 ;  /* 0x000000020210722b */ /* 0x0040480000000010 */
[----:B---3--:R0:W2:-:S04]  /*0850*/  DFMA R32, R4, R4, R32 ;  /* 0x000000040420722b */ /* 0x0080880000000020 */
[----:B----4-:R0:W3:-:S04]  /*0860*/  DFMA R30, R6, R6, R30 ;  /* 0x00000006061e722b */ /* 0x0100c8000000001e */
[----:B-----5:R0:W4:-:S04]  /*0870*/  DFMA R22, R8, R8, R22 ;  /* 0x000000080816722b */ /* 0x0201080000000016 */
[----:B------:R0:W0:-:S04]  /*0880*/  DFMA R18, R10, R10, R18 ;  /* 0x0000000a0a12722b */ /* 0x0000080000000012 */
.L_x_384:
[----:B-1234-:R-:W-:Y:S05]  /*0890*/  BSYNC B0 ;  /* 0x0000000000007941 */ /* 0x01efea0003800000 */
.L_x_383:
[----:B------:R-:W-:Y:S02]  /*08a0*/  ULDC UR4, c[0x0][0xc] ;  /* 0x0000030000047ab9 */ /* 0x000fe40000000800 */
[----:B------:R-:W-:-:S06]  /*08b0*/  UIMAD.WIDE UR4, UR4, 0x80, URZ ;  /* 0x00000080040478a5 */ /* 0x000fcc000f8e023f */
[----:B------:R-:W-:Y:S02]  /*08c0*/  IADD3 R40, P0, R40, -UR4, RZ ;  /* 0x8000000428287c10 */ /* 0x000fe4000ff1e0ff */
[----:B------:R-:W-:Y:S02]  /*08d0*/  IADD3 R42, P1, R42, UR4, RZ ;  /* 0x000000042a2a7c10 */ /* 0x000fe4000ff3e0ff */
[----:B------:R-:W-:Y:S02]  /*08e0*/  IADD3.X R41, R41, ~UR5, RZ, P0, !PT ;  /* 0x8000000529297c10 */ /* 0x000fe400087fe4ff */
[----:B------:R-:W-:Y:S02]  /*08f0*/  ISETP.GT.U32.AND P0, PT, R40, RZ, PT ;  /* 0x000000ff2800720c */ /* 0x000fe40003f04070 */
[----:B------:R-:W-:Y:S02]  /*0900*/  IADD3.X R43, R43, UR5, RZ, P1, !PT ;  /* 0x000000052b2b7c10 */ /* 0x000fe40008ffe4ff */
[----:B------:R-:W-:-:S12]  /*0910*/  ISETP.GT.AND.EX P0, PT, R41, RZ, PT, P0 ;  /* 0x000000ff2900720c */ /* 0x000fd80003f04300 */
[----:B------:R-:W-:Y:S05]  /*0920*/  @P0 BRA `(.L_x_385) ;  /* 0xfffff82000000947 */ /* 0x000fea000383ffff */
[----:B------:R-:W-:Y:S05]  /*0930*/  BSYNC B7 ;  /* 0x0000000000077941 */ /* 0x000fea0003800000 */
.L_x_376:
[----:B------:R-:W-:Y:S05]  /*0940*/  BRA `(.L_x_386) ;  /* 0x0000004000007947 */ /* 0x000fea0003800000 */
.L_x_375:
[----:B------:R-:W-:Y:S01]  /*0950*/  CS2R R30, SRZ ;  /* 0x00000000001e7805 */ /* 0x000fe2000001ff00 */
[----:B------:R-:W-:Y:S01]  /*0960*/  CS2R R22, SRZ ;  /* 0x0000000000167805 */ /* 0x000fe2000001ff00 */
[----:B------:R-:W-:Y:S01]  /*0970*/  CS2R R18, SRZ ;  /* 0x0000000000127805 */ /* 0x000fe2000001ff00 */
[----:B------:R-:W-:-:S03]  /*0980*/  CS2R R16, SRZ ;  /* 0x0000000000107805 */ /* 0x000fc6000001ff00 */
.L_x_386:
[----:B------:R-:W-:Y:S05]  /*0990*/  BRA.DIV `(.L_x_387) ;  /* 0x00000e0200007947 */ /* 0x000fea0003800000 */
[----:B0-----:R-:W-:Y:S04]  /*09a0*/  SHFL.DOWN PT, R2, R16, 0x1, 0x1f ;  /* 0x08201f0010027f89 */ /* 0x001fe800000e0000 */
[----:B------:R-:W0:Y:S02]  /*09b0*/  SHFL.DOWN PT, R3, R17, 0x1, 0x1f ;  /* 0x08201f0011037f89 */ /* 0x000e2400000e0000 */
[----:B0-----:R-:W0:-:S09]  /*09c0*/  DADD R6, R2, R16 ;  /* 0x0000000002067229 */ /* 0x001e120000000010 */
        /* <DEDUP_REMOVED lines=9> */
[----:B0-----:R0:W1:Y:S04]  /*0a60*/  SHFL.DOWN PT, R2, R16, 0x10, 0x1f ;  /* 0x0a001f0010027f89 */ /* 0x00106800000e0000 */
[----:B------:R0:W2:Y:S02]  /*0a70*/  SHFL.DOWN PT, R4, R17, 0x10, 0x1f ;  /* 0x0a001f0011047f89 */ /* 0x0000a400000e0000 */
.L_x_400:
[----:B------:R-:W3:Y:S01]  /*0a80*/  S2R R26, SR_TID.X ;  /* 0x00000000001a7919 */ /* 0x000ee20000002100 */
[----:B--2---:R-:W-:Y:S01]  /*0a90*/  IMAD.MOV.U32 R3, RZ, RZ, R4 ;  /* 0x000000ffff037224 */ /* 0x004fe200078e0004 */
[----:B------:R-:W-:Y:S05]  /*0aa0*/  WARPSYNC 0xffffffff ;  /* 0xffffffff00007948 */ /* 0x000fea0003800000 */
[----:B-1----:R-:W1:Y:S01]  /*0ab0*/  DADD R2, R2, R16 ;  /* 0x0000000002027229 */ /* 0x002e620000000010 */
[----:B---3--:R-:W-:-:S04]  /*0ac0*/  LOP3.LUT P0, RZ, R26, 0x1f, RZ, 0xc0, !PT ;  /* 0x0000001f1aff7812 */ /* 0x008fc8000780c0ff */
[----:B------:R-:W-:-:S08]  /*0ad0*/  P2R R0, PR, RZ, 0x1 ;  /* 0x00000001ff007803 */ /* 0x000fd00000000000 */
[----:B------:R-:W-:-:S08]  /*0ae0*/  @!P0 SHF.R.S32.HI R5, RZ, 0x5, R26 ;  /* 0x00000005ff058819 */ /* 0x000fd0000001141a */
[----:B-1----:R-:W-:Y:S04]  /*0af0*/  @!P0 STS.64 [R5.X8+`(S51_7)], R2 ;  /* 0x0000000205008388 */ /* 0x002fe80000008a00 */
[----:B------:R-:W-:Y:S05]  /*0b00*/  BAR.SYNC 0x0 ;  /* 0x0000000000007b1d */ /* 0x000fea0000000000 */
[----:B------:R-:W-:-:S04]  /*0b10*/  ISETP.GT.AND P0, PT, R26, 0x1f, PT ;  /* 0x0000001f1a00780c */ /* 0x000fc80003f04270 */
[----:B------:R-:W-:-:S08]  /*0b20*/  P2R R0, PR, RZ, 0x1 ;  /* 0x00000001ff007803 */ /* 0x000fd00000000000 */
[----:B------:R-:W-:Y:S05]  /*0b30*/  @P0 BRA `(.L_x_388) ;  /* 0x0000013000000947 */ /* 0x000fea0003800000 */
[----:B------:R-:W-:Y:S01]  /*0b40*/  ISETP.GT.AND P0, PT, R26, 0x3, PT ;  /* 0x000000031a00780c */ /* 0x000fe20003f04270 */
[----:B0-----:R-:W-:-:S11]  /*0b50*/  CS2R R16, SRZ ;  /* 0x0000000000107805 */ /* 0x001fd6000001ff00 */
[----:B------:R0:W1:Y:S01]  /*0b60*/  @!P0 LDS.U.64 R16, [R26.X8+`(S51_7)] ;  /* 0x000000001a108984 */ /* 0x0000620000009a00 */
[----:B------:R-:W-:Y:S05]  /*0b70*/  BRA.DIV `(.L_x_389) ;  /* 0x0000116200007947 */ /* 0x000fea0003800000 */
[----:B-1----:R-:W-:Y:S04]  /*0b80*/  SHFL.DOWN PT, R2, R16, 0x1, 0x1f ;  /* 0x08201f0010027f89 */ /* 0x002fe800000e0000 */
[----:B------:R-:W1:Y:S02]  /*0b90*/  SHFL.DOWN PT, R3, R17, 0x1, 0x1f ;  /* 0x08201f0011037f89 */ /* 0x000e6400000e0000 */
[----:B-1----:R-:W1:-:S09]  /*0ba0*/  DADD R24, R2, R16 ;  /* 0x0000000002187229 */ /* 0x002e520000000010 */
[----:B-1----:R1:W2:Y:S04]  /*0bb0*/  SHFL.DOWN PT, R2, R24, 0x2, 0x1f ;  /* 0x08401f0018027f89 */ /* 0x0022a800000e0000 */
[----:B------:R1:W3:Y:S02]  /*0bc0*/  SHFL.DOWN PT, R4, R25, 0x2, 0x1f ;  /* 0x08401f0019047f89 */ /* 0x0002e400000e0000 */
.L_x_401:
[----:B------:R-:W4:Y:S04]  /*0bd0*/  S2R R3, SR_TID.Y ;  /* 0x0000000000037919 */ /* 0x000f280000002200 */
[----:B------:R-:W5:Y:S01]  /*0be0*/  S2R R5, SR_TID.Z ;  /* 0x0000000000057919 */ /* 0x000f620000002300 */
[----:B----4-:R-:W-:Y:S02]  /*0bf0*/  IMAD.IADD R0, R26, 0x1, R3 ;  /* 0x000000011a007824 */ /* 0x010fe400078e0203 */
[----:B---3--:R-:W-:Y:S01]  /*0c00*/  IMAD.MOV.U32 R3, RZ, RZ, R4 ;  /* 0x000000ffff037224 */ /* 0x008fe200078e0004 */
[----:B-----5:R-:W-:-:S04]  /*0c10*/  IADD3 R5, -R5, RZ, RZ ;  /* 0x000000ff05057210 */ /* 0x020fc80007ffe1ff */
[----:B------:R-:W-:Y:S01]  /*0c20*/  ISETP.NE.AND P0, PT, R0, R5, PT ;  /* 0x000000050000720c */ /* 0x000fe20003f05270 */
[----:B--2---:R2:W3:-:S11]  /*0c30*/  DADD R2, R2, R24 ;  /* 0x0000000002027229 */ /* 0x0044d60000000018 */
[----:B------:R-:W-:Y:S05]  /*0c40*/  @P0 BRA `(.L_x_388) ;  /* 0x0000002000000947 */ /* 0x000fea0003800000 */
[----:B--23--:R-:W-:Y:S02]  /*0c50*/  ULDC.64 UR4, c[0x0][0x180] ;  /* 0x0000600000047ab9 */ /* 0x00cfe40000000a00 */
[----:B------:R2:W5:Y:S03]  /*0c60*/  ATOMG.E.ADD.F64.RN.STRONG.GPU PT, RZ, [UR4], R2 ;  /* 0x00000002ffff79a8 */ /* 0x00056600081f4d44 */
.L_x_388:
[----:B--23--:R-:W-:Y:S04]  /*0c70*/  WARPSYNC 0xffffffff ;  /* 0xffffffff00007948 */ /* 0x00cfe80003800000 */
[----:B------:R-:W-:Y:S05]  /*0c80*/  BAR.SYNC 0x0 ;  /* 0x0000000000007b1d */ /* 0x000fea0000000000 */
[----:B------:R-:W-:Y:S05]  /*0c90*/  BRA.DIV `(.L_x_390) ;  /* 0x0000127200007947 */ /* 0x000fea0003800000 */
[----:B------:R-:W-:Y:S04]  /*0ca0*/  SHFL.DOWN PT, R2, R18, 0x1, 0x1f ;  /* 0x08201f0012027f89 */ /* 0x000fe800000e0000 */
[----:B------:R-:W2:Y:S02]  /*0cb0*/  SHFL.DOWN PT, R3, R19, 0x1, 0x1f ;  /* 0x08201f0013037f89 */ /* 0x000ea400000e0000 */
[----:B--2---:R-:W2:-:S09]  /*0cc0*/  DADD R6, R2, R18 ;  /* 0x0000000002067229 */ /* 0x004e920000000012 */
[----:B--2---:R-:W-:Y:S04]  /*0cd0*/  SHFL.DOWN PT, R2, R6, 0x2, 0x1f ;  /* 0x08401f0006027f89 */ /* 0x004fe800000e0000 */
[----:B------:R-:W2:Y:S02]  /*0ce0*/  SHFL.DOWN PT, R3, R7, 0x2, 0x1f ;  /* 0x08401f0007037f89 */ /* 0x000ea400000e0000 */
[----:B--2---:R-:W2:-:S09]  /*0cf0*/  DADD R8, R6, R2 ;  /* 0x0000000006087229 */ /* 0x004e920000000002 */
[----:B--2---:R-:W-:Y:S04]  /*0d00*/  SHFL.DOWN PT, R2, R8, 0x4, 0x1f ;  /* 0x08801f0008027f89 */ /* 0x004fe800000e0000 */
[----:B------:R-:W2:Y:S02]  /*0d10*/  SHFL.DOWN PT, R3, R9, 0x4, 0x1f ;  /* 0x08801f0009037f89 */ /* 0x000ea400000e0000 */
[----:B--2---:R-:W2:-:S09]  /*0d20*/  DADD R10, R8, R2 ;  /* 0x00000000080a7229 */ /* 0x004e920000000002 */
[----:B--2---:R-:W-:Y:S04]  /*0d30*/  SHFL.DOWN PT, R2, R10, 0x8, 0x1f ;  /* 0x09001f000a027f89 */ /* 0x004fe800000e0000 */
[----:B------:R-:W2:Y:S02]  /*0d40*/  SHFL.DOWN PT, R3, R11, 0x8, 0x1f ;  /* 0x09001f000b037f89 */ /* 0x000ea400000e0000 */
[----:B0-2---:R-:W0:-:S09]  /*0d50*/  DADD R16, R10, R2 ;  /* 0x000000000a107229 */ /* 0x005e120000000002 */
[----:B0-----:R0:W2:Y:S04]  /*0d60*/  SHFL.DOWN PT, R2, R16, 0x10, 0x1f ;  /* 0x0a001f0010027f89 */ /* 0x0010a800000e0000 */
[----:B------:R0:W3:Y:S02]  /*0d70*/  SHFL.DOWN PT, R4, R17, 0x10, 0x1f ;  /* 0x0a001f0011047f89 */ /* 0x0000e400000e0000 */
.L_x_402:
[C---:B------:R-:W-:Y:S01]  /*0d80*/  LOP3.LUT P1, RZ, R26.reuse, 0x1f, RZ, 0xc0, !PT ;  /* 0x0000001f1aff7812 */ /* 0x040fe2000782c0ff */
[----:B---3--:R-:W-:Y:S01]  /*0d90*/  IMAD.MOV.U32 R3, RZ, RZ, R4 ;  /* 0x000000ffff037224 */ /* 0x008fe200078e0004 */
[----:B------:R-:W-:Y:S01]  /*0da0*/  ISETP.GT.AND P0, PT, R26, 0x1f, PT ;  /* 0x0000001f1a00780c */ /* 0x000fe20003f04270 */
[----:B------:R-:W-:Y:S04]  /*0db0*/  WARPSYNC 0xffffffff ;  /* 0xffffffff00007948 */ /* 0x000fe80003800000 */
[----:B--2---:R-:W2:-:S05]  /*0dc0*/  DADD R2, R2, R16 ;  /* 0x0000000002027229 */ /* 0x004e8a0000000010 */
[----:B------:R-:W-:-:S08]  /*0dd0*/  @!P1 SHF.R.S32.HI R5, RZ, 0x5, R26 ;  /* 0x00000005ff059819 */ /* 0x000fd0000001141a */
[----:B--2---:R-:W-:Y:S04]  /*0de0*/  @!P1 STS.64 [R5.X8+`(S51_7)], R2 ;  /* 0x0000000205009388 */ /* 0x004fe80000008a00 */
[----:B------:R-:W-:Y:S05]  /*0df0*/  BAR.SYNC 0x0 ;  /* 0x0000000000007b1d */ /* 0x000fea0000000000 */
[----:B------:R-:W-:Y:S05]  /*0e00*/  @P0 BRA `(.L_x_391) ;  /* 0x0000013000000947 */ /* 0x000fea0003800000 */
[----:B------:R-:W-:Y:S01]  /*0e10*/  ISETP.GT.AND P0, PT, R26, 0x3, PT ;  /* 0x000000031a00780c */ /* 0x000fe20003f04270 */
[----:B0-----:R-:W-:-:S11]  /*0e20*/  CS2R R16, SRZ ;  /* 0x0000000000107805 */ /* 0x001fd6000001ff00 */
[----:B------:R0:W2:Y:S01]  /*0e30*/  @!P0 LDS.U.64 R16, [R26.X8+`(S51_7)] ;  /* 0x000000001a108984 */ /* 0x0000a20000009a00 */
[----:B------:R-:W-:Y:S05]  /*0e40*/  BRA.DIV `(.L_x_392) ;  /* 0x0000160200007947 */ /* 0x000fea0003800000 */
[----:B--2---:R-:W-:Y:S04]  /*0e50*/  SHFL.DOWN PT, R2, R16, 0x1, 0x1f ;  /* 0x08201f0010027f89 */ /* 0x004fe800000e0000 */
[----:B------:R-:W2:Y:S02]  /*0e60*/  SHFL.DOWN PT, R3, R17, 0x1, 0x1f ;  /* 0x08201f0011037f89 */ /* 0x000ea400000e0000 */
[----:B--2---:R-:W2:-:S09]  /*0e70*/  DADD R18, R2, R16 ;  /* 0x0000000002127229 */ /* 0x004e920000000010 */
[----:B--2---:R2:W3:Y:S04]  /*0e80*/  SHFL.DOWN PT, R2, R18, 0x2, 0x1f ;  /* 0x08401f0012027f89 */ /* 0x0044e800000e0000 */
[----:B------:R2:W4:Y:S02]  /*0e90*/  SHFL.DOWN PT, R4, R19, 0x2, 0x1f ;  /* 0x08401f0013047f89 */ /* 0x00052400000e0000 */
.L_x_403:
[----:B------:R-:W0:Y:S04]  /*0ea0*/  S2R R3, SR_TID.Y ;  /* 0x0000000000037919 */ /* 0x000e280000002200 */
[----:B------:R-:W1:Y:S01]  /*0eb0*/  S2R R0, SR_TID.Z ;  /* 0x0000000000007919 */ /* 0x000e620000002300 */
[----:B0-----:R-:W-:Y:S01]  /*0ec0*/  IMAD.IADD R3, R26, 0x1, R3 ;  /* 0x000000011a037824 */ /* 0x001fe200078e0203 */
[----:B-1----:R-:W-:-:S04]  /*0ed0*/  IADD3 R0, -R0, RZ, RZ ;  /* 0x000000ff00007210 */ /* 0x002fc80007ffe1ff */
[----:B------:R-:W-:Y:S01]  /*0ee0*/  ISETP.NE.AND P0, PT, R3, R0, PT ;  /* 0x000000000300720c */ /* 0x000fe20003f05270 */
[----:B----4-:R-:W-:-:S06]  /*0ef0*/  IMAD.MOV.U32 R3, RZ, RZ, R4 ;  /* 0x000000ffff037224 */ /* 0x010fcc00078e0004 */
[----:B---3--:R0:W1:-:S05]  /*0f00*/  DADD R2, R2, R18 ;  /* 0x0000000002027229 */ /* 0x00804a0000000012 */
[----:B------:R-:W-:Y:S05]  /*0f10*/  @P0 BRA `(.L_x_391) ;  /* 0x0000002000000947 */ /* 0x000fea0003800000 */
[----:B01----:R-:W-:Y:S02]  /*0f20*/  ULDC.64 UR4, c[0x0][0x1a0] ;  /* 0x0000680000047ab9 */ /* 0x003fe40000000a00 */
[----:B------:R0:W5:Y:S03]  /*0f30*/  ATOMG.E.ADD.F64.RN.STRONG.GPU PT, RZ, [UR4], R2 ;  /* 0x00000002ffff79a8 */ /* 0x00016600081f4d44 */
.L_x_391:
[----:B01----:R-:W-:Y:S04]  /*0f40*/  WARPSYNC 0xffffffff ;  /* 0xffffffff00007948 */ /* 0x003fe80003800000 */
[----:B------:R-:W-:Y:S05]  /*0f50*/  BAR.SYNC 0x0 ;  /* 0x0000000000007b1d */ /* 0x000fea0000000000 */
[----:B------:R-:W-:Y:S05]  /*0f60*/  BRA.DIV `(.L_x_393) ;  /* 0x0000171200007947 */ /* 0x000fea0003800000 */
[----:B------:R-:W-:Y:S04]  /*0f70*/  SHFL.DOWN PT, R2, R22, 0x1, 0x1f ;  /* 0x08201f0016027f89 */ /* 0x000fe800000e0000 */
        /* <DEDUP_REMOVED lines=12> */
[----:B------:R0:W3:Y:S02]  /*1040*/  SHFL.DOWN PT, R4, R17, 0x10, 0x1f ;  /* 0x0a001f0011047f89 */ /* 0x0000e400000e0000 */
.L_x_404:
[C---:B------:R-:W-:Y:S01]  /*1050*/  LOP3.LUT P1, RZ, R26.reuse, 0x1f, RZ, 0xc0, !PT ;  /* 0x0000001f1aff7812 */ /* 0x040fe2000782c0ff */
[----:B---3--:R-:W-:Y:S01]  /*1060*/  IMAD.MOV.U32 R3, RZ, RZ, R4 ;  /* 0x000000ffff037224 */ /* 0x008fe200078e0004 */
[----:B------:R-:W-:Y:S01]  /*1070*/  ISETP.GT.AND P0, PT, R26, 0x1f, PT ;  /* 0x0000001f1a00780c */ /* 0x000fe20003f04270 */
[----:B------:R-:W-:Y:S04]  /*1080*/  WARPSYNC 0xffffffff ;  /* 0xffffffff00007948 */ /* 0x000fe80003800000 */
[----:B-1----:R-:W1:-:S05]  /*1090*/  DADD R2, R2, R16 ;  /* 0x0000000002027229 */ /* 0x002e4a0000000010 */
[----:B------:R-:W-:-:S08]  /*10a0*/  @!P1 SHF.R.S32.HI R5, RZ, 0x5, R26 ;  /* 0x00000005ff059819 */ /* 0x000fd0000001141a */
[----:B-1----:R-:W-:Y:S04]  /*10b0*/  @!P1 STS.64 [R5.X8+`(S51_7)], R2 ;  /* 0x0000000205009388 */ /* 0x002fe80000008a00 */
[----:B------:R-:W-:Y:S05]  /*10c0*/  BAR.SYNC 0x0 ;  /* 0x0000000000007b1d */ /* 0x000fea0000000000 */
[----:B------:R-:W-:Y:S05]  /*10d0*/  @P0 BRA `(.L_x_394) ;  /* 0x0000013000000947 */ /* 0x000fea0003800000 */
[----:B------:R-:W-:Y:S01]  /*10e0*/  ISETP.GT.AND P0, PT, R26, 0x3, PT ;  /* 0x000000031a00780c */ /* 0x000fe20003f04270 */
[----:B0-----:R-:W-:-:S11]  /*10f0*/  CS2R R16, SRZ ;  /* 0x0000000000107805 */ /* 0x001fd6000001ff00 */
[----:B------:R0:W1:Y:S01]  /*1100*/  @!P0 LDS.U.64 R16, [R26.X8+`(S51_7)] ;  /* 0x000000001a108984 */ /* 0x0000620000009a00 */
[----:B------:R-:W-:Y:S05]  /*1110*/  BRA.DIV `(.L_x_395) ;  /* 0x00001aa200007947 */ /* 0x000fea0003800000 */
[----:B-1----:R-:W-:Y:S04]  /*1120*/  SHFL.DOWN PT, R2, R16, 0x1, 0x1f ;  /* 0x08201f0010027f89 */ /* 0x002fe800000e0000 */
[----:B------:R-:W1:Y:S02]  /*1130*/  SHFL.DOWN PT, R3, R17, 0x1, 0x1f ;  /* 0x08201f0011037f89 */ /* 0x000e6400000e0000 */
[----:B-12---:R-:W1:-:S09]  /*1140*/  DADD R18, R2, R16 ;  /* 0x0000000002127229 */ /* 0x006e520000000010 */
[----:B-1----:R1:W2:Y:S04]  /*1150*/  SHFL.DOWN PT, R2, R18, 0x2, 0x1f ;  /* 0x08401f0012027f89 */ /* 0x0022a800000e0000 */
[----:B------:R1:W3:Y:S02]  /*1160*/  SHFL.DOWN PT, R4, R19, 0x2, 0x1f ;  /* 0x08401f0013047f89 */ /* 0x0002e400000e0000 */
.L_x_405:
[----:B------:R-:W4:Y:S04]  /*1170*/  S2R R3, SR_TID.Y ;  /* 0x0000000000037919 */ /* 0x000f280000002200 */
[----:B------:R-:W0:Y:S01]  /*1180*/  S2R R0, SR_TID.Z ;  /* 0x0000000000007919 */ /* 0x000e220000002300 */
[----:B----4-:R-:W-:Y:S01]  /*1190*/  IMAD.IADD R3, R26, 0x1, R3 ;  /* 0x000000011a037824 */ /* 0x010fe200078e0203 */
[----:B0-----:R-:W-:-:S04]  /*11a0*/  IADD3 R0, -R0, RZ, RZ ;  /* 0x000000ff00007210 */ /* 0x001fc80007ffe1ff */
[----:B------:R-:W-:Y:S01]  /*11b0*/  ISETP.NE.AND P0, PT, R3, R0, PT ;  /* 0x000000000300720c */ /* 0x000fe20003f05270 */
[----:B---3--:R-:W-:-:S06]  /*11c0*/  IMAD.MOV.U32 R3, RZ, RZ, R4 ;  /* 0x000000ffff037224 */ /* 0x008fcc00078e0004 */
[----:B--2---:R0:W2:-:S05]  /*11d0*/  DADD R2, R2, R18 ;  /* 0x0000000002027229 */ /* 0x00408a0000000012 */
[----:B------:R-:W-:Y:S05]  /*11e0*/  @P0 BRA `(.L_x_394) ;  /* 0x0000002000000947 */ /* 0x000fea0003800000 */
[----:B0-2---:R-:W-:Y:S02]  /*11f0*/  ULDC.64 UR4, c[0x0][0x198] ;  /* 0x0000660000047ab9 */ /* 0x005fe40000000a00 */
[----:B------:R0:W5:Y:S03]  /*1200*/  ATOMG.E.ADD.F64.RN.STRONG.GPU PT, RZ, [UR4], R2 ;  /* 0x00000002ffff79a8 */ /* 0x00016600081f4d44 */
.L_x_394:
[----:B0-2---:R-:W-:Y:S04]  /*1210*/  WARPSYNC 0xffffffff ;  /* 0xffffffff00007948 */ /* 0x005fe80003800000 */
        /* <DEDUP_REMOVED lines=14> */
[----:B0-----:R0:W2:Y:S04]  /*1300*/  SHFL.DOWN PT, R2, R16, 0x10, 0x1f ;  /* 0x0a001f0010027f89 */ /* 0x0010a800000e0000 */
[----:B------:R0:W3:Y:S02]  /*1310*/  SHFL.DOWN PT, R4, R17, 0x10, 0x1f ;  /* 0x0a001f0011047f89 */ /* 0x0000e400000e0000 */
.L_x_406:
        /* <DEDUP_REMOVED lines=15> */
[----:B-12---:R-:W1:-:S09]  /*1410*/  DADD R18, R2, R16 ;  /* 0x0000000002127229 */ /* 0x006e520000000010 */
[----:B-1----:R1:W2:Y:S04]  /*1420*/  SHFL.DOWN PT, R2, R18, 0x2, 0x1f ;  /* 0x08401f0012027f89 */ /* 0x0022a800000e0000 */
[----:B------:R1:W3:Y:S02]  /*1430*/  SHFL.DOWN PT, R4, R19, 0x2, 0x1f ;  /* 0x08401f0013047f89 */ /* 0x0002e400000e0000 */
.L_x_407:
        /* <DEDUP_REMOVED lines=10> */
.L_x_397:
        /* <DEDUP_REMOVED lines=17> */
.L_x_408:
        /* <DEDUP_REMOVED lines=8> */
[----:B------:R-:W-:Y:S05]  /*1670*/  @P0 EXIT ;  /* 0x000000000000094d */ /* 0x000fea0003800000 */
[C---:B------:R-:W-:Y:S01]  /*1680*/  ISETP.GT.AND P0, PT, R26.reuse, 0x3, PT ;  /* 0x000000031a00780c */ /* 0x040fe20003f04270 */
[----:B------:R-:W-:Y:S01]  /*1690*/  CS2R R2, SRZ ;  /* 0x0000000000027805 */ /* 0x000fe2000001ff00 */
[----:B------:R-:W2:Y:S04]  /*16a0*/  S2R R9, SR_TID.Y ;  /* 0x0000000000097919 */ /* 0x000ea80000002200 */
[----:B------:R-:W3:Y:S06]  /*16b0*/  S2R R0, SR_TID.Z ;  /* 0x0000000000007919 */ /* 0x000eec0000002300 */
[----:B------:R-:W4:Y:S01]  /*16c0*/  @!P0 LDS.U.64 R2, [R26.X8+`(S51_7)] ;  /* 0x000000001a028984 */ /* 0x000f220000009a00 */
[----:B--2---:R-:W-:-:S02]  /*16d0*/  IMAD.IADD R9, R26, 0x1, R9 ;  /* 0x000000011a097824 */ /* 0x004fc400078e0209 */
[----:B---3--:R-:W-:-:S05]  /*16e0*/  IMAD.MOV R0, RZ, RZ, -R0 ;  /* 0x000000ffff007224 */ /* 0x008fca00078e0a00 */
[----:B------:R-:W-:Y:S01]  /*16f0*/  ISETP.NE.AND P0, PT, R9, R0, PT ;  /* 0x000000000900720c */ /* 0x000fe20003f05270 */
[----:B----4-:R-:W-:Y:S04]  /*1700*/  SHFL.DOWN PT, R4, R2, 0x1, 0x1f ;  /* 0x08201f0002047f89 */ /* 0x010fe800000e0000 */
[----:B------:R-:W2:Y:S02]  /*1710*/  SHFL.DOWN PT, R5, R3, 0x1, 0x1f ;  /* 0x08201f0003057f89 */ /* 0x000ea400000e0000 */
[----:B--2---:R-:W2:-:S09]  /*1720*/  DADD R4, R4, R2 ;  /* 0x0000000004047229 */ /* 0x004e920000000002 */
[----:B--2---:R-:W-:Y:S04]  /*1730*/  SHFL.DOWN PT, R6, R4, 0x2, 0x1f ;  /* 0x08401f0004067f89 */ /* 0x004fe800000e0000 */
[----:B------:R-:W2:Y:S02]  /*1740*/  SHFL.DOWN PT, R7, R5, 0x2, 0x1f ;  /* 0x08401f0005077f89 */ /* 0x000ea400000e0000 */
[----:B--2---:R2:W3:Y:S01]  /*1750*/  DADD R6, R4, R6 ;  /* 0x0000000004067229 */ /* 0x0044e20000000006 */
[----:B------:R-:W-:Y:S08]  /*1760*/  @P0 EXIT ;  /* 0x000000000000094d */ /* 0x000ff00003800000 */
[----:B------:R-:W-:Y:S02]  /*1770*/  ULDC.64 UR4, c[0x0][0x188] ;  /* 0x0000620000047ab9 */ /* 0x000fe40000000a00 */
[----:B---3--:R-:W-:Y:S01]  /*1780*/  ATOMG.E.ADD.F64.RN.STRONG.GPU PT, RZ, [UR4], R6 ;  /* 0x00000006ffff79a8 */ /* 0x008fe200081f4d44 */
[----:B------:R-:W-:Y:S05]  /*1790*/  EXIT ;  /* 0x000000000000794d */ /* 0x000fea0003800000 */
.L_x_387:
[----:B0-----:R-:W-:Y:S01]  /*17a0*/  IMAD.MOV.U32 R4, RZ, RZ, R16 ;  /* 0x000000ffff047224 */ /* 0x001fe200078e0010 */
[----:B------:R-:W-:Y:S01]  /*17b0*/  MOV R6, 0x1f ;  /* 0x0000001f00067802 */ /* 0x000fe20000000f00 */
[----:B------:R-:W-:Y:S01]  /*17c0*/  IMAD.MOV.U32 R5, RZ, RZ, 0x1 ;  /* 0x00000001ff057424 */ /* 0x000fe200078e00ff */
[----:B------:R-:W-:Y:S01]  /*17d0*/  MOV R20, 32@lo((nvkernel__Z6l2normiiiiiiiiii_F1L1529_14 + .L_x_47@srel)) ;  /* 0x0000000000147802 */ /* 0x000fe20000000f00 */
[----:B------:R-:W-:Y:S01]  /*17e0*/  IMAD.MOV.U32 R7, RZ, RZ, -0x1 ;  /* 0xffffffffff077424 */ /* 0x000fe200078e00ff */
[----:B------:R-:W-:-:S06]  /*17f0*/  MOV R21, 32@hi((nvkernel__Z6l2normiiiiiiiiii_F1L1529_14 + .L_x_47@srel)) ;  /* 0x0000000000157802 */ /* 0x000fcc0000000f00 */
[----:B------:R-:W-:Y:S05]  /*1800*/  CALL.ABS.NOINC `(__cuda_sm70_shflsync_down) ;  /* 0x0000000000007943 */ /* 0x000fea0003c00000 */
.L_x_47:
[----:B------:R-:W-:Y:S01]  /*1810*/  IMAD.MOV.U32 R24, RZ, RZ, R4 ;  /* 0x000000ffff187224 */ /* 0x000fe200078e0004 */
[----:B------:R-:W-:Y:S01]  /*1820*/  MOV R5, 0x1 ;  /* 0x0000000100057802 */ /* 0x000fe20000000f00 */
[----:B------:R-:W-:Y:S01]  /*1830*/  IMAD.MOV.U32 R6, RZ, RZ, 0x1f ;  /* 0x0000001fff067424 */ /* 0x000fe200078e00ff */
[----:B------:R-:W-:Y:S01]  /*1840*/  MOV R7, 0xffffffff ;  /* 0xffffffff00077802 */ /* 0x000fe20000000f00 */
[----:B------:R-:W-:Y:S01]  /*1850*/  IMAD.MOV.U32 R4, RZ, RZ, R17 ;  /* 0x000000ffff047224 */ /* 0x000fe200078e0011 */
[----:B------:R-:W-:-:S02]  /*1860*/  MOV R20, 32@lo((nvkernel__Z6l2normiiiiiiiiii_F1L1529_14 + .L_x_48@srel)) ;  /* 0x0000000000147802 */ /* 0x000fc40000000f00 */
[----:B------:R-:W-:-:S06]  /*1870*/  MOV R21, 32@hi((nvkernel__Z6l2normiiiiiiiiii_F1L1529_14 + .L_x_48@srel)) ;  /* 0x0000000000157802 */ /* 0x000fcc0000000f00 */
[----:B------:R-:W-:Y:S05]  /*1880*/  CALL.ABS.NOINC `(__cuda_sm70_shflsync_down) ;  /* 0x0000000000007943 */ /* 0x000fea0003c00000 */
.L_x_48:
[----:B------:R-:W-:Y:S01]  /*1890*/  IMAD.MOV.U32 R25, RZ, RZ, R4 ;  /* 0x000000ffff197224 */ /* 0x000fe200078e0004 */
[----:B------:R-:W-:Y:S01]  /*18a0*/  MOV R5, 0x2 ;  /* 0x0000000200057802 */ /* 0x000fe20000000f00 */
[----:B------:R-:W-:Y:S01]  /*18b0*/  IMAD.MOV.U32 R6, RZ, RZ, 0x1f ;  /* 0x0000001fff067424 */ /* 0x000fe200078e00ff */
[----:B------:R-:W-:Y:S02]  /*18c0*/  MOV R7, 0xffffffff ;  /* 0xffffffff00077802 */ /* 0x000fe40000000f00 */
[----:B------:R-:W-:Y:S01]  /*18d0*/  MOV R20, 32@lo((nvkernel__Z6l2normiiiiiiiiii_F1L1529_14 + .L_x_49@srel)) ;  /* 0x0000000000147802 */ /* 0x000fe20000000f00 */
[----:B------:R-:W0:Y:S01]  /*18e0*/  DADD R24, R24, R16 ;  /* 0x0000000018187229 */ /* 0x000e220000000010 */
[----:B------:R-:W-:-:S08]  /*18f0*/  MOV R21, 32@hi((nvkernel__Z6l2normiiiiiiiiii_F1L1529_14 + .L_x_49@srel)) ;  /* 0x0000000000157802 */ /* 0x000fd00000000f00 */
[----:B0-----:R-:W-:-:S06]  /*1900*/  IMAD.MOV.U32 R4, RZ, RZ, R24 ;  /* 0x000000ffff047224 */ /* 0x001fcc00078e0018 */
[----:B------:R-:W-:Y:S05]  /*1910*/  CALL.ABS.NOINC `(__cuda_sm70_shflsync_down) ;  /* 0x0000000000007943 */ /* 0x000fea0003c00000 */
.L_x_49:
[----:B------:R-:W-:Y:S01]  /*1920*/  IMAD.MOV.U32 R16, RZ, RZ, R4 ;  /* 0x000000ffff107224 */ /* 0x000fe200078e0004 */
[----:B------:R-:W-:Y:S01]  /*1930*/  MOV R5, 0x2 ;  /* 0x0000000200057802 */ /* 0x000fe20000000f00 */
[----:B------:R-:W-:Y:S01]  /*1940*/  IMAD.MOV.U32 R6, RZ, RZ, 0x1f ;  /* 0x0000001fff067424 */ /* 0x000fe200078e00ff */
[----:B------:R-:W-:Y:S01]  /*1950*/  MOV R7, 0xffffffff ;  /* 0xffffffff00077802 */ /* 0x000fe20000000f00 */
[----:B------:R-:W-:Y:S01]  /*1960*/  IMAD.MOV.U32 R4, RZ, RZ, R25 ;  /* 0x000000ffff047224 */ /* 0x000fe200078e0019 */
[----:B------:R-:W-:Y:S02]  /*1970*/  MOV R20, 32@lo((nvkernel__Z6l2normiiiiiiiiii_F1L1529_14 + .L_x_50@srel)) ;  /* 0x0000000000147802 */ /* 0x000fe40000000f00 */
[----:B------:R-:W-:-:S06]  /*1980*/  MOV R21, 32@hi((nvkernel__Z6l2normiiiiiiiiii_F1L1529_14 + .L_x_50@srel)) ;  /* 0x0000000000157802 */ /* 0x000fcc0000000f00 */
[----:B------:R-:W-:Y:S05]  /*1990*/  CALL.ABS.NOINC `(__cuda_sm70_shflsync_down) ;  /* 0x0000000000007943 */ /* 0x000fea0003c00000 */
.L_x_50:
[----:B------:R-:W-:Y:S01]  /*19a0*/  IMAD.MOV.U32 R17, RZ, RZ, R4 ;  /* 0x000000ffff117224 */ /* 0x000fe200078e0004 */
[----:B------:R-:W-:Y:S01]  /*19b0*/  MOV R5, 0x4 ;  /* 0x0000000400057802 */ /* 0x000fe20000000f00 */
[----:B------:R-:W-:Y:S01]  /*19c0*/  IMAD.MOV.U32 R6, RZ, RZ, 0x1f ;  /* 0x0000001fff067424 */ /* 0x000fe200078e00ff */
[----:B------:R-:W-:-:S02]  /*19d0*/  MOV R7, 0xffffffff ;  /* 0xffffffff00077802 */ /* 0x000fc40000000f00 */
[----:B------:R-:W-:Y:S01]  /*19e0*/  MOV R20, 32@lo((nvkernel__Z6l2normiiiiiiiiii_F1L1529_14 + .L_x_51@srel)) ;  /* 0x0000000000147802 */ /* 0x000fe20000000f00 */
[----:B------:R-:W0:Y:S01]  /*19f0*/  DADD R24, R24, R16 ;  /* 0x0000000018187229 */ /* 0x000e220000000010 */
[----:B------:R-:W-:-:S08]  /*1a00*/  MOV R21, 32@hi((nvkernel__Z6l2normiiiiiiiiii_F1L1529_14 + .L_x_51@srel)) ;  /* 0x0000000000157802 */ /* 0x000fd00000000f00 */
[----:B0-----:R-:W-:-:S06]  /*1a10*/  IMAD.MOV.U32 R4, RZ, RZ, R24 ;  /* 0x000000ffff047224 */ /* 0x001fcc00078e0018 */
[----:B------:R-:W-:Y:S05]  /*1a20*/  CALL.ABS.NOINC `(__cuda_sm70_shflsync_down) ;  /* 0x0000000000007943 */ /* 0x000fea0003c00000 */
.L_x_51:
        /* <DEDUP_REMOVED lines=8> */
.L_x_52:
        /* <DEDUP_REMOVED lines=9> */
.L_x_53:
        /* <DEDUP_REMOVED lines=8> */
.L_x_54:
        /* <DEDUP_REMOVED lines=9> */
.L_x_55:
[----:B------:R-:W-:Y:S01]  /*1c50*/  IMAD.MOV.U32 R2, RZ, RZ, R4 ;  /* 0x000000ffff027224 */ /* 0x000fe200078e0004 */
[----:B------:R-:W-:Y:S01]  /*1c60*/  MOV R5, 0x10 ;  /* 0x0000001000057802 */ /* 0x000fe20000000f00 */
[----:B------:R-:W-:Y:S01]  /*1c70*/  IMAD.MOV.U32 R6, RZ, RZ, 0x1f ;  /* 0x0000001fff067424 */ /* 0x000fe200078e00ff */
[----:B------:R-:W-:Y:S01]  /*1c80*/  MOV R4, R17 ;  /* 0x0000001100047202 */ /* 0x000fe20000000f00 */
[----:B------:R-:W-:Y:S01]  /*1c90*/  IMAD.MOV.U32 R7, RZ, RZ, -0x1 ;  /* 0xffffffffff077424 */ /* 0x000fe200078e00ff */
[----:B------:R-:W-:Y:S02]  /*1ca0*/  MOV R20, 32@lo((nvkernel__Z6l2normiiiiiiiiii_F1L1529_14 + .L_x_56@srel)) ;  /* 0x0000000000147802 */ /* 0x000fe40000000f00 */
[----:B------:R-:W-:-:S06]  /*1cb0*/  MOV R21, 32@hi((nvkernel__Z6l2normiiiiiiiiii_F1L1529_14 + .L_x_56@srel)) ;  /* 0x0000000000157802 */ /* 0x000fcc0000000f00 */
[----:B------:R-:W-:Y:S05]  /*1cc0*/  CALL.ABS.NOINC `(__cuda_sm70_shflsync_down) ;  /* 0x0000000000007943 */ /* 0x000fea0003c00000 */
.L_x_56:
[----:B------:R-:W-:Y:S05]  /*1cd0*/  BRA `(.L_x_400) ;  /* 0xffffeda000007947 */ /* 0x000fea000383ffff */
.L_x_389:
[----:B-1----:R-:W-:Y:S01]  /*1ce0*/  IMAD.MOV.U32 R4, RZ, RZ, R16 ;  /* 0x000000ffff047224 */ /* 0x002fe200078e0010 */
[----:B------:R-:W-:Y:S01]  /*1cf0*/  MOV R6, 0x1f ;  /* 0x0000001f00067802 */ /* 0x000fe20000000f00 */
[----:B------:R-:W-:Y:S01]  /*1d00*/  IMAD.MOV.U32 R5, RZ, RZ, 0x1 ;  /* 0x00000001ff057424 */ /* 0x000fe200078e00ff */
[----:B------:R-:W-:Y:S01]  /*1d10*/  MOV R20, 32@lo((nvkernel__Z6l2normiiiiiiiiii_F1L1529_14 + .L_x_57@srel)) ;  /* 0x0000000000147802 */ /* 0x000fe20000000f00 */
[----:B------:R-:W-:Y:S01]  /*1d20*/  IMAD.MOV.U32 R7, RZ, RZ, -0x1 ;  /* 0xffffffffff077424 */ /* 0x000fe200078e00ff */
[----:B------:R-:W-:-:S06]  /*1d30*/  MOV R21, 32@hi((nvkernel__Z6l2normiiiiiiiiii_F1L1529_14 + .L_x_57@srel)) ;  /* 0x0000000000157802 */ /* 0x000fcc0000000f00 */
[----:B0-----:R-:W-:Y:S05]  /*1d40*/  CALL.ABS.NOINC `(__cuda_sm70_shflsync_down) ;  /* 0x0000000000007943 */ /* 0x001fea0003c00000 */
.L_x_57:
        /* <DEDUP_REMOVED lines=8> */
.L_x_58:
[----:B------:R-:W-:Y:S01]  /*1dd0*/  IMAD.MOV.U32 R25, RZ, RZ, R4 ;  /* 0x000000ffff197224 */ /* 0x000fe200078e0004 */
[----:B------:R-:W-:Y:S01]  /*1de0*/  MOV R5, 0x2 ;  /* 0x0000000200057802 */ /* 0x000fe20000000f00 */
[----:B------:R-:W-:Y:S01]  /*1df0*/  IMAD.MOV.U32 R6, RZ, RZ, 0x1f ;  /* 0x0000001fff067424 */ /* 0x000fe200078e00ff */
[----:B------:R-:W-:Y:S02]  /*1e00*/  MOV R7, 0xffffffff ;  /* 0xffffffff00077802 */ /* 0x000fe40000000f00 */
[----:B------:R-:W-:Y:S01]  /*1e10*/  MOV R20, 32@lo((nvkernel__Z6l2normiiiiiiiiii_F1L1529_14 + .L_x_59@srel)) ;  /* 0x0000000000147802 */ /* 0x000fe20000000f00 */
[----:B------:R-:W0:Y:S01]  /*1e20*/  DADD R16, R24, R16 ;  /* 0x0000000018107229 */ /* 0x000e220000000010 */
[----:B------:R-:W-:-:S08]  /*1e30*/  MOV R21, 32@hi((nvkernel__Z6l2normiiiiiiiiii_F1L1529_14 + .L_x_59@srel)) ;  /* 0x0000000000157802 */ /* 0x000fd00000000f00 */
[----:B0-----:R-:W-:Y:S01]  /*1e40*/  IMAD.MOV.U32 R4, RZ, RZ, R16 ;  /* 0x000000ffff047224 */ /* 0x001fe200078e0010 */
[----:B------:R-:W-:Y:S01]  /*1e50*/  MOV R24, R16 ;  /* 0x0000001000187202 */ /* 0x000fe20000000f00 */
[----:B------:R-:W-:-:S04]  /*1e60*/  IMAD.MOV.U32 R25, RZ, RZ, R17 ;  /* 0x000000ffff197224 */ /* 0x000fc800078e0011 */
[----:B------:R-:W-:Y:S05]  /*1e70*/  CALL.ABS.NOINC `(__cuda_sm70_shflsync_down) ;  /* 0x0000000000007943 */ /* 0x000fea0003c00000 */
.L_x_59:
        /* <DEDUP_REMOVED lines=8> */
.L_x_60:
[----:B------:R-:W-:Y:S05]  /*1f00*/  BRA `(.L_x_401) ;  /* 0xffffecc000007947 */ /* 0x000fea000383ffff */
.L_x_390:
[----:B------:R-:W-:Y:S01]  /*1f10*/  IMAD.MOV.U32 R4, RZ, RZ, R18 ;  /* 0x000000ffff047224 */ /* 0x000fe200078e0012 */
[----:B------:R-:W-:Y:S01]  /*1f20*/  MOV R6, 0x1f ;  /* 0x0000001f00067802 */ /* 0x000fe20000000f00 */
[----:B------:R-:W-:Y:S01]  /*1f30*/  IMAD.MOV.U32 R5, RZ, RZ, 0x1 ;  /* 0x00000001ff057424 */ /* 0x000fe200078e00ff */
[----:B------:R-:W-:Y:S01]  /*1f40*/  MOV R20, 32@lo((nvkernel__Z6l2normiiiiiiiiii_F1L1529_14 + .L_x_61@srel)) ;  /* 0x0000000000147802 */ /* 0x000fe20000000f00 */
[----:B------:R-:W-:Y:S01]  /*1f50*/  IMAD.MOV.U32 R7, RZ, RZ, -0x1 ;  /* 0xffffffffff077424 */ /* 0x000fe200078e00ff */
[----:B------:R-:W-:-:S06]  /*1f60*/  MOV R21, 32@hi((nvkernel__Z6l2normiiiiiiiiii_F1L1529_14 + .L_x_61@srel)) ;  /* 0x0000000000157802 */ /* 0x000fcc0000000f00 */
[----:B01---5:R-:W-:Y:S05]  /*1f70*/  CALL.ABS.NOINC `(__cuda_sm70_shflsync_down) ;  /* 0x0000000000007943 */ /* 0x023fea0003c00000 */
.L_x_61:
        /* <DEDUP_REMOVED lines=8> */
.L_x_62:
        /* <DEDUP_REMOVED lines=9> */
.L_x_63:
        /* <DEDUP_REMOVED lines=8> */
.L_x_64:
        /* <DEDUP_REMOVED lines=9> */
.L_x_65:
        /* <DEDUP_REMOVED lines=8> */
.L_x_66:
        /* <DEDUP_REMOVED lines=9> */
.L_x_67:
        /* <DEDUP_REMOVED lines=8> */
.L_x_68:
        /* <DEDUP_REMOVED lines=9> */
.L_x_69:
        /* <DEDUP_REMOVED lines=8> */
.L_x_70:
[----:B------:R-:W-:Y:S05]  /*2440*/  BRA `(.L_x_402) ;  /* 0xffffe93000007947 */ /* 0x000fea000383ffff */
.L_x_392:
[----:B--2---:R-:W-:Y:S01]  /*2450*/  IMAD.MOV.U32 R4, RZ, RZ, R16 ;  /* 0x000000ffff047224 */ /* 0x004fe200078e0010 */
[----:B------:R-:W-:Y:S01]  /*2460*/  MOV R6, 0x1f ;  /* 0x0000001f00067802 */ /* 0x000fe20000000f00 */
[----:B------:R-:W-:Y:S01]  /*2470*/  IMAD.MOV.U32 R5, RZ, RZ, 0x1 ;  /* 0x00000001ff057424 */ /* 0x000fe200078e00ff */
[----:B------:R-:W-:Y:S01]  /*2480*/  MOV R20, 32@lo((nvkernel__Z6l2normiiiiiiiiii_F1L1529_14 + .L_x_71@srel)) ;  /* 0x0000000000147802 */ /* 0x000fe20000000f00 */
[----:B------:R-:W-:Y:S01]  /*2490*/  IMAD.MOV.U32 R7, RZ, RZ, -0x1 ;  /* 0xffffffffff077424 */ /* 0x000fe200078e00ff */
[----:B------:R-:W-:-:S06]  /*24a0*/  MOV R21, 32@hi((nvkernel__Z6l2normiiiiiiiiii_F1L1529_14 + .L_x_71@srel)) ;  /* 0x0000000000157802 */ /* 0x000fcc0000000f00 */
[----:B01---5:R-:W-:Y:S05]  /*24b0*/  CALL.ABS.NOINC `(__cuda_sm70_shflsync_down) ;  /* 0x0000000000007943 */ /* 0x023fea0003c00000 */
.L_x_71:
        /* <DEDUP_REMOVED lines=8> */
.L_x_72:
        /* <DEDUP_REMOVED lines=11> */
.L_x_73:
        /* <DEDUP_REMOVED lines=8> */
.L_x_74:
[----:B------:R-:W-:Y:S05]  /*2670*/  BRA `(.L_x_403) ;  /* 0xffffe82000007947 */ /* 0x000fea000383ffff */
.L_x_393:
[----:B------:R-:W-:Y:S01]  /*2680*/  IMAD.MOV.U32 R4, RZ, RZ, R22 ;  /* 0x000000ffff047224 */ /* 0x000fe200078e0016 */
[----:B------:R-:W-:Y:S01]  /*2690*/  MOV R6, 0x1f ;  /* 0x0000001f00067802 */ /* 0x000fe20000000f00 */
[----:B------:R-:W-:Y:S01]  /*26a0*/  IMAD.MOV.U32 R5, RZ, RZ, 0x1 ;  /* 0x00000001ff057424 */ /* 0x000fe200078e00ff */
[----:B------:R-:W-:Y:S01]  /*26b0*/  MOV R20, 32@lo((nvkernel__Z6l2normiiiiiiiiii_F1L1529_14 + .L_x_75@srel)) ;  /* 0x0000000000147802 */ /* 0x000fe20000000f00 */
[----:B------:R-:W-:Y:S01]  /*26c0*/  IMAD.MOV.U32 R7, RZ, RZ, -0x1 ;  /* 0xffffffffff077424 */ /* 0x000fe200078e00ff */
[----:B------:R-:W-:-:S06]  /*26d0*/  MOV R21, 32@hi((nvkernel__Z6l2normiiiiiiiiii_F1L1529_14 + .L_x_75@srel)) ;  /* 0x0000000000157802 */ /* 0x000fcc0000000f00 */
[----:B--2--5:R-:W-:Y:S05]  /*26e0*/  CALL.ABS.NOINC `(__cuda_sm70_shflsync_down) ;  /* 0x0000000000007943 */ /* 0x024fea0003c00000 */
.L_x_75:
        /* <DEDUP_REMOVED lines=8> */
.L_x_76:
        /* <DEDUP_REMOVED lines=9> */
.L_x_77:
        /* <DEDUP_REMOVED lines=8> */
.L_x_78:
        /* <DEDUP_REMOVED lines=9> */
.L_x_79:
        /* <DEDUP_REMOVED lines=8> */
.L_x_80:
        /* <DEDUP_REMOVED lines=9> */
.L_x_81:
        /* <DEDUP_REMOVED lines=8> */
.L_x_82:
        /* <DEDUP_REMOVED lines=9> */
.L_x_83:
        /* <DEDUP_REMOVED lines=8> */
.L_x_84:
[----:B------:R-:W-:Y:S05]  /*2bb0*/  BRA `(.L_x_404) ;  /* 0xffffe49000007947 */ /* 0x000fea000383ffff */
.L_x_395:
[----:B-1----:R-:W-:Y:S01]  /*2bc0*/  IMAD.MOV.U32 R4, RZ, RZ, R16 ;  /* 0x000000ffff047224 */ /* 0x002fe200078e0010 */
[----:B------:R-:W-:Y:S01]  /*2bd0*/  MOV R6, 0x1f ;  /* 0x0000001f00067802 */ /* 0x000fe20000000f00 */
[----:B------:R-:W-:Y:S01]  /*2be0*/  IMAD.MOV.U32 R5, RZ, RZ, 0x1 ;  /* 0x00000001ff057424 */ /* 0x000fe200078e00ff */
[----:B------:R-:W-:Y:S01]  /*2bf0*/  MOV R20, 32@lo((nvkernel__Z6l2normiiiiiiiiii_F1L1529_14 + .L_x_85@srel)) ;  /* 0x0000000000147802 */ /* 0x000fe20000000f00 */
[----:B------:R-:W-:Y:S01]  /*2c00*/  IMAD.MOV.U32 R7, RZ, RZ, -0x1 ;  /* 0xffffffffff077424 */ /* 0x000fe200078e00ff */
[----:B------:R-:W-:-:S06]  /*2c10*/  MOV R21, 32@hi((nvkernel__Z6l2normiiiiiiiiii_F1L1529_14 + .L_x_85@srel)) ;  /* 0x0000000000157802 */ /* 0x000fcc0000000f00 */
[----:B0-2--5:R-:W-:Y:S05]  /*2c20*/  CALL.ABS.NOINC `(__cuda_sm70_shflsync_down) ;  /* 0x0000000000007943 */ /* 0x025fea0003c00000 */
.L_x_85:
        /* <DEDUP_REMOVED lines=8> */
.L_x_86:
        /* <DEDUP_REMOVED lines=11> */
.L_x_87:
        /* <DEDUP_REMOVED lines=8> */
.L_x_88:
[----:B------:R-:W-:Y:S05]  /*2de0*/  BRA `(.L_x_405) ;  /* 0xffffe38000007947 */ /* 0x000fea000383ffff */
.L_x_396:
[----:B------:R-:W-:Y:S01]  /*2df0*/  IMAD.MOV.U32 R4, RZ, RZ, R30 ;  /* 0x000000ffff047224 */ /* 0x000fe200078e001e */
[----:B------:R-:W-:Y:S01]  /*2e00*/  MOV R6, 0x1f ;  /* 0x0000001f00067802 */ /* 0x000fe20000000f00 */
[----:B------:R-:W-:Y:S01]  /*2e10*/  IMAD.MOV.U32 R5, RZ, RZ, 0x1 ;  /* 0x00000001ff057424 */ /* 0x000fe200078e00ff */
[----:B------:R-:W-:Y:S01]  /*2e20*/  MOV R20, 32@lo((nvkernel__Z6l2normiiiiiiiiii_F1L1529_14 + .L_x_89@srel)) ;  /* 0x0000000000147802 */ /* 0x000fe20000000f00 */
[----:B------:R-:W-:Y:S01]  /*2e30*/  IMAD.MOV.U32 R7, RZ, RZ, -0x1 ;  /* 0xffffffffff077424 */ /* 0x000fe200078e00ff */
[----:B------:R-:W-:-:S06]  /*2e40*/  MOV R21, 32@hi((nvkernel__Z6l2normiiiiiiiiii_F1L1529_14 + .L_x_89@srel)) ;  /* 0x0000000000157802 */ /* 0x000fcc0000000f00 */
[----:B-1---5:R-:W-:Y:S05]  /*2e50*/  CALL.ABS.NOINC `(__cuda_sm70_shflsync_down) ;  /* 0x0000000000007943 */ /* 0x022fea0003c00000 */
.L_x_89:
        /* <DEDUP_REMOVED lines=8> */
.L_x_90:
        /* <DEDUP_REMOVED lines=9> */
.L_x_91:
        /* <DEDUP_REMOVED lines=8> */
.L_x_92:
        /* <DEDUP_REMOVED lines=9> */
.L_x_93:
        /* <DEDUP_REMOVED lines=8> */
.L_x_94:
        /* <DEDUP_REMOVED lines=9> */
.L_x_95:
        /* <DEDUP_REMOVED lines=8> */
.L_x_96:
        /* <DEDUP_REMOVED lines=9> */
.L_x_97:
        /* <DEDUP_REMOVED lines=8> */
.L_x_98:
[----:B------:R-:W-:Y:S05]  /*3320*/  BRA `(.L_x_406) ;  /* 0xffffdff000007947 */ /* 0x000fea000383ffff */
.L_x_398:
[----:B--2---:R-:W-:Y:S01]  /*3330*/  IMAD.MOV.U32 R4, RZ, RZ, R16 ;  /* 0x000000ffff047224 */ /* 0x004fe200078e0010 */
[----:B------:R-:W-:Y:S01]  /*3340*/  MOV R6, 0x1f ;  /* 0x0000001f00067802 */ /* 0x000fe20000000f00 */
[----:B------:R-:W-:Y:S01]  /*3350*/  IMAD.MOV.U32 R5, RZ, RZ, 0x1 ;  /* 0x00000001ff057424 */ /* 0x000fe200078e00ff */
[----:B------:R-:W-:Y:S01]  /*3360*/  MOV R20, 32@lo((nvkernel__Z6l2normiiiiiiiiii_F1L1529_14 + .L_x_99@srel)) ;  /* 0x0000000000147802 */ /* 0x000fe20000000f00 */
[----:B------:R-:W-:Y:S01]  /*3370*/  IMAD.MOV.U32 R7, RZ, RZ, -0x1 ;  /* 0xffffffffff077424 */ /* 0x000fe200078e00ff */
[----:B------:R-:W-:-:S06]  /*3380*/  MOV R21, 32@hi((nvkernel__Z6l2normiiiiiiiiii_F1L1529_14 + .L_x_99@srel)) ;  /* 0x0000000000157802 */ /* 0x000fcc0000000f00 */
[----:B01---5:R-:W-:Y:S05]  /*3390*/  CALL.ABS.NOINC `(__cuda_sm70_shflsync_down) ;  /* 0x0000000000007943 */ /* 0x023fea0003c00000 */
.L_x_99:
        /* <DEDUP_REMOVED lines=8> */
.L_x_100:
        /* <DEDUP_REMOVED lines=11> */
.L_x_101:
        /* <DEDUP_REMOVED lines=8> */
.L_x_102:
[----:B------:R-:W-:Y:S05]  /*3550*/  BRA `(.L_x_407) ;  /* 0xffffdee000007947 */ /* 0x000fea000383ffff */
.L_x_399:
[----:B------:R-:W-:Y:S01]  /*3560*/  IMAD.MOV.U32 R4, RZ, RZ, R32 ;  /* 0x000000ffff047224 */ /* 0x000fe200078e0020 */
[----:B------:R-:W-:Y:S01]  /*3570*/  MOV R6, 0x1f ;  /* 0x0000001f00067802 */ /* 0x000fe20000000f00 */
[----:B------:R-:W-:Y:S01]  /*3580*/  IMAD.MOV.U32 R5, RZ, RZ, 0x1 ;  /* 0x00000001ff057424 */ /* 0x000fe200078e00ff */
[----:B------:R-:W-:Y:S01]  /*3590*/  MOV R20, 32@lo((nvkernel__Z6l2normiiiiiiiiii_F1L1529_14 + .L_x_103@srel)) ;  /* 0x0000000000147802 */ /* 0x000fe20000000f00 */
[----:B------:R-:W-:Y:S01]  /*35a0*/  IMAD.MOV.U32 R7, RZ, RZ, -0x1 ;  /* 0xffffffffff077424 */ /* 0x000fe200078e00ff */
[----:B------:R-:W-:-:S06]  /*35b0*/  MOV R21, 32@hi((nvkernel__Z6l2normiiiiiiiiii_F1L1529_14 + .L_x_103@srel)) ;  /* 0x0000000000157802 */ /* 0x000fcc0000000f00 */
[----:B-1---5:R-:W-:Y:S05]  /*35c0*/  CALL.ABS.NOINC `(__cuda_sm70_shflsync_down) ;  /* 0x0000000000007943 */ /* 0x022fea0003c00000 */
.L_x_103:
        /* <DEDUP_REMOVED lines=8> */
.L_x_104:
        /* <DEDUP_REMOVED lines=9> */
.L_x_105:
        /* <DEDUP_REMOVED lines=8> */
.L_x_106:
        /* <DEDUP_REMOVED lines=9> */
.L_x_107:
        /* <DEDUP_REMOVED lines=8> */
.L_x_108:
        /* <DEDUP_REMOVED lines=9> */
.L_x_109:
        /* <DEDUP_REMOVED lines=8> */
.L_x_110:
        /* <DEDUP_REMOVED lines=9> */
.L_x_111:
        /* <DEDUP_REMOVED lines=8> */
.L_x_112:
[----:B------:R-:W-:Y:S05]  /*3a90*/  BRA `(.L_x_408) ;  /* 0xffffdb5000007947 */ /* 0x000fea000383ffff */
.L_x_409:
[----:B------:R-:W-:-:S00]  /*3aa0*/  BRA `(.L_x_409) ;  /* 0xfffffff000007947 */ /* 0x000fc0000383ffff */
[----:B------:R-:W-:-:S00]  /*3ab0*/  NOP ;  /* 0x0000000000007918 */ /* 0x000fc00000000000 */
[----:B------:R-:W-:-:S00]  /*3ac0*/  NOP ;  /* 0x0000000000007918 */ /* 0x000fc00000000000 */
[----:B------:R-:W-:-:S00]  /*3ad0*/  NOP ;  /* 0x0000000000007918 */ /* 0x000fc00000000000 */
[----:B------:R-:W-:-:S00]  /*3ae0*/  NOP ;  /* 0x0000000000007918 */ /* 0x000fc00000000000 */
[----:B------:R-:W-:-:S00]  /*3af0*/  NOP ;  /* 0x0000000000007918 */ /* 0x000fc00000000000 */
.L_x_494:


//--------------------- .text.nvkernel__Z4jacui_F1L1214_12 --------------------------
	.section	.text.nvkernel__Z4jacui_F1L1214_12,"ax",@progbits
	.sectioninfo	@"SHI_REGISTERS=192"
	.align	128
        .global         nvkernel__Z4jacui_F1L1214_12
        .type           nvkernel__Z4jacui_F1L1214_12,@function
        .size           nvkernel__Z4jacui_F1L1214_12,(.L_x_495 - nvkernel__Z4jacui_F1L1214_12)
        .other          nvkernel__Z4jacui_F1L1214_12,@"STO_CUDA_ENTRY STV_DEFAULT"
nvkernel__Z4jacui_F1L1214_12:
.text.nvkernel__Z4jacui_F1L1214_12:
[----:B------:R-:W-:Y:S02]  /*0000*/  MOV R1, c[0x0][0x28] ;  /* 0x00000a0000017a02 */ /* 0x000fe40000000f00 */
[----:B------:R-:W-:Y:S01]  /*0010*/  MOV R12, c[0x0][0x1e0] ;  /* 0x00007800000c7a02 */ /* 0x000fe20000000f00 */
[----:B------:R-:W-:Y:S01]  /*0020*/  IMAD.MOV.U32 R13, RZ, RZ, c[0x0][0x1e4] ;  /* 0x00007900ff0d7624 */ /* 0x000fe200078e00ff */
[----:B------:R-:W-:Y:S01]  /*0030*/  MOV R44, c[0x0][0x1d0] ;  /* 0x00007400002c7a02 */ /* 0x000fe20000000f00 */
[----:B------:R-:W-:Y:S01]  /*0040*/  IMAD.MOV.U32 R45, RZ, RZ, c[0x0][0x1d4] ;  /* 0x00007500ff2d7624 */ /* 0x000fe200078e00ff */
[----:B------:R-:W-:Y:S01]  /*0050*/  MOV R2, c[0x0][0x1d8] ;  /* 0x0000760000027a02 */ /* 0x000fe20000000f00 */
[----:B------:R-:W-:Y:S01]  /*0060*/  IMAD.MOV.U32 R3, RZ, RZ, c[0x0][0x1dc] ;  /* 0x00007700ff037624 */ /* 0x000fe200078e00ff */
[----:B------:R-:W-:Y:S01]  /*0070*/  MOV R14, c[0x0][0x1f0] ;  /* 0x00007c00000e7a02 */ /* 0x000fe20000000f00 */
[C---:B------:R-:W0:Y:S01]  /*0080*/  DMUL R6, R12.reuse, c[0x0][0x228] ;  /* 0x00008a000c067a28 */ /* 0x040e220000000000 */
[----:B------:R-:W-:Y:S01]  /*0090*/  IMAD.MOV.U32 R15, RZ, RZ, c[0x0][0x1f4] ;  /* 0x00007d00ff0f7624 */ /* 0x000fe200078e00ff */
[----:B------:R-:W-:Y:S01]  /*00a0*/  MOV R24, c[0x0][0x1e8] ;  /* 0x00007a0000187a02 */ /* 0x000fe20000000f00 */
[----:B------:R-:W-:Y:S01]  /*00b0*/  IMAD.MOV.U32 R25, RZ, RZ, c[0x0][0x1ec] ;  /* 0x00007b00ff197624 */ /* 0x000fe200078e00ff */
[C---:B------:R-:W1:Y:S01]  /*00c0*/  DMUL R8, R12.reuse, c[0x0][0x240] ;  /* 0x000090000c087a28 */ /* 0x040e620000000000 */
[----:B------:R-:W2:Y:S01]  /*00d0*/  S2R R0, SR_CTAID.X ;  /* 0x0000000000007919 */ /* 0x000ea20000002500 */
[----:B------:R-:W-:Y:S01]  /*00e0*/  MOV R48, c[0x0][0x1c0] ;  /* 0x0000700000307a02 */ /* 0x000fe20000000f00 */
[----:B------:R-:W-:Y:S01]  /*00f0*/  ULDC UR4, c[0x0][0xc] ;  /* 0x0000030000047ab9 */ /* 0x000fe20000000800 */
[----:B------:R-:W3:Y:S01]  /*0100*/  DMUL R4, R12, c[0x0][0x210] ;  /* 0x000084000c047a28 */ /* 0x000ee20000000000 */
[----:B------:R-:W2:Y:S01]  /*0110*/  S2R R95, SR_TID.X ;  /* 0x00000000005f7919 */ /* 0x000ea20000002100 */
[----:B------:R-:W-:Y:S01]  /*0120*/  MOV R49, c[0x0][0x1c4] ;  /* 0x0000710000317a02 */ /* 0x000fe20000000f00 */
[----:B------:R-:W-:Y:S01]  /*0130*/  USHF.L.U32 UR4, UR4, 0x7, URZ ;  /* 0x0000000704047899 */ /* 0x000fe2000800063f */
[----:B0-----:R0:W-:Y:S01]  /*0140*/  DFMA R36, R44, c[0x0][0x220], R6 ;  /* 0x000088002c247a2b */ /* 0x0011e20000000006 */
[----:B------:R-:W-:Y:S01]  /*0150*/  ULDC UR5, c[0x0][0x160] ;  /* 0x0000580000057ab9 */ /* 0x000fe20000000800 */
[----:B0-----:R-:W-:Y:S01]  /*0160*/  MOV R6, c[0x0][0x248] ;  /* 0x0000920000067a02 */ /* 0x001fe20000000f00 */
[----:B------:R-:W-:Y:S01]  /*0170*/  IMAD.MOV.U32 R7, RZ, RZ, c[0x0][0x24c] ;  /* 0x00009300ff077624 */ /* 0x000fe200078e00ff */
[----:B------:R-:W0:-:S04]  /*0180*/  DMUL R2, R2, c[0x0][0x1e0] ;  /* 0x0000780002027a28 */ /* 0x000e080000000000 */
[----:B------:R-:W4:-:S04]  /*0190*/  DMUL R10, R12, c[0x0][0x260] ;  /* 0x000098000c0a7a28 */ /* 0x000f080000000000 */
[----:B-1----:R-:W-:-:S04]  /*01a0*/  DFMA R42, R44, c[0x0][0x238], R8 ;  /* 0x00008e002c2a7a2b */ /* 0x002fc80000000008 */
[----:B---3--:R-:W-:-:S04]  /*01b0*/  DFMA R32, R44, c[0x0][0x208], R4 ;  /* 0x000082002c207a2b */ /* 0x008fc80000000004 */
[----:B------:R-:W1:Y:S01]  /*01c0*/  DADD R8, R14, -c[0x0][0x248] ;  /* 0x800092000e087629 */ /* 0x000e620000000000 */
[----:B--2---:R-:W-:-:S03]  /*01d0*/  IMAD R0, R0, 0x80, R95 ;  /* 0x0000008000007824 */ /* 0x004fc600078e025f */
[----:B------:R-:W2:-:S04]  /*01e0*/  DFMA R4, R14, c[0x0][0x1f8], -R6 ;  /* 0x00007e000e047a2b */ /* 0x000e880000000806 */
[----:B------:R-:W-:-:S04]  /*01f0*/  DFMA R26, -R12, c[0x0][0x1f8], -R44 ;  /* 0x00007e000c1a7a2b */ /* 0x000fc8000000092c */
[----:B------:R-:W-:-:S04]  /*0200*/  DFMA R34, R44, -c[0x0][0x1f8], -R12 ;  /* 0x80007e002c227a2b */ /* 0x000fc8000000080c */
[----:B------:R-:W-:-:S04]  /*0210*/  DFMA R28, R12, c[0x0][0x1f8], R44 ;  /* 0x00007e000c1c7a2b */ /* 0x000fc8000000002c */
[----:B------:R-:W-:-:S04]  /*0220*/  DFMA R38, R44, c[0x0][0x1f8], R12 ;  /* 0x00007e002c267a2b */ /* 0x000fc8000000000c */
[----:B0-----:R-:W-:-:S04]  /*0230*/  DFMA R30, R44, c[0x0][0x1c8], R2 ;  /* 0x000072002c1e7a2b */ /* 0x001fc80000000002 */
[----:B----4-:R-:W-:-:S04]  /*0240*/  DFMA R46, R44, c[0x0][0x258], R10 ;  /* 0x000096002c2e7a2b */ /* 0x010fc8000000000a */
[----:B------:R-:W0:-:S04]  /*0250*/  DADD R44, R44, c[0x0][0x1e0] ;  /* 0x000078002c2c7629 */ /* 0x000e080000000000 */
[----:B-1----:R-:W1:-:S04]  /*0260*/  DMUL R82, R8, c[0x0][0x1e0] ;  /* 0x0000780008527a28 */ /* 0x002e480000000000 */
[----:B--2---:R-:W-:-:S04]  /*0270*/  DMUL R84, R4, c[0x0][0x1d0] ;  /* 0x0000740004547a28 */ /* 0x004fc80000000000 */
[----:B------:R-:W2:-:S04]  /*0280*/  DMUL R88, R4, c[0x0][0x1e0] ;  /* 0x0000780004587a28 */ /* 0x000e880000000000 */
[----:B------:R-:W-:-:S04]  /*0290*/  DADD R40, -R12, -c[0x0][0x1d0] ;  /* 0x800074000c287629 */ /* 0x000fc80000000100 */
[----:B------:R-:W-:-:S04]  /*02a0*/  DMUL R2, R12, c[0x0][0x1e8] ;  /* 0x00007a000c027a28 */ /* 0x000fc80000000000 */
[----:B0-----:R-:W0:-:S04]  /*02b0*/  DADD R80, R44, c[0x0][0x1c0] ;  /* 0x000070002c507629 */ /* 0x001e080000000000 */
[----:B-1----:R-:W-:-:S04]  /*02c0*/  DFMA R86, R8, c[0x0][0x1d0], R82 ;  /* 0x0000740008567a2b */ /* 0x002fc80000000052 */
[----:B------:R-:W1:-:S04]  /*02d0*/  DADD R12, R24, c[0x0][0x1e8] ;  /* 0x00007a00180c7629 */ /* 0x000e480000000000 */
[----:B--2---:R-:W2:-:S04]  /*02e0*/  DFMA R82, R8, c[0x0][0x1d0], R88 ;  /* 0x0000740008527a2b */ /* 0x004e880000000058 */
[----:B------:R-:W3:-:S04]  /*02f0*/  DFMA R84, R8, c[0x0][0x1e0], R84 ;  /* 0x0000780008547a2b */ /* 0x000ec80000000054 */
[----:B------:R-:W-:-:S04]  /*0300*/  DFMA R6, R14, -c[0x0][0x1f8], R6 ;  /* 0x80007e000e067a2b */ /* 0x000fc80000000006 */
[----:B------:R-:W-:-:S04]  /*0310*/  DMUL R10, R14, c[0x0][0x1f8] ;  /* 0x00007e000e0a7a28 */ /* 0x000fc80000000000 */
[----:B------:R-:W-:-:S04]  /*0320*/  DMUL R14, R24, -2 ;  /* 0xc0000000180e7828 */ /* 0x000fc80000000000 */
[----:B------:R-:W4:-:S04]  /*0330*/  DMUL R16, R24, c[0x0][0x268] ;  /* 0x00009a0018107a28 */ /* 0x000f080000000000 */
[----:B------:R-:W5:-:S04]  /*0340*/  DMUL R18, R24, c[0x0][0x1d0] ;  /* 0x0000740018127a28 */ /* 0x000f480000000000 */
[----:B------:R-:W0:-:S04]  /*0350*/  DMUL R20, R24, c[0x0][0x270] ;  /* 0x00009c0018147a28 */ /* 0x000e080000000000 */
[----:B------:R-:W0:-:S04]  /*0360*/  DMUL R22, R24, c[0x0][0x1c0] ;  /* 0x0000700018167a28 */ /* 0x000e080000000000 */
[----:B0-----:R-:W-:-:S04]  /*0370*/  DMUL R76, R80, c[0x0][0x248] ;  /* 0x00009200504c7a28 */ /* 0x001fc80000000000 */
[----:B------:R-:W0:-:S04]  /*0380*/  DMUL R24, R24, c[0x0][0x278] ;  /* 0x00009e0018187a28 */ /* 0x000e080000000000 */
[----:B------:R-:W0:-:S04]  /*0390*/  DADD R70, R26, -c[0x0][0x1c0] ;  /* 0x800070001a467629 */ /* 0x000e080000000000 */
[----:B------:R-:W0:-:S04]  /*03a0*/  DADD R72, R34, -c[0x0][0x1c0] ;  /* 0x8000700022487629 */ /* 0x000e080000000000 */
[----:B------:R-:W0:-:S04]  /*03b0*/  DFMA R74, R48, -c[0x0][0x1f8], R40 ;  /* 0x80007e00304a7a2b */ /* 0x000e080000000028 */
[----:B------:R-:W0:-:S04]  /*03c0*/  DFMA R78, R48, c[0x0][0x1b8], R30 ;  /* 0x00006e00304e7a2b */ /* 0x000e08000000001e */
[----:B-1----:R-:W1:-:S04]  /*03d0*/  DMUL R80, R12, R80 ;  /* 0x000000500c507228 */ /* 0x002e480000000000 */
[----:B--2---:R-:W2:-:S04]  /*03e0*/  DFMA R82, R8, c[0x0][0x1c0], R82 ;  /* 0x0000700008527a2b */ /* 0x004e880000000052 */
[----:B---3--:R-:W3:-:S04]  /*03f0*/  DFMA R84, R8, c[0x0][0x1c0], R84 ;  /* 0x0000700008547a2b */ /* 0x008ec80000000054 */
[----:B------:R-:W0:-:S04]  /*0400*/  DFMA R86, R4, c[0x0][0x1c0], R86 ;  /* 0x0000700004567a2b */ /* 0x000e080000000056 */
[----:B------:R0:W0:-:S04]  /*0410*/  DADD R26, R28, c[0x0][0x1c0] ;  /* 0x000070001c1a7629 */ /* 0x0000080000000000 */
[----:B------:R0:W0:-:S04]  /*0420*/  DFMA R30, R48, c[0x0][0x200], R32 ;  /* 0x00008000301e7a2b */ /* 0x0000080000000020 */
[----:B------:R0:W0:-:S04]  /*0430*/  DADD R28, R38, c[0x0][0x1c0] ;  /* 0x00007000261c7629 */ /* 0x0000080000000000 */
[----:B------:R0:W0:-:S04]  /*0440*/  DFMA R32, R48, c[0x0][0x218], R36 ;  /* 0x0000860030207a2b */ /* 0x0000080000000024 */
[----:B------:R0:W0:-:S04]  /*0450*/  DFMA R34, R48, c[0x0][0x230], R42 ;  /* 0x00008c0030227a2b */ /* 0x000008000000002a */
[----:B------:R0:W0:-:S04]  /*0460*/  DFMA R38, R48, c[0x0][0x250], R46 ;  /* 0x0000940030267a2b */ /* 0x000008000000002e */
[----:B------:R0:W0:-:S04]  /*0470*/  DFMA R36, R48, c[0x0][0x1f8], R44 ;  /* 0x00007e0030247a2b */ /* 0x000008000000002c */
[----:B------:R0:W0:-:S04]  /*0480*/  DMUL R40, R12, c[0x0][0x1f0] ;  /* 0x00007c000c287a28 */ /* 0x0000080000000000 */
[----:B------:R0:W0:-:S04]  /*0490*/  DMUL R168, R2, c[0x0][0x1d8] ;  /* 0x0000760002a87a28 */ /* 0x0000080000000000 */
[----:B----4-:R4:W0:-:S04]  /*04a0*/  DMUL R42, R16, c[`(nvkernel__Z4jacui_F1L1214_12.const_opt.0.8)] ;  /* 0x00000000102a7a28 */ /* 0x0108080000000000 */
[----:B------:R4:W0:-:S04]  /*04b0*/  DMUL R44, R4, R2 ;  /* 0x00000002042c7228 */ /* 0x0008080000000000 */
[----:B------:R4:W0:-:S04]  /*04c0*/  DMUL R46, R8, R2 ;  /* 0x00000002082e7228 */ /* 0x0008080000000000 */
[----:B------:R4:W0:-:S04]  /*04d0*/  DMUL R48, R2, c[0x0][0x248] ;  /* 0x0000920002307a28 */ /* 0x0008080000000000 */
[----:B-----5:R4:W0:-:S04]  /*04e0*/  DMUL R170, R18, c[0x0][0x1c8] ;  /* 0x0000720012aa7a28 */ /* 0x0208080000000000 */
[----:B------:R4:W0:-:S04]  /*04f0*/  DMUL R50, R20, c[`(nvkernel__Z4jacui_F1L1214_12.const_opt.0.8)] ;  /* 0x0000000014327a28 */ /* 0x0008080000000000 */
[----:B------:R4:W0:-:S04]  /*0500*/  DMUL R52, R8, R18 ;  /* 0x0000001208347228 */ /* 0x0008080000000000 */
[----:B------:R4:W0:-:S04]  /*0510*/  DMUL R54, R4, R18 ;  /* 0x0000001204367228 */ /* 0x0008080000000000 */
[----:B------:R4:W0:-:S04]  /*0520*/  DMUL R56, R18, c[0x0][0x248] ;  /* 0x0000920012387a28 */ /* 0x0008080000000000 */
[----:B------:R4:W0:-:S04]  /*0530*/  DMUL R172, R22, c[0x0][0x1b8] ;  /* 0x00006e0016ac7a28 */ /* 0x0008080000000000 */
[----:B------:R4:W0:-:S04]  /*0540*/  DMUL R58, R22, c[0x0][0x1f0] ;  /* 0x00007c00163a7a28 */ /* 0x0008080000000000 */
[----:B0-----:R4:W0:-:S04]  /*0550*/  DMUL R60, R24, c[`(nvkernel__Z4jacui_F1L1214_12.const_opt.8.16)] ;  /* 0x00000000183c7a28 */ /* 0x0018080000000000 */
[----:B------:R4:W0:-:S04]  /*0560*/  DMUL R62, R24, c[`(nvkernel__Z4jacui_F1L1214_12.const_opt.0.8)] ;  /* 0x00000000183e7a28 */ /* 0x0008080000000000 */
[----:B------:R4:W0:-:S04]  /*0570*/  DMUL R64, R8, R22 ;  /* 0x0000001608407228 */ /* 0x0008080000000000 */
[----:B------:R4:W0:-:S04]  /*0580*/  DMUL R66, R4, R22 ;  /* 0x0000001604427228 */ /* 0x0008080000000000 */
[----:B------:R4:W0:-:S04]  /*0590*/  DMUL R68, R22, c[0x0][0x248] ;  /* 0x0000920016447a28 */ /* 0x0008080000000000 */
[----:B------:R4:W0:-:S04]  /*05a0*/  DMUL R70, R12, R70 ;  /* 0x000000460c467228 */ /* 0x0008080000000000 */
[----:B------:R4:W0:-:S04]  /*05b0*/  DMUL R72, R12, R72 ;  /* 0x000000480c487228 */ /* 0x0008080000000000 */
[----:B------:R4:W0:-:S04]  /*05c0*/  DMUL R74, R12, R74 ;  /* 0x0000004a0c4a7228 */ /* 0x0008080000000000 */
[----:B------:R4:W0:-:S04]  /*05d0*/  DFMA R78, R78, R12, 1 ;  /* 0x3ff000004e4e742b */ /* 0x000808000000000c */
[----:B-1----:R-:W1:-:S04]  /*05e0*/  DMUL R80, R80, c[0x0][0x248] ;  /* 0x0000920050507a28 */ /* 0x002e480000000000 */
[----:B--2---:R4:W2:-:S04]  /*05f0*/  DMUL R88, R12, R82 ;  /* 0x000000520c587228 */ /* 0x0048880000000000 */
[----:B---3--:R4:W3:-:S04]  /*0600*/  DMUL R90, R12, R84 ;  /* 0x000000540c5a7228 */ /* 0x0088c80000000000 */
[----:B-123--:R4:W0:-:S04]  /*0610*/  DMUL R92, R12, R86 ;  /* 0x000000560c5c7228 */ /* 0x00e8080000000000 */
.L_x_412:
[----:B------:R-:W-:Y:S01]  /*0620*/  ISETP.GE.AND P1, PT, R0, c[0x0][0x160], PT ;  /* 0x0000580000007a0c */ /* 0x000fe20003f26270 */
[----:B------:R-:W-:Y:S01]  /*0630*/  UIADD3 UR5, -UR4, UR5, URZ ;  /* 0x0000000504057290 */ /* 0x000fe2000fffe13f */
[----:B------:R-:W-:Y:S01]  /*0640*/  BMOV.32.CLEAR RZ, B0 ;  /* 0x0000000000ff7355 */ /* 0x000fe20000100000 */
[----:B------:R-:W-:Y:S04]  /*0650*/  BSSY B0, `(.L_x_410) ;  /* 0x0000206000007945 */ /* 0x000fe80003800000 */
[----:B------:R-:W-:-:S05]  /*0660*/  ISETP.LT.AND P0, PT, RZ, UR5, PT ;  /* 0x00000005ff007c0c */ /* 0x000fca000bf01270 */
[----:B0---4-:R-:W-:Y:S05]  /*0670*/  @P1 BRA `(.L_x_411) ;  /* 0x0000203000001947 */ /* 0x011fea0003800000 */
[----:B------:R-:W-:Y:S01]  /*0680*/  IADD3 R148, P1, RZ, RZ, RZ ;  /* 0x000000ffff947210 */ /* 0x000fe20007f3e0ff */
[----:B------:R-:W-:Y:S01]  /*0690*/  IMAD.MOV.U32 R95, RZ, RZ, c[0x0][0x1b0] ;  /* 0x00006c00ff5f7624 */ /* 0x000fe200078e00ff */
[----:B------:R-:W-:Y:S02]  /*06a0*/  ULDC.64 UR6, c[0x0][0x168] ;  /* 0x00005a0000067ab9 */ /* 0x000fe40000000a00 */
[----:B------:R-:W-:Y:S01]  /*06b0*/  IADD3.X R96, R0, 0x1, RZ, P1, !PT ;  /* 0x0000000100607810 */ /* 0x000fe20000ffe4ff */
[----:B------:R-:W-:-:S03]  /*06c0*/  ULDC.64 UR8, c[0x0][0x170] ;  /* 0x00005c0000087ab9 */ /* 0x000fc60000000a00 */
[----:B------:R-:W-:-:S05]  /*06d0*/  SHF.R.S32.HI R97, RZ, 0x1f, R96 ;  /* 0x0000001fff617819 */ /* 0x000fca0000011460 */
[----:B------:R-:W-:-:S04]  /*06e0*/  IMAD.WIDE R94, R95, 0x1e7b, R96 ;  /* 0x00001e7b5f5e7825 */ /* 0x000fc800078e0260 */
[C---:B------:R-:W-:Y:S01]  /*06f0*/  IMAD.SHL.U32 R100, R94.reuse, 0x4, RZ ;  /* 0x000000045e647824 */ /* 0x040fe200078e00ff */
[----:B------:R-:W-:-:S08]  /*0700*/  SHF.L.U64.HI R101, R94, 0x2, R95 ;  /* 0x000000025e657819 */ /* 0x000fd0000001025f */
[----:B------:R1:W2:Y:S04]  /*0710*/  LDG.E.CONSTANT.SYS R94, [R100.64+UR6] ;  /* 0x00000006645e7981 */ /* 0x0002a8000c1e6900 */
[----:B------:R1:W3:Y:S01]  /*0720*/  LDG.E.CONSTANT.SYS R98, [R100.64+UR8] ;  /* 0x0000000864627981 */ /* 0x0002e2000c1e6900 */
[----:B------:R-:W-:Y:S01]  /*0730*/  ULDC.64 UR6, c[0x0][0x178] ;  /* 0x00005e0000067ab9 */ /* 0x000fe20000000a00 */
[----:B------:R-:W-:Y:S01]  /*0740*/  IADD3.X R103, R0, 0xcb35, RZ, P1, !PT ;  /* 0x0000cb3500677810 */ /* 0x000fe20000ffe4ff */
[----:B------:R-:W-:Y:S01]  /*0750*/  ULDC.64 UR8, c[0x0][0x180] ;  /* 0x0000600000087ab9 */ /* 0x000fe20000000a00 */
[--C-:B------:R-:W-:Y:S02]  /*0760*/  SHF.R.S64 R108, R148, 0x1d, R96.reuse ;  /* 0x0000001d946c7819 */ /* 0x100fe40000001060 */
[----:B------:R-:W-:-:S02]  /*0770*/  SHF.R.S32.HI R109, RZ, 0x1d, R96 ;  /* 0x0000001dff6d7819 */ /* 0x000fc40000011460 */
[--C-:B------:R-:W-:Y:S02]  /*0780*/  SHF.R.S64 R112, R148, 0x1d, R103.reuse ;  /* 0x0000001d94707819 */ /* 0x100fe40000001067 */
[----:B-1----:R-:W-:Y:S02]  /*0790*/  IADD3.X R101, R0, 0x19669, RZ, P1, !PT ;  /* 0x0001966900657810 */ /* 0x002fe40000ffe4ff */
[----:B------:R-:W-:Y:S02]  /*07a0*/  SHF.R.S32.HI R113, RZ, 0x1d, R103 ;  /* 0x0000001dff717819 */ /* 0x000fe40000011467 */
[--C-:B------:R-:W-:Y:S02]  /*07b0*/  SHF.R.S64 R114, R148, 0x1d, R101.reuse ;  /* 0x0000001d94727819 */ /* 0x100fe40000001065 */
[----:B------:R-:W-:Y:S02]  /*07c0*/  SHF.R.S32.HI R115, RZ, 0x1d, R101 ;  /* 0x0000001dff737819 */ /* 0x000fe40000011465 */
[----:B--2---:R-:W-:-:S02]  /*07d0*/  SHF.R.S32.HI R95, RZ, 0x1f, R94 ;  /* 0x0000001fff5f7819 */ /* 0x004fc4000001145e */
[----:B---3--:R-:W-:Y:S02]  /*07e0*/  IADD3 R97, -R98, c[0x0][0x1b0], -R94 ;  /* 0x00006c0062617a10 */ /* 0x008fe40007ffe95e */
[----:B------:R-:W-:-:S03]  /*07f0*/  SHF.R.S32.HI R99, RZ, 0x1f, R98 ;  /* 0x0000001fff637819 */ /* 0x000fc60000011462 */
[----:B------:R-:W-:Y:S01]  /*0800*/  IMAD.WIDE R94, R97, 0x67, R94 ;  /* 0x00000067615e7825 */ /* 0x000fe200078e025e */
[----:B------:R-:W-:-:S03]  /*0810*/  IADD3.X R97, R0, 0x32cd1, RZ, P1, !PT ;  /* 0x00032cd100617810 */ /* 0x000fc60000ffe4ff */
[----:B------:R-:W-:Y:S02]  /*0820*/  IMAD R95, R95, 0x67, RZ ;  /* 0x000000675f5f7824 */ /* 0x000fe400078e02ff */
[----:B------:R-:W-:-:S04]  /*0830*/  IMAD.WIDE.U32 R98, R94, 0x67, R98 ;  /* 0x000000675e627825 */ /* 0x000fc800078e0062 */
[----:B------:R-:W-:Y:S01]  /*0840*/  IMAD.IADD R95, R99, 0x1, R95 ;  /* 0x00000001635f7824 */ /* 0x000fe200078e025f */
[----:B------:R-:W-:Y:S01]  /*0850*/  IADD3.X R99, R0, 0x2619d, RZ, P1, !PT ;  /* 0x0002619d00637810 */ /* 0x000fe20000ffe4ff */
[----:B------:R-:W-:-:S03]  /*0860*/  IMAD.SHL.U32 R94, R98, 0x8, RZ ;  /* 0x00000008625e7824 */ /* 0x000fc600078e00ff */
[----:B------:R-:W-:Y:S02]  /*0870*/  SHF.L.U64.HI R95, R98, 0x3, R95 ;  /* 0x00000003625f7819 */ /* 0x000fe4000001025f */
[----:B------:R-:W-:Y:S02]  /*0880*/  IADD3 R136, P2, R94, c[0x0][0x188], RZ ;  /* 0x000062005e887a10 */ /* 0x000fe40007f5e0ff */
[--C-:B------:R-:W-:Y:S02]  /*0890*/  SHF.R.S64 R110, R148, 0x1d, R99.reuse ;  /* 0x0000001d946e7819 */ /* 0x100fe40000001063 */
[----:B------:R-:W-:Y:S02]  /*08a0*/  IADD3.X R138, R95, c[0x0][0x18c], RZ, P2, !PT ;  /* 0x000063005f8a7a10 */ /* 0x000fe400017fe4ff */
[----:B------:R-:W2:Y:S01]  /*08b0*/  LDG.E.64.SYS R146, [R94.64+UR6] ;  /* 0x000000065e927981 */ /* 0x000ea2000c1eeb00 */
[----:B------:R-:W-:Y:S02]  /*08c0*/  IADD3 R96, P2, R136, 0x1000000, RZ ;  /* 0x0100000088607810 */ /* 0x000fe40007f5e0ff */
[----:B------:R-:W-:-:S02]  /*08d0*/  SHF.R.S32.HI R111, RZ, 0x1d, R99 ;  /* 0x0000001dff6f7819 */ /* 0x000fc40000011463 */
[--C-:B------:R-:W-:Y:S02]  /*08e0*/  SHF.R.S64 R116, R148, 0x1d, R97.reuse ;  /* 0x0000001d94747819 */ /* 0x100fe40000001061 */
[----:B------:R-:W-:Y:S01]  /*08f0*/  SHF.R.S32.HI R117, RZ, 0x1d, R97 ;  /* 0x0000001dff757819 */ /* 0x000fe20000011461 */
[----:B------:R-:W-:Y:S01]  /*0900*/  IMAD.X R97, RZ, RZ, R138, P2 ;  /* 0x000000ffff617224 */ /* 0x000fe200010e068a */
[----:B0-----:R-:W-:Y:S04]  /*0910*/  STG.E.64.SYS [R108.64+UR8], R78 ;  /* 0x0000004e6c007986 */ /* 0x001fe8000c10eb08 */
[----:B------:R-:W-:Y:S04]  /*0920*/  STG.E.64.SYS [R112.64+UR8], RZ ;  /* 0x000000ff70007986 */ /* 0x000fe8000c10eb08 */
[----:B------:R-:W-:Y:S04]  /*0930*/  STG.E.64.SYS [R114.64+UR8], RZ ;  /* 0x000000ff72007986 */ /* 0x000fe8000c10eb08 */
[----:B------:R-:W-:Y:S04]  /*0940*/  STG.E.64.SYS [R110.64+UR8], RZ ;  /* 0x000000ff6e007986 */ /* 0x000fe8000c10eb08 */
[----:B------:R-:W-:Y:S04]  /*0950*/  STG.E.64.SYS [R116.64+UR8], RZ ;  /* 0x000000ff74007986 */ /* 0x000fe8000c10eb08 */
[----:B------:R-:W3:Y:S01]  /*0960*/  LDG.E.64.SYS R98, [R96+-0x7be7d0] ;  /* 0x8418300060627381 */ /* 0x000ee200001eeb00 */
[----:B------:R-:W-:-:S02]  /*0970*/  IADD3.X R101, R0, 0x28a5, RZ, P1, !PT ;  /* 0x000028a500657810 */ /* 0x000fc40000ffe4ff */
[C---:B------:R-:W-:Y:S02]  /*0980*/  IADD3.X R107, R0.reuse, 0x1bf0d, RZ, P1, !PT ;  /* 0x0001bf0d006b7810 */ /* 0x040fe40000ffe4ff */
[C---:B------:R-:W-:Y:S02]  /*0990*/  IADD3.X R123, R0.reuse, 0x28a41, RZ, P1, !PT ;  /* 0x00028a41007b7810 */ /* 0x040fe40000ffe4ff */
[----:B------:R-:W-:Y:S02]  /*09a0*/  IADD3.X R119, R0, 0x35575, RZ, P1, !PT ;  /* 0x0003557500777810 */ /* 0x000fe40000ffe4ff */
[--C-:B------:R-:W-:Y:S02]  /*09b0*/  SHF.R.S64 R106, R148, 0x1d, R107.reuse ;  /* 0x0000001d946a7819 */ /* 0x100fe4000000106b */
[----:B------:R-:W-:Y:S01]  /*09c0*/  SHF.R.S32.HI R107, RZ, 0x1d, R107 ;  /* 0x0000001dff6b7819 */ /* 0x000fe2000001146b */
[----:B--2---:R-:W0:-:S08]  /*09d0*/  DMUL R150, R146, R146 ;  /* 0x0000009292967228 */ /* 0x004e100000000000 */
[----:B0-----:R-:W-:-:S04]  /*09e0*/  DMUL R130, R150, c[0x0][0x1f0] ;  /* 0x00007c0096827a28 */ /* 0x001fc80000000000 */
[----:B------:R-:W0:-:S08]  /*09f0*/  DMUL R132, R40, R146 ;  /* 0x0000009228847228 */ /* 0x000e100000000000 */
[----:B0-----:R-:W-:-:S04]  /*0a00*/  DFMA R102, R26, R132, 1 ;  /* 0x3ff000001a66742b */ /* 0x001fc80000000084 */
[----:B---3--:R-:W0:-:S08]  /*0a10*/  DMUL R98, R130, R98 ;  /* 0x0000006282627228 */ /* 0x008e100000000000 */
[----:B0-----:R0:W1:Y:S02]  /*0a20*/  DMUL R104, R70, R98 ;  /* 0x0000006246687228 */ /* 0x0010640000000000 */
[--C-:B0-----:R-:W-:Y:S02]  /*0a30*/  SHF.R.S64 R98, R148, 0x1d, R101.reuse ;  /* 0x0000001d94627819 */ /* 0x101fe40000001065 */
[----:B------:R-:W-:Y:S02]  /*0a40*/  SHF.R.S32.HI R99, RZ, 0x1d, R101 ;  /* 0x0000001dff637819 */ /* 0x000fe40000011465 */
[----:B------:R-:W-:Y:S01]  /*0a50*/  IADD3.X R101, R0, 0xf3d9, RZ, P1, !PT ;  /* 0x0000f3d900657810 */ /* 0x000fe20000ffe4ff */
[----:B------:R0:W2:-:S03]  /*0a60*/  DFMA R120, R12, R30, R102 ;  /* 0x0000001e0c78722b */ /* 0x0000860000000066 */
[C-C-:B------:R-:W-:Y:S02]  /*0a70*/  SHF.R.S64 R100, R148.reuse, 0x1d, R101.reuse ;  /* 0x0000001d94647819 */ /* 0x140fe40000001065 */
[----:B------:R-:W-:Y:S01]  /*0a80*/  SHF.R.S32.HI R101, RZ, 0x1d, R101 ;  /* 0x0000001dff657819 */ /* 0x000fe20000011465 */
[----:B-1----:R1:W-:Y:S01]  /*0a90*/  STG.E.64.SYS [R98.64+UR8], R104 ;  /* 0x0000006862007986 */ /* 0x0023e2000c10eb08 */
[--C-:B0-----:R-:W-:Y:S02]  /*0aa0*/  SHF.R.S64 R102, R148, 0x1d, R123.reuse ;  /* 0x0000001d94667819 */ /* 0x101fe4000000107b */
[----:B------:R-:W-:-:S04]  /*0ab0*/  SHF.R.S32.HI R103, RZ, 0x1d, R123 ;  /* 0x0000001dff677819 */ /* 0x000fc8000001147b */
[----:B--2---:R0:W-:Y:S01]  /*0ac0*/  STG.E.64.SYS [R100.64+UR8], R120 ;  /* 0x0000007864007986 */ /* 0x0041e2000c10eb08 */
[--C-:B-1----:R-:W-:Y:S02]  /*0ad0*/  SHF.R.S64 R104, R148, 0x1d, R119.reuse ;  /* 0x0000001d94687819 */ /* 0x102fe40000001077 */
[----:B------:R-:W-:Y:S01]  /*0ae0*/  SHF.R.S32.HI R105, RZ, 0x1d, R119 ;  /* 0x0000001dff697819 */ /* 0x000fe20000011477 */
[----:B------:R-:W-:Y:S04]  /*0af0*/  STG.E.64.SYS [R106.64+UR8], RZ ;  /* 0x000000ff6a007986 */ /* 0x000fe8000c10eb08 */
[----:B------:R-:W-:Y:S04]  /*0b00*/  STG.E.64.SYS [R102.64+UR8], RZ ;  /* 0x000000ff66007986 */ /* 0x000fe8000c10eb08 */
[----:B------:R-:W-:Y:S04]  /*0b10*/  STG.E.64.SYS [R104.64+UR8], RZ ;  /* 0x000000ff68007986 */ /* 0x000fe8000c10eb08 */
[----:B------:R-:W2:Y:S01]  /*0b20*/  LDG.E.64.SYS R118, [R96+0x83060] ;  /* 0x0830600060767381 */ /* 0x000ea200001eeb00 */
[C---:B------:R-:W-:Y:S01]  /*0b30*/  IADD3.X R123, R0.reuse, 0x5149, RZ, P1, !PT ;  /* 0x00005149007b7810 */ /* 0x040fe20000ffe4ff */
[----:B------:R-:W1:Y:S01]  /*0b40*/  DFMA R128, R28, R132, 1 ;  /* 0x3ff000001c80742b */ /* 0x000e620000000084 */
[----:B------:R-:W-:-:S02]  /*0b50*/  IADD3.X R125, R0, 0x1e7b1, RZ, P1, !PT ;  /* 0x0001e7b1007d7810 */ /* 0x000fc40000ffe4ff */
[C---:B0-----:R-:W-:Y:S02]  /*0b60*/  IADD3.X R121, R0.reuse, 0x2b2e5, RZ, P1, !PT ;  /* 0x0002b2e500797810 */ /* 0x041fe40000ffe4ff */
[----:B------:R-:W-:Y:S02]  /*0b70*/  IADD3.X R137, R0, 0x37e19, RZ, P1, !PT ;  /* 0x00037e1900897810 */ /* 0x000fe40000ffe4ff */
[C-C-:B------:R-:W-:Y:S01]  /*0b80*/  SHF.R.S64 R124, R148.reuse, 0x1d, R125.reuse ;  /* 0x0000001d947c7819 */ /* 0x140fe2000000107d */
[----:B-1----:R0:W-:Y:S01]  /*0b90*/  DFMA R134, R12, R32, R128 ;  /* 0x000000200c86722b */ /* 0x0021e20000000080 */
[----:B------:R-:W-:Y:S02]  /*0ba0*/  SHF.R.S32.HI R125, RZ, 0x1d, R125 ;  /* 0x0000001dff7d7819 */ /* 0x000fe4000001147d */
[--C-:B------:R-:W-:Y:S02]  /*0bb0*/  SHF.R.S64 R120, R148, 0x1d, R121.reuse ;  /* 0x0000001d94787819 */ /* 0x100fe40000001079 */
[----:B------:R-:W-:-:S02]  /*0bc0*/  SHF.R.S32.HI R121, RZ, 0x1d, R121 ;  /* 0x0000001dff797819 */ /* 0x000fc40000011479 */
[--C-:B0-----:R-:W-:Y:S02]  /*0bd0*/  SHF.R.S64 R128, R148, 0x1d, R137.reuse ;  /* 0x0000001d94807819 */ /* 0x101fe40000001089 */
[----:B------:R-:W-:Y:S01]  /*0be0*/  SHF.R.S32.HI R129, RZ, 0x1d, R137 ;  /* 0x0000001dff817819 */ /* 0x000fe20000011489 */
[----:B--2---:R-:W0:-:S08]  /*0bf0*/  DMUL R118, R130, R118 ;  /* 0x0000007682767228 */ /* 0x004e100000000000 */
[----:B0-----:R0:W1:Y:S02]  /*0c00*/  DMUL R126, R72, R118 ;  /* 0x00000076487e7228 */ /* 0x0010640000000000 */
[--C-:B0-----:R-:W-:Y:S02]  /*0c10*/  SHF.R.S64 R118, R148, 0x1d, R123.reuse ;  /* 0x0000001d94767819 */ /* 0x101fe4000000107b */
[----:B------:R-:W-:Y:S02]  /*0c20*/  SHF.R.S32.HI R119, RZ, 0x1d, R123 ;  /* 0x0000001dff777819 */ /* 0x000fe4000001147b */
[----:B------:R-:W-:-:S04]  /*0c30*/  IADD3.X R123, R0, 0x11c7d, RZ, P1, !PT ;  /* 0x00011c7d007b7810 */ /* 0x000fc80000ffe4ff */
[--C-:B------:R-:W-:Y:S02]  /*0c40*/  SHF.R.S64 R122, R148, 0x1d, R123.reuse ;  /* 0x0000001d947a7819 */ /* 0x100fe4000000107b */
[----:B-1----:R0:W-:Y:S01]  /*0c50*/  STG.E.64.SYS [R118.64+UR8], R126 ;  /* 0x0000007e76007986 */ /* 0x0021e2000c10eb08 */
[----:B------:R-:W-:Y:S02]  /*0c60*/  SHF.R.S32.HI R123, RZ, 0x1d, R123 ;  /* 0x0000001dff7b7819 */ /* 0x000fe4000001147b */
[----:B0-----:R-:W-:-:S06]  /*0c70*/  IADD3 R126, P2, R136, 0x2000000, RZ ;  /* 0x02000000887e7810 */ /* 0x001fcc0007f5e0ff */
[----:B------:R-:W-:Y:S01]  /*0c80*/  STG.E.64.SYS [R122.64+UR8], RZ ;  /* 0x000000ff7a007986 */ /* 0x000fe2000c10eb08 */
[----:B------:R-:W-:-:S03]  /*0c90*/  IMAD.X R127, RZ, RZ, R138, P2 ;  /* 0x000000ffff7f7224 */ /* 0x000fc600010e068a */
[----:B------:R0:W-:Y:S04]  /*0ca0*/  STG.E.64.SYS [R124.64+UR8], R134 ;  /* 0x000000867c007986 */ /* 0x0001e8000c10eb08 */
[----:B------:R-:W-:Y:S04]  /*0cb0*/  STG.E.64.SYS [R120.64+UR8], RZ ;  /* 0x000000ff78007986 */ /* 0x000fe8000c10eb08 */
[----:B------:R-:W-:Y:S04]  /*0cc0*/  STG.E.64.SYS [R128.64+UR8], RZ ;  /* 0x000000ff80007986 */ /* 0x000fe8000c10eb08 */
[----:B------:R-:W2:Y:S01]  /*0cd0*/  LDG.E.64.SYS R136, [R126+-0x73b770] ;  /* 0x8c4890007e887381 */ /* 0x000ea200001eeb00 */
[C---:B------:R-:W-:Y:S01]  /*0ce0*/  IADD3.X R141, R0.reuse, 0x14521, RZ, P1, !PT ;  /* 0x00014521008d7810 */ /* 0x040fe20000ffe4ff */
[----:B------:R1:W3:Y:S01]  /*0cf0*/  DFMA R142, R36, R132, 1 ;  /* 0x3ff00000248e742b */ /* 0x0002e20000000084 */
[----:B------:R-:W-:-:S02]  /*0d00*/  IADD3.X R153, R0, 0x79ed, RZ, P1, !PT ;  /* 0x000079ed00997810 */ /* 0x000fc40000ffe4ff */
[----:B------:R-:W-:Y:S02]  /*0d10*/  IADD3.X R139, R0, 0x21055, RZ, P1, !PT ;  /* 0x00021055008b7810 */ /* 0x000fe40000ffe4ff */
[--C-:B-1----:R-:W-:Y:S02]  /*0d20*/  SHF.R.S64 R132, R148, 0x1d, R141.reuse ;  /* 0x0000001d94847819 */ /* 0x102fe4000000108d */
[----:B------:R-:W-:Y:S02]  /*0d30*/  SHF.R.S32.HI R133, RZ, 0x1d, R141 ;  /* 0x0000001dff857819 */ /* 0x000fe4000001148d */
[C---:B------:R-:W-:Y:S02]  /*0d40*/  IADD3.X R149, R0.reuse, 0x2db89, RZ, P1, !PT ;  /* 0x0002db8900957810 */ /* 0x040fe40000ffe4ff */
[----:B------:R-:W-:Y:S01]  /*0d50*/  IADD3.X R145, R0, 0x3a6bd, RZ, P1, !PT ;  /* 0x0003a6bd00917810 */ /* 0x000fe20000ffe4ff */
[----:B---3--:R-:W-:Y:S01]  /*0d60*/  DFMA R142, R12, R34, R142 ;  /* 0x000000220c8e722b */ /* 0x008fe2000000008e */
[----:B------:R-:W-:-:S02]  /*0d70*/  SHF.R.S64 R138, R148, 0x1d, R139 ;  /* 0x0000001d948a7819 */ /* 0x000fc4000000108b */
[----:B------:R-:W-:Y:S02]  /*0d80*/  SHF.R.S32.HI R139, RZ, 0x1d, R139 ;  /* 0x0000001dff8b7819 */ /* 0x000fe4000001148b */
[C-C-:B0-----:R-:W-:Y:S02]  /*0d90*/  SHF.R.S64 R134, R148.reuse, 0x1d, R145.reuse ;  /* 0x0000001d94867819 */ /* 0x141fe40000001091 */
[----:B------:R-:W-:Y:S01]  /*0da0*/  SHF.R.S32.HI R135, RZ, 0x1d, R145 ;  /* 0x0000001dff877819 */ /* 0x000fe20000011491 */
[----:B--2---:R0:W1:Y:S02]  /*0db0*/  DMUL R136, R130, R136 ;  /* 0x0000008882887228 */ /* 0x0040640000000000 */
[--C-:B0-----:R-:W-:Y:S02]  /*0dc0*/  SHF.R.S64 R130, R148, 0x1d, R153.reuse ;  /* 0x0000001d94827819 */ /* 0x101fe40000001099 */
[----:B------:R-:W-:-:S04]  /*0dd0*/  SHF.R.S32.HI R131, RZ, 0x1d, R153 ;  /* 0x0000001dff837819 */ /* 0x000fc80000011499 */
[----:B-1----:R0:W1:Y:S02]  /*0de0*/  DMUL R140, R74, R136 ;  /* 0x000000884a8c7228 */ /* 0x0020640000000000 */
[--C-:B0-----:R-:W-:Y:S02]  /*0df0*/  SHF.R.S64 R136, R148, 0x1d, R149.reuse ;  /* 0x0000001d94887819 */ /* 0x101fe40000001095 */
[----:B------:R-:W-:-:S05]  /*0e00*/  SHF.R.S32.HI R137, RZ, 0x1d, R149 ;  /* 0x0000001dff897819 */ /* 0x000fca0000011495 */
[----:B-1----:R0:W-:Y:S04]  /*0e10*/  STG.E.64.SYS [R130.64+UR8], R140 ;  /* 0x0000008c82007986 */ /* 0x0021e8000c10eb08 */
[----:B------:R-:W-:Y:S04]  /*0e20*/  STG.E.64.SYS [R132.64+UR8], RZ ;  /* 0x000000ff84007986 */ /* 0x000fe8000c10eb08 */
[----:B------:R-:W-:Y:S04]  /*0e30*/  STG.E.64.SYS [R138.64+UR8], RZ ;  /* 0x000000ff8a007986 */ /* 0x000fe8000c10eb08 */
[----:B------:R1:W-:Y:S04]  /*0e40*/  STG.E.64.SYS [R136.64+UR8], R142 ;  /* 0x0000008e88007986 */ /* 0x0003e8000c10eb08 */
[----:B------:R-:W-:Y:S04]  /*0e50*/  STG.E.64.SYS [R134.64+UR8], RZ ;  /* 0x000000ff86007986 */ /* 0x000fe8000c10eb08 */
[----:B------:R-:W2:Y:S04]  /*0e60*/  LDG.E.64.SYS R154, [R96+-0x7be7d0] ;  /* 0x84183000609a7381 */ /* 0x000ea800001eeb00 */
[----:B------:R-:W3:Y:S04]  /*0e70*/  LDG.E.64.SYS R152, [R96+0x83060] ;  /* 0x0830600060987381 */ /* 0x000ee800001eeb00 */
[----:B------:R-:W5:Y:S04]  /*0e80*/  LDG.E.64.SYS R144, [R126+-0x73b770] ;  /* 0x8c4890007e907381 */ /* 0x000f6800001eeb00 */
[----:B----4-:R-:W4:Y:S01]  /*0e90*/  LDG.E.64.SYS R156, [R126+0x1060c0] ;  /* 0x1060c0007e9c7381 */ /* 0x010f2200001eeb00 */
[----:B0-----:R-:W-:-:S04]  /*0ea0*/  DMUL R140, R146, R150 ;  /* 0x00000096928c7228 */ /* 0x001fc80000000000 */
[----:B-1----:R-:W-:-:S04]  /*0eb0*/  DMUL R142, R76, R150 ;  /* 0x000000964c8e7228 */ /* 0x002fc80000000000 */
[----:B--2---:R-:W0:-:S04]  /*0ec0*/  DMUL R154, R154, R154 ;  /* 0x0000009a9a9a7228 */ /* 0x004e080000000000 */
[----:B---3--:R-:W-:-:S04]  /*0ed0*/  DMUL R152, R152, R152 ;  /* 0x0000009898987228 */ /* 0x008fc80000000000 */
[----:B0-----:R-:W0:-:S04]  /*0ee0*/  DMUL R154, R82, R154 ;  /* 0x0000009a529a7228 */ /* 0x001e080000000000 */
[----:B-----5:R-:W-:-:S04]  /*0ef0*/  DMUL R144, R144, R144 ;  /* 0x0000009090907228 */ /* 0x020fc80000000000 */
[----:B0-----:R-:W0:-:S08]  /*0f00*/  DFMA R152, R84, R152, R154 ;  /* 0x000000985498722b */ /* 0x001e10000000009a */
[----:B0-----:R-:W0:-:S08]  /*0f10*/  DFMA R144, R86, R144, R152 ;  /* 0x000000905690722b */ /* 0x001e100000000098 */
[----:B0-----:R-:W4:-:S08]  /*0f20*/  DMUL R140, R140, R144 ;  /* 0x000000908c8c7228 */ /* 0x001f100000000000 */
[----:B----4-:R0:W1:Y:S02]  /*0f30*/  DFMA R140, R142, R156, R140 ;  /* 0x0000009c8e8c722b */ /* 0x010064000000008c */
[----:B0-----:R-:W-:-:S06]  /*0f40*/  IADD3.X R143, R0, 0xa291, RZ, P1, !PT ;  /* 0x0000a291008f7810 */ /* 0x001fcc0000ffe4ff */
[----:B-1----:R0:W1:Y:S02]  /*0f50*/  DMUL R144, R14, R140 ;  /* 0x0000008c0e907228 */ /* 0x0020640000000000 */
[--C-:B0-----:R-:W-:Y:S02]  /*0f60*/  SHF.R.S64 R140, R148, 0x1d, R143.reuse ;  /* 0x0000001d948c7819 */ /* 0x101fe4000000108f */
[----:B------:R-:W-:-:S08]  /*0f70*/  SHF.R.S32.HI R141, RZ, 0x1d, R143 ;  /* 0x0000001dff8d7819 */ /* 0x000fd0000001148f */
[----:B-1----:R0:W-:Y:S04]  /*0f80*/  STG.E.64.SYS [R140.64+UR8], R144 ;  /* 0x000000908c007986 */ /* 0x0021e8000c10eb08 */
[----:B------:R-:W2:Y:S01]  /*0f90*/  LDG.E.64.SYS R152, [R96+-0x7be7d0] ;  /* 0x8418300060987381 */ /* 0x000ea200001eeb00 */
[----:B------:R-:W2:Y:S01]  /*0fa0*/  DMUL R142, R88, R150 ;  /* 0x00000096588e7228 */ /* 0x000ea20000000000 */
[----:B------:R-:W-:-:S07]  /*0fb0*/  IADD3.X R149, R0, 0x16dc5, RZ, P1, !PT ;  /* 0x00016dc500957810 */ /* 0x000fce0000ffe4ff */
[----:B--2---:R1:W2:Y:S02]  /*0fc0*/  DMUL R152, R142, R152 ;  /* 0x000000988e987228 */ /* 0x0042a40000000000 */
[--C-:B-1----:R-:W-:Y:S02]  /*0fd0*/  SHF.R.S64 R142, R148, 0x1d, R149.reuse ;  /* 0x0000001d948e7819 */ /* 0x102fe40000001095 */
[----:B------:R-:W-:-:S08]  /*0fe0*/  SHF.R.S32.HI R143, RZ, 0x1d, R149 ;  /* 0x0000001dff8f7819 */ /* 0x000fd00000011495 */
[----:B--2---:R1:W-:Y:S04]  /*0ff0*/  STG.E.64.SYS [R142.64+UR8], R152 ;  /* 0x000000988e007986 */ /* 0x0043e8000c10eb08 */
[----:B------:R-:W2:Y:S01]  /*1000*/  LDG.E.64.SYS R156, [R96+0x83060] ;  /* 0x08306000609c7381 */ /* 0x000ea200001eeb00 */
[----:B------:R-:W2:Y:S01]  /*1010*/  DMUL R154, R90, R150 ;  /* 0x000000965a9a7228 */ /* 0x000ea20000000000 */
[----:B------:R-:W-:-:S04]  /*1020*/  IADD3.X R149, R0, 0x238f9, RZ, P1, !PT ;  /* 0x000238f900957810 */ /* 0x000fc80000ffe4ff */
[--C-:B0-----:R-:W-:Y:S02]  /*1030*/  SHF.R.S64 R144, R148, 0x1d, R149.reuse ;  /* 0x0000001d94907819 */ /* 0x101fe40000001095 */
[----:B------:R-:W-:Y:S01]  /*1040*/  SHF.R.S32.HI R145, RZ, 0x1d, R149 ;  /* 0x0000001dff917819 */ /* 0x000fe20000011495 */
[----:B--2---:R-:W0:-:S09]  /*1050*/  DMUL R154, R154, R156 ;  /* 0x0000009c9a9a7228 */ /* 0x004e120000000000 */
[----:B0-----:R0:W-:Y:S04]  /*1060*/  STG.E.64.SYS [R144.64+UR8], R154 ;  /* 0x0000009a90007986 */ /* 0x0011e8000c10eb08 */
[----:B------:R-:W2:Y:S01]  /*1070*/  LDG.E.64.SYS R156, [R126+-0x73b770] ;  /* 0x8c4890007e9c7381 */ /* 0x000ea200001eeb00 */
[----:B------:R-:W-:-:S04]  /*1080*/  DMUL R150, R92, R150 ;  /* 0x000000965c967228 */ /* 0x000fc80000000000 */
[----:B------:R3:W4:Y:S01]  /*1090*/  DFMA R158, R80, R146, 1 ;  /* 0x3ff00000509e742b */ /* 0x0007220000000092 */
[C---:B------:R-:W-:Y:S02]  /*10a0*/  IADD3.X R149, R0.reuse, 0x3cf61, RZ, P1, !PT ;  /* 0x0003cf6100957810 */ /* 0x040fe40000ffe4ff */
[----:B---3--:R-:W-:-:S04]  /*10b0*/  IADD3.X R147, R0, 0x3042d, RZ, P1, !PT ;  /* 0x0003042d00937810 */ /* 0x008fc80000ffe4ff */
[C-C-:B------:R-:W-:Y:S01]  /*10c0*/  SHF.R.S64 R146, R148.reuse, 0x1d, R147.reuse ;  /* 0x0000001d94927819 */ /* 0x140fe20000001093 */
[----:B----4-:R-:W-:Y:S01]  /*10d0*/  DFMA R158, R12, R38, R158 ;  /* 0x000000260c9e722b */ /* 0x010fe2000000009e */
[----:B------:R-:W-:Y:S02]  /*10e0*/  SHF.R.S32.HI R147, RZ, 0x1d, R147 ;  /* 0x0000001dff937819 */ /* 0x000fe40000011493 */
[--C-:B------:R-:W-:Y:S02]  /*10f0*/  SHF.R.S64 R148, R148, 0x1d, R149.reuse ;  /* 0x0000001d94947819 */ /* 0x100fe40000001095 */
[----:B------:R-:W-:Y:S01]  /*1100*/  SHF.R.S32.HI R149, RZ, 0x1d, R149 ;  /* 0x0000001dff957819 */ /* 0x000fe20000011495 */
[----:B-1----:R-:W-:Y:S01]  /*1110*/  DADD R152, -RZ, -R168 ;  /* 0x00000000ff987229 */ /* 0x002fe200000009a8 */
[----:B------:R-:W-:-:S03]  /*1120*/  ULDC.64 UR10, c[0x0][0x198] ;  /* 0x00006600000a7ab9 */ /* 0x000fc60000000a00 */
[----:B--2---:R-:W1:-:S09]  /*1130*/  DMUL R156, R150, R156 ;  /* 0x0000009c969c7228 */ /* 0x004e520000000000 */
[----:B-1----:R1:W-:Y:S04]  /*1140*/  STG.E.64.SYS [R146.64+UR8], R156 ;  /* 0x0000009c92007986 */ /* 0x0023e8000c10eb08 */
[----:B------:R2:W-:Y:S01]  /*1150*/  STG.E.64.SYS [R148.64+UR8], R158 ;  /* 0x0000009e94007986 */ /* 0x0005e2000c10eb08 */
[----:B------:R-:W-:-:S03]  /*1160*/  ULDC.64 UR8, c[0x0][0x190] ;  /* 0x0000640000087ab9 */ /* 0x000fc60000000a00 */
[----:B0-----:R-:W1:Y:S04]  /*1170*/  LDG.E.64.SYS R154, [R94.64+UR6+0x8] ;  /* 0x000008065e9a7981 */ /* 0x001e68000c1eeb00 */
[----:B------:R0:W-:Y:S04]  /*1180*/  STG.E.64.SYS [R108.64+UR8], R152 ;  /* 0x000000986c007986 */ /* 0x0001e8000c10eb08 */
[----:B------:R-:W-:Y:S04]  /*1190*/  STG.E.64.SYS [R112.64+UR8], R16 ;  /* 0x0000001070007986 */ /* 0x000fe8000c10eb08 */
[----:B------:R-:W-:Y:S04]  /*11a0*/  STG.E.64.SYS [R114.64+UR8], RZ ;  /* 0x000000ff72007986 */ /* 0x000fe8000c10eb08 */
[----:B------:R-:W-:Y:S04]  /*11b0*/  STG.E.64.SYS [R110.64+UR8], RZ ;  /* 0x000000ff6e007986 */ /* 0x000fe8000c10eb08 */
[----:B------:R-:W-:Y:S04]  /*11c0*/  STG.E.64.SYS [R116.64+UR8], RZ ;  /* 0x000000ff74007986 */ /* 0x000fe8000c10eb08 */
[----:B------:R-:W0:Y:S04]  /*11d0*/  LDG.E.64.SYS R150, [R96+-0x7be7c8] ;  /* 0x8418380060967381 */ /* 0x000e2800001eeb00 */
[----:B------:R-:W3:Y:S01]  /*11e0*/  LDG.E.64.SYS R160, [R94.64+UR10+0x8] ;  /* 0x0000080a5ea07981 */ /* 0x000ee2000c1eeb00 */
[----:B-1----:R-:W2:-:S04]  /*11f0*/  DMUL R156, R154, R154 ;  /* 0x0000009a9a9c7228 */ /* 0x002e880000000000 */
[----:B------:R-:W1:-:S04]  /*1200*/  DMUL R162, R10, R154 ;  /* 0x0000009a0aa27228 */ /* 0x000e480000000000 */
[----:B--2---:R-:W2:-:S04]  /*1210*/  DMUL R158, R10, R156 ;  /* 0x0000009c0a9e7228 */ /* 0x004e880000000000 */
[----:B-1----:R-:W-:-:S04]  /*1220*/  DMUL R166, R2, R162 ;  /* 0x000000a202a67228 */ /* 0x002fc80000000000 */
[----:B0-----:R-:W0:-:S04]  /*1230*/  DMUL R152, R154, R150 ;  /* 0x000000969a987228 */ /* 0x001e080000000000 */
[----:B--2---:R-:W-:-:S04]  /*1240*/  DMUL R162, R150, R158 ;  /* 0x0000009e96a27228 */ /* 0x004fc80000000000 */
[----:B---3--:R-:W-:-:S04]  /*1250*/  DMUL R160, R160, c[`(nvkernel__Z4jacui_F1L1214_12.const_opt.0.8)] ;  /* 0x00000000a0a07a28 */ /* 0x008fc80000000000 */
[----:B0-----:R-:W0:-:S04]  /*1260*/  DMUL R158, R152, R152 ;  /* 0x00000098989e7228 */ /* 0x001e080000000000 */
[----:B------:R-:W1:-:S04]  /*1270*/  DMUL R164, R152, c[`(nvkernel__Z4jacui_F1L1214_12.const_opt.8.16)] ;  /* 0x0000000098a47a28 */ /* 0x000e480000000000 */
[----:B0-----:R-:W-:-:S04]  /*1280*/  DFMA R158, R154, R160, -R158 ;  /* 0x000000a09a9e722b */ /* 0x001fc8000000089e */
[----:B------:R-:W0:-:S04]  /*1290*/  DMUL R162, R2, R162 ;  /* 0x000000a202a27228 */ /* 0x000e080000000000 */
[----:B-1----:R-:W1:-:S04]  /*12a0*/  DFMA R164, R16, R164, -R166 ;  /* 0x000000a410a4722b */ /* 0x002e4800000008a6 */
[----:B0-----:R-:W0:-:S04]  /*12b0*/  DFMA R162, R16, R158, R162 ;  /* 0x0000009e10a2722b */ /* 0x001e0800000000a2 */
[----:B-1----:R-:W1:-:S05]  /*12c0*/  DFMA R166, -R2, c[0x0][0x210], R164 ;  /* 0x0000840002a67a2b */ /* 0x002e4a00000001a4 */
[----:B0-----:R0:W-:Y:S04]  /*12d0*/  STG.E.64.SYS [R98.64+UR8], R162 ;  /* 0x000000a262007986 */ /* 0x0011e8000c10eb08 */
[----:B-1----:R1:W-:Y:S04]  /*12e0*/  STG.E.64.SYS [R100.64+UR8], R166 ;  /* 0x000000a664007986 */ /* 0x0023e8000c10eb08 */
[----:B------:R-:W2:Y:S02]  /*12f0*/  LDG.E.64.SYS R158, [R96+0x83068] ;  /* 0x08306800609e7381 */ /* 0x000ea400001eeb00 */
[----:B--2---:R-:W2:-:S08]  /*1300*/  DMUL R174, R154, R158 ;  /* 0x0000009e9aae7228 */ /* 0x004e900000000000 */
[----:B--2---:R-:W2:-:S08]  /*1310*/  DMUL R160, R174, c[`(nvkernel__Z4jacui_F1L1214_12.const_opt.16.24)] ;  /* 0x00000000aea07a28 */ /* 0x004e900000000000 */
[----:B--2---:R-:W2:-:S09]  /*1320*/  DMUL R176, R16, R160 ;  /* 0x000000a010b07228 */ /* 0x004e920000000000 */
[----:B--2---:R2:W-:Y:S04]  /*1330*/  STG.E.64.SYS [R106.64+UR8], R176 ;  /* 0x000000b06a007986 */ /* 0x0045e8000c10eb08 */
[----:B------:R-:W0:Y:S01]  /*1340*/  LDG.E.64.SYS R160, [R126+-0x73b768] ;  /* 0x8c4898007ea07381 */ /* 0x000e2200001eeb00 */
[----:B------:R-:W3:-:S08]  /*1350*/  DMUL R164, R154, c[0x0][0x1f0] ;  /* 0x00007c009aa47a28 */ /* 0x000ed00000000000 */
[----:B---3--:R-:W3:-:S04]  /*1360*/  DMUL R178, R2, R164 ;  /* 0x000000a402b27228 */ /* 0x008ec80000000000 */
[----:B------:R-:W4:-:S04]  /*1370*/  DMUL R164, R150, R158 ;  /* 0x0000009e96a47228 */ /* 0x000f080000000000 */
[----:B---3--:R-:W-:-:S04]  /*1380*/  DFMA R184, R16, R152, -R178 ;  /* 0x0000009810b8722b */ /* 0x008fc800000008b2 */
[----:B------:R-:W3:-:S04]  /*1390*/  DMUL R180, R156, c[0x0][0x1f0] ;  /* 0x00007c009cb47a28 */ /* 0x000ec80000000000 */
[----:B----4-:R-:W4:-:S04]  /*13a0*/  DMUL R178, R156, R164 ;  /* 0x000000a49cb27228 */ /* 0x010f080000000000 */
[----:B---3--:R-:W-:-:S04]  /*13b0*/  DMUL R182, R158, R180 ;  /* 0x000000b49eb67228 */ /* 0x008fc80000000000 */
[----:B----4-:R-:W3:-:S04]  /*13c0*/  DMUL R178, R16, R178 ;  /* 0x000000b210b27228 */ /* 0x010ec80000000000 */
[----:B------:R-:W-:-:S04]  /*13d0*/  DMUL R174, R16, R174 ;  /* 0x000000ae10ae7228 */ /* 0x000fc80000000000 */
[----:B---3--:R-:W-:-:S04]  /*13e0*/  DFMA R178, R2, R182, -R178 ;  /* 0x000000b602b2722b */ /* 0x008fc800000008b2 */
[----:B0-----:R-:W0:-:S04]  /*13f0*/  DMUL R162, R150, R160 ;  /* 0x000000a096a27228 */ /* 0x001e080000000000 */
[----:B-1----:R-:W2:-:S04]  /*1400*/  DMUL R166, R154, R160 ;  /* 0x000000a09aa67228 */ /* 0x002e880000000000 */
[----:B0-----:R-:W0:-:S04]  /*1410*/  DMUL R186, R156, R162 ;  /* 0x000000a29cba7228 */ /* 0x001e080000000000 */
[----:B--2---:R-:W1:-:S04]  /*1420*/  DMUL R176, R166, c[`(nvkernel__Z4jacui_F1L1214_12.const_opt.16.24)] ;  /* 0x00000000a6b07a28 */ /* 0x004e480000000000 */
[----:B------:R-:W-:-:S04]  /*1430*/  DMUL R180, R160, R180 ;  /* 0x000000b4a0b47228 */ /* 0x000fc80000000000 */
[----:B0-----:R-:W0:-:S04]  /*1440*/  DMUL R186, R16, R186 ;  /* 0x000000ba10ba7228 */ /* 0x001e080000000000 */
[----:B-1----:R-:W1:-:S04]  /*1450*/  DMUL R176, R16, R176 ;  /* 0x000000b010b07228 */ /* 0x002e480000000000 */
[----:B0-----:R-:W-:-:S04]  /*1460*/  DFMA R186, R2, R180, -R186 ;  /* 0x000000b402ba722b */ /* 0x001fc800000008ba */
[--C-:B------:R-:W0:Y:S01]  /*1470*/  DFMA R180, -R2, c[0x0][0x228], R184.reuse ;  /* 0x00008a0002b47a2b */ /* 0x100e2200000001b8 */
[----:B-1----:R1:W-:Y:S03]  /*1480*/  STG.E.64.SYS [R102.64+UR8], R176 ;  /* 0x000000b066007986 */ /* 0x0023e6000c10eb08 */
[----:B------:R-:W2:Y:S01]  /*1490*/  DMUL R182, R16, R166 ;  /* 0x000000a610b67228 */ /* 0x000ea20000000000 */
[----:B------:R-:W-:Y:S03]  /*14a0*/  STG.E.64.SYS [R104.64+UR8], R42 ;  /* 0x0000002a68007986 */ /* 0x000fe6000c10eb08 */
[----:B------:R-:W3:Y:S01]  /*14b0*/  DFMA R184, -R2, c[0x0][0x240], R184 ;  /* 0x0000900002b87a2b */ /* 0x000ee200000001b8 */
[----:B------:R4:W-:Y:S04]  /*14c0*/  STG.E.64.SYS [R118.64+UR8], R178 ;  /* 0x000000b276007986 */ /* 0x0009e8000c10eb08 */
[----:B------:R5:W-:Y:S04]  /*14d0*/  STG.E.64.SYS [R122.64+UR8], R174 ;  /* 0x000000ae7a007986 */ /* 0x000be8000c10eb08 */
[----:B0-----:R0:W-:Y:S04]  /*14e0*/  STG.E.64.SYS [R124.64+UR8], R180 ;  /* 0x000000b47c007986 */ /* 0x0011e8000c10eb08 */
[----:B------:R-:W-:Y:S04]  /*14f0*/  STG.E.64.SYS [R120.64+UR8], RZ ;  /* 0x000000ff78007986 */ /* 0x000fe8000c10eb08 */
[----:B------:R-:W-:Y:S04]  /*1500*/  STG.E.64.SYS [R128.64+UR8], RZ ;  /* 0x000000ff80007986 */ /* 0x000fe8000c10eb08 */
[----:B------:R-:W-:Y:S04]  /*1510*/  STG.E.64.SYS [R130.64+UR8], R186 ;  /* 0x000000ba82007986 */ /* 0x000fe8000c10eb08 */
[----:B--2---:R2:W-:Y:S04]  /*1520*/  STG.E.64.SYS [R132.64+UR8], R182 ;  /* 0x000000b684007986 */ /* 0x0045e8000c10eb08 */
[----:B------:R-:W-:Y:S04]  /*1530*/  STG.E.64.SYS [R138.64+UR8], RZ ;  /* 0x000000ff8a007986 */ /* 0x000fe8000c10eb08 */
[----:B---3--:R-:W-:Y:S04]  /*1540*/  STG.E.64.SYS [R136.64+UR8], R184 ;  /* 0x000000b888007986 */ /* 0x008fe8000c10eb08 */
[----:B------:R-:W-:Y:S04]  /*1550*/  STG.E.64.SYS [R134.64+UR8], RZ ;  /* 0x000000ff86007986 */ /* 0x000fe8000c10eb08 */
[----:B-1----:R-:W3:Y:S04]  /*1560*/  LDG.E.64.SYS R176, [R126+0x1060c8] ;  /* 0x1060c8007eb07381 */ /* 0x002ee800001eeb00 */
[----:B----4-:R-:W4:Y:S01]  /*1570*/  LDG.E.64.SYS R178, [R94.64+UR10+0x8] ;  /* 0x0000080a5eb27981 */ /* 0x010f22000c1eeb00 */
[----:B------:R-:W5:-:S04]  /*1580*/  DMUL R166, R154, R156 ;  /* 0x0000009c9aa67228 */ /* 0x000f480000000000 */
[----:B------:R-:W-:-:S04]  /*1590*/  DMUL R188, R158, R158 ;  /* 0x0000009e9ebc7228 */ /* 0x000fc80000000000 */
[----:B-----5:R-:W1:-:S04]  /*15a0*/  DMUL R174, R8, R166 ;  /* 0x000000a608ae7228 */ /* 0x020e480000000000 */
[----:B------:R-:W-:-:S04]  /*15b0*/  DMUL R166, R6, R166 ;  /* 0x000000a606a67228 */ /* 0x000fc80000000000 */
[----:B0-----:R-:W-:-:S04]  /*15c0*/  DMUL R180, R150, R150 ;  /* 0x0000009696b47228 */ /* 0x001fc80000000000 */
[----:B-1----:R-:W0:-:S04]  /*15d0*/  DMUL R188, R174, R188 ;  /* 0x000000bcaebc7228 */ /* 0x002e080000000000 */
[----:B--2---:R-:W-:-:S04]  /*15e0*/  DMUL R182, R160, R160 ;  /* 0x000000a0a0b67228 */ /* 0x004fc80000000000 */
[----:B0-----:R-:W0:-:S08]  /*15f0*/  DFMA R166, R180, R166, -R188 ;  /* 0x000000a6b4a6722b */ /* 0x001e1000000008bc */
[----:B0-----:R-:W-:-:S04]  /*1600*/  DFMA R166, -R174, R182, R166 ;  /* 0x000000b6aea6722b */ /* 0x001fc800000001a6 */
[----:B------:R-:W0:-:S04]  /*1610*/  DMUL R182, R156, c[0x0][0x248] ;  /* 0x000092009cb67a28 */ /* 0x000e080000000000 */
[----:B---3--:R-:W4:-:S04]  /*1620*/  DMUL R174, R176, c[`(nvkernel__Z4jacui_F1L1214_12.const_opt.24.32)] ;  /* 0x00000000b0ae7a28 */ /* 0x008f080000000000 */
[----:B0-----:R-:W0:-:S04]  /*1630*/  DFMA R182, R176, -R182, R166 ;  /* 0x800000b6b0b6722b */ /* 0x001e0800000000a6 */
[----:B------:R-:W-:-:S04]  /*1640*/  DMUL R166, R156, R150 ;  /* 0x000000969ca67228 */ /* 0x000fc80000000000 */
[----:B----4-:R-:W1:-:S04]  /*1650*/  DFMA R174, R178, c[`(nvkernel__Z4jacui_F1L1214_12.const_opt.32.40)], R174 ;  /* 0x00000000b2ae7a2b */ /* 0x010e4800000000ae */
[----:B0-----:R-:W-:-:S04]  /*1660*/  DMUL R182, R2, R182 ;  /* 0x000000b602b67228 */ /* 0x001fc80000000000 */
[----:B-1----:R-:W0:-:S08]  /*1670*/  DMUL R166, R166, R174 ;  /* 0x000000aea6a67228 */ /* 0x002e100000000000 */
[----:B0-----:R-:W0:-:S09]  /*1680*/  DFMA R166, R16, R166, -R182 ;  /* 0x000000a610a6722b */ /* 0x001e1200000008b6 */
[----:B0-----:R-:W-:Y:S04]  /*1690*/  STG.E.64.SYS [R140.64+UR8], R166 ;  /* 0x000000a68c007986 */ /* 0x001fe8000c10eb08 */
[----:B------:R-:W2:Y:S04]  /*16a0*/  LDG.E.64.SYS R176, [R94.64+UR10+0x8] ;  /* 0x0000080a5eb07981 */ /* 0x000ea8000c1eeb00 */
[----:B------:R-:W3:Y:S01]  /*16b0*/  LDG.E.64.SYS R174, [R126+0x1060c8] ;  /* 0x1060c8007eae7381 */ /* 0x000ee200001eeb00 */
[----:B------:R-:W-:-:S04]  /*16c0*/  DMUL R180, R156, R180 ;  /* 0x000000b49cb47228 */ /* 0x000fc80000000000 */
[----:B------:R-:W0:-:S04]  /*16d0*/  DMUL R178, R44, R156 ;  /* 0x0000009c2cb27228 */ /* 0x000e080000000000 */
[----:B------:R-:W1:-:S04]  /*16e0*/  DMUL R182, R46, R156 ;  /* 0x0000009c2eb67228 */ /* 0x000e480000000000 */
[----:B------:R-:W4:-:S04]  /*16f0*/  DMUL R164, R164, c[`(nvkernel__Z4jacui_F1L1214_12.const_opt.16.24)] ;  /* 0x00000000a4a47a28 */ /* 0x000f080000000000 */
[----:B------:R-:W5:-:S04]  /*1700*/  DMUL R162, R162, c[`(nvkernel__Z4jacui_F1L1214_12.const_opt.16.24)] ;  /* 0x00000000a2a27a28 */ /* 0x000f480000000000 */
[----:B------:R-:W-:-:S04]  /*1710*/  DMUL R152, R152, c[`(nvkernel__Z4jacui_F1L1214_12.const_opt.40.48)] ;  /* 0x0000000098987a28 */ /* 0x000fc80000000000 */
[----:B0-----:R-:W-:-:S04]  /*1720*/  DMUL R178, R150, R178 ;  /* 0x000000b296b27228 */ /* 0x001fc80000000000 */
[----:B-1----:R-:W-:-:S04]  /*1730*/  DMUL R158, R158, R182 ;  /* 0x000000b69e9e7228 */ /* 0x002fc80000000000 */
[----:B----4-:R-:W0:-:S04]  /*1740*/  DMUL R164, R156, R164 ;  /* 0x000000a49ca47228 */ /* 0x010e080000000000 */
[----:B------:R-:W-:-:S04]  /*1750*/  DMUL R160, R160, R182 ;  /* 0x000000b6a0a07228 */ /* 0x000fc80000000000 */
[----:B-----5:R-:W1:-:S04]  /*1760*/  DMUL R162, R156, R162 ;  /* 0x000000a29ca27228 */ /* 0x020e480000000000 */
[----:B0-----:R-:W-:-:S04]  /*1770*/  DFMA R158, R16, R164, -R158 ;  /* 0x000000a4109e722b */ /* 0x001fc8000000089e */
[----:B-1----:R-:W-:-:S04]  /*1780*/  DFMA R160, R16, R162, -R160 ;  /* 0x000000a210a0722b */ /* 0x002fc800000008a0 */
[----:B------:R-:W-:Y:S01]  /*1790*/  DADD R162, -RZ, -R170 ;  /* 0x00000000ffa27229 */ /* 0x000fe200000009aa */
[----:B------:R-:W-:-:S03]  /*17a0*/  ULDC.64 UR12, c[0x0][0x1a0] ;  /* 0x00006800000c7ab9 */ /* 0x000fc60000000a00 */
[----:B--2---:R-:W0:-:S04]  /*17b0*/  DFMA R176, R154, R176, R180 ;  /* 0x000000b09ab0722b */ /* 0x004e0800000000b4 */
[----:B---3--:R-:W-:-:S04]  /*17c0*/  DMUL R174, R154, R174 ;  /* 0x000000ae9aae7228 */ /* 0x008fc80000000000 */
[----:B0-----:R-:W0:-:S04]  /*17d0*/  DMUL R176, R176, c[`(nvkernel__Z4jacui_F1L1214_12.const_opt.16.24)] ;  /* 0x00000000b0b07a28 */ /* 0x001e080000000000 */
[----:B------:R-:W1:-:S04]  /*17e0*/  DMUL R154, R48, R154 ;  /* 0x0000009a309a7228 */ /* 0x000e480000000000 */
[----:B0-----:R-:W0:-:S04]  /*17f0*/  DFMA R174, R174, c[`(nvkernel__Z4jacui_F1L1214_12.const_opt.40.48)], R176 ;  /* 0x00000000aeae7a2b */ /* 0x001e0800000000b0 */
[----:B-1----:R-:W1:-:S04]  /*1800*/  DFMA R152, R16, R152, -R154 ;  /* 0x000000981098722b */ /* 0x002e48000000089a */
[----:B0-----:R-:W0:-:S04]  /*1810*/  DFMA R174, R16, R174, -R178 ;  /* 0x000000ae10ae722b */ /* 0x001e0800000008b2 */
[----:B-1----:R-:W1:-:S05]  /*1820*/  DFMA R156, -R2, c[0x0][0x260], R152 ;  /* 0x00009800029c7a2b */ /* 0x002e4a0000000198 */
[----:B0-----:R-:W-:Y:S04]  /*1830*/  STG.E.64.SYS [R142.64+UR8], R174 ;  /* 0x000000ae8e007986 */ /* 0x001fe8000c10eb08 */
[----:B------:R0:W-:Y:S04]  /*1840*/  STG.E.64.SYS [R144.64+UR8], R158 ;  /* 0x0000009e90007986 */ /* 0x0001e8000c10eb08 */
[----:B------:R2:W-:Y:S04]  /*1850*/  STG.E.64.SYS [R146.64+UR8], R160 ;  /* 0x000000a092007986 */ /* 0x0005e8000c10eb08 */
[----:B-1----:R1:W-:Y:S04]  /*1860*/  STG.E.64.SYS [R148.64+UR8], R156 ;  /* 0x0000009c94007986 */ /* 0x0023e8000c10eb08 */
[----:B------:R-:W3:Y:S04]  /*1870*/  LDG.E.64.SYS R152, [R94.64+UR6+0x338] ;  /* 0x000338065e987981 */ /* 0x000ee8000c1eeb00 */
[----:B------:R4:W-:Y:S04]  /*1880*/  STG.E.64.SYS [R108.64+UR12], R162 ;  /* 0x000000a26c007986 */ /* 0x0009e8000c10eb0c */
[----:B------:R-:W-:Y:S04]  /*1890*/  STG.E.64.SYS [R112.64+UR12], RZ ;  /* 0x000000ff70007986 */ /* 0x000fe8000c10eb0c */
[----:B------:R-:W-:Y:S04]  /*18a0*/  STG.E.64.SYS [R114.64+UR12], R20 ;  /* 0x0000001472007986 */ /* 0x000fe8000c10eb0c */
[----:B------:R-:W-:Y:S04]  /*18b0*/  STG.E.64.SYS [R110.64+UR12], RZ ;  /* 0x000000ff6e007986 */ /* 0x000fe8000c10eb0c */
[----:B------:R-:W-:Y:S04]  /*18c0*/  STG.E.64.SYS [R116.64+UR12], RZ ;  /* 0x000000ff74007986 */ /* 0x000fe8000c10eb0c */
[----:B------:R-:W1:Y:S04]  /*18d0*/  LDG.E.64.SYS R154, [R96+0x83398] ;  /* 0x08339800609a7381 */ /* 0x000e6800001eeb00 */
[----:B0-----:R-:W1:Y:S01]  /*18e0*/  LDG.E.64.SYS R158, [R96+-0x7be498] ;  /* 0x841b6800609e7381 */ /* 0x001e6200001eeb00 */
[----:B---3--:R-:W0:-:S04]  /*18f0*/  DMUL R150, R152, R152 ;  /* 0x0000009898967228 */ /* 0x008e080000000000 */
[----:B--2---:R-:W2:-:S04]  /*1900*/  DMUL R160, R152, c[0x0][0x1f0] ;  /* 0x00007c0098a07a28 */ /* 0x004e880000000000 */
[----:B0-----:R-:W-:-:S04]  /*1910*/  DMUL R166, R150, c[0x0][0x1f0] ;  /* 0x00007c0096a67a28 */ /* 0x001fc80000000000 */
[----:B--2---:R-:W-:-:S04]  /*1920*/  DMUL R174, R18, R160 ;  /* 0x000000a012ae7228 */ /* 0x004fc80000000000 */
[----:B-1----:R-:W4:-:S04]  /*1930*/  DMUL R156, R154, R158 ;  /* 0x0000009e9a9c7228 */ /* 0x002f080000000000 */
[----:B------:R-:W-:-:S04]  /*1940*/  DMUL R160, R152, R154 ;  /* 0x0000009a98a07228 */ /* 0x000fc80000000000 */
[----:B----4-:R-:W0:-:S04]  /*1950*/  DMUL R162, R150, R156 ;  /* 0x0000009c96a27228 */ /* 0x010e080000000000 */
[----:B------:R-:W-:-:S04]  /*1960*/  DMUL R164, R158, R166 ;  /* 0x000000a69ea47228 */ /* 0x000fc80000000000 */
[----:B0-----:R-:W0:-:S04]  /*1970*/  DMUL R162, R20, R162 ;  /* 0x000000a214a27228 */ /* 0x001e080000000000 */
[----:B------:R-:W1:-:S04]  /*1980*/  DFMA R174, R20, R160, -R174 ;  /* 0x000000a014ae722b */ /* 0x000e4800000008ae */
[----:B------:R-:W2:-:S04]  /*1990*/  DMUL R178, R152, R158 ;  /* 0x0000009e98b27228 */ /* 0x000e880000000000 */
[----:B0-----:R-:W0:-:S04]  /*19a0*/  DFMA R162, R18, R164, -R162 ;  /* 0x000000a412a2722b */ /* 0x001e0800000008a2 */
[----:B-1----:R-:W1:-:S04]  /*19b0*/  DFMA R176, -R18, c[0x0][0x208], R174 ;  /* 0x0000820012b07a2b */ /* 0x002e4800000001ae */
[----:B--2---:R-:W2:Y:S01]  /*19c0*/  DMUL R164, R20, R178 ;  /* 0x000000b214a47228 */ /* 0x004ea20000000000 */
[----:B0-----:R0:W-:Y:S04]  /*19d0*/  STG.E.64.SYS [R98.64+UR12], R162 ;  /* 0x000000a262007986 */ /* 0x0011e8000c10eb0c */
[----:B-1----:R1:W-:Y:S04]  /*19e0*/  STG.E.64.SYS [R100.64+UR12], R176 ;  /* 0x000000b064007986 */ /* 0x0023e8000c10eb0c */
[----:B--2---:R2:W-:Y:S04]  /*19f0*/  STG.E.64.SYS [R106.64+UR12], R164 ;  /* 0x000000a46a007986 */ /* 0x0045e8000c10eb0c */
[----:B------:R-:W-:Y:S04]  /*1a00*/  STG.E.64.SYS [R102.64+UR12], RZ ;  /* 0x000000ff66007986 */ /* 0x000fe8000c10eb0c */
[----:B------:R-:W-:Y:S04]  /*1a10*/  STG.E.64.SYS [R104.64+UR12], RZ ;  /* 0x000000ff68007986 */ /* 0x000fe8000c10eb0c */
[----:B------:R-:W3:Y:S01]  /*1a20*/  LDG.E.64.SYS R180, [R94.64+UR10+0x338] ;  /* 0x0003380a5eb47981 */ /* 0x000ee2000c1eeb00 */
[----:B------:R-:W4:-:S04]  /*1a30*/  DMUL R184, R10, R150 ;  /* 0x000000960ab87228 */ /* 0x000f080000000000 */
[----:B------:R-:W5:-:S04]  /*1a40*/  DMUL R186, R10, R152 ;  /* 0x000000980aba7228 */ /* 0x000f480000000000 */
[----:B------:R-:W-:-:S04]  /*1a50*/  DMUL R182, R160, R160 ;  /* 0x000000a0a0b67228 */ /* 0x000fc80000000000 */
[----:B----4-:R-:W4:-:S04]  /*1a60*/  DMUL R184, R154, R184 ;  /* 0x000000b89ab87228 */ /* 0x010f080000000000 */
[----:B-----5:R-:W-:-:S04]  /*1a70*/  DMUL R186, R18, R186 ;  /* 0x000000ba12ba7228 */ /* 0x020fc80000000000 */
[----:B0-----:R-:W0:-:S04]  /*1a80*/  DMUL R162, R160, c[`(nvkernel__Z4jacui_F1L1214_12.const_opt.8.16)] ;  /* 0x00000000a0a27a28 */ /* 0x001e080000000000 */
[----:B----4-:R-:W-:-:S04]  /*1a90*/  DMUL R184, R18, R184 ;  /* 0x000000b812b87228 */ /* 0x010fc80000000000 */
[----:B------:R-:W4:-:S04]  /*1aa0*/  DMUL R178, R178, c[`(nvkernel__Z4jacui_F1L1214_12.const_opt.16.24)] ;  /* 0x00000000b2b27a28 */ /* 0x000f080000000000 */
[----:B0-----:R-:W1:-:S04]  /*1ab0*/  DFMA R162, R20, R162, -R186 ;  /* 0x000000a214a2722b */ /* 0x001e4800000008ba */
[----:B----4-:R-:W-:-:S04]  /*1ac0*/  DMUL R178, R20, R178 ;  /* 0x000000b214b27228 */ /* 0x010fc80000000000 */
[----:B-1----:R-:W-:-:S04]  /*1ad0*/  DFMA R176, -R18, c[0x0][0x220], R162 ;  /* 0x0000880012b07a2b */ /* 0x002fc800000001a2 */
[----:B---3--:R-:W0:-:S08]  /*1ae0*/  DMUL R180, R152, R180 ;  /* 0x000000b498b47228 */ /* 0x008e100000000000 */
[----:B0-----:R-:W0:-:S08]  /*1af0*/  DFMA R180, R180, c[`(nvkernel__Z4jacui_F1L1214_12.const_opt.0.8)], -R182 ;  /* 0x00000000b4b47a2b */ /* 0x001e1000000008b6 */
[----:B0-----:R-:W0:-:S09]  /*1b00*/  DFMA R180, R20, R180, R184 ;  /* 0x000000b414b4722b */ /* 0x001e1200000000b8 */
[----:B0-----:R-:W-:Y:S04]  /*1b10*/  STG.E.64.SYS [R118.64+UR12], R180 ;  /* 0x000000b476007986 */ /* 0x001fe8000c10eb0c */
[----:B------:R-:W-:Y:S04]  /*1b20*/  STG.E.64.SYS [R122.64+UR12], R178 ;  /* 0x000000b27a007986 */ /* 0x000fe8000c10eb0c */
[----:B------:R0:W-:Y:S04]  /*1b30*/  STG.E.64.SYS [R124.64+UR12], R176 ;  /* 0x000000b07c007986 */ /* 0x0001e8000c10eb0c */
[----:B--2---:R-:W2:Y:S01]  /*1b40*/  LDG.E.64.SYS R164, [R126+-0x73b438] ;  /* 0x8c4bc8007ea47381 */ /* 0x004ea200001eeb00 */
[----:B0-----:R-:W-:-:S04]  /*1b50*/  DFMA R176, -R18, c[0x0][0x238], R174 ;  /* 0x00008e0012b07a2b */ /* 0x001fc800000001ae */
[----:B--2---:R-:W0:-:S04]  /*1b60*/  DMUL R162, R154, R164 ;  /* 0x000000a49aa27228 */ /* 0x004e080000000000 */
[----:B------:R-:W1:-:S04]  /*1b70*/  DMUL R182, R152, R164 ;  /* 0x000000a498b67228 */ /* 0x000e480000000000 */
[----:B0-----:R-:W0:-:S04]  /*1b80*/  DMUL R184, R150, R162 ;  /* 0x000000a296b87228 */ /* 0x001e080000000000 */
[----:B------:R-:W-:-:S04]  /*1b90*/  DMUL R186, R166, R164 ;  /* 0x000000a4a6ba7228 */ /* 0x000fc80000000000 */
[----:B-1----:R-:W1:-:S04]  /*1ba0*/  DMUL R166, R182, c[`(nvkernel__Z4jacui_F1L1214_12.const_opt.16.24)] ;  /* 0x00000000b6a67a28 */ /* 0x002e480000000000 */
[----:B0-----:R-:W0:-:S04]  /*1bb0*/  DMUL R184, R20, R184 ;  /* 0x000000b814b87228 */ /* 0x001e080000000000 */
[----:B-1----:R-:W1:-:S04]  /*1bc0*/  DMUL R166, R20, R166 ;  /* 0x000000a614a67228 */ /* 0x002e480000000000 */
[----:B0-----:R-:W0:-:S04]  /*1bd0*/  DFMA R184, R18, R186, -R184 ;  /* 0x000000ba12b8722b */ /* 0x001e0800000008b8 */
[----:B------:R-:W2:Y:S01]  /*1be0*/  DMUL R182, R20, R182 ;  /* 0x000000b614b67228 */ /* 0x000ea20000000000 */
[----:B-1----:R1:W-:Y:S04]  /*1bf0*/  STG.E.64.SYS [R120.64+UR12], R166 ;  /* 0x000000a678007986 */ /* 0x0023e8000c10eb0c */
[----:B------:R-:W-:Y:S04]  /*1c00*/  STG.E.64.SYS [R128.64+UR12], R50 ;  /* 0x0000003280007986 */ /* 0x000fe8000c10eb0c */
[----:B0-----:R0:W-:Y:S04]  /*1c10*/  STG.E.64.SYS [R130.64+UR12], R184 ;  /* 0x000000b882007986 */ /* 0x0011e8000c10eb0c */
[----:B------:R-:W-:Y:S04]  /*1c20*/  STG.E.64.SYS [R132.64+UR12], RZ ;  /* 0x000000ff84007986 */ /* 0x000fe8000c10eb0c */
[----:B--2---:R2:W-:Y:S04]  /*1c30*/  STG.E.64.SYS [R138.64+UR12], R182 ;  /* 0x000000b68a007986 */ /* 0x0045e8000c10eb0c */
[----:B------:R3:W-:Y:S04]  /*1c40*/  STG.E.64.SYS [R136.64+UR12], R176 ;  /* 0x000000b088007986 */ /* 0x0007e8000c10eb0c */
[----:B------:R-:W-:Y:S04]  /*1c50*/  STG.E.64.SYS [R134.64+UR12], RZ ;  /* 0x000000ff86007986 */ /* 0x000fe8000c10eb0c */
[----:B------:R-:W4:Y:S04]  /*1c60*/  LDG.E.64.SYS R178, [R126+0x1063f8] ;  /* 0x1063f8007eb27381 */ /* 0x000f2800001eeb00 */
[----:B------:R-:W5:Y:S01]  /*1c70*/  LDG.E.64.SYS R180, [R94.64+UR10+0x338] ;  /* 0x0003380a5eb47981 */ /* 0x000f62000c1eeb00 */
[----:B------:R-:W0:Y:S01]  /*1c80*/  DMUL R174, R152, R150 ;  /* 0x0000009698ae7228 */ /* 0x000e220000000000 */
[----:B------:R-:W-:-:S02]  /*1c90*/  IMAD.MOV.U32 R186, RZ, RZ, c[0x0][0x248] ;  /* 0x00009200ffba7624 */ /* 0x000fc400078e00ff */
[----:B------:R-:W-:-:S05]  /*1ca0*/  IMAD.MOV.U32 R187, RZ, RZ, c[0x0][0x24c] ;  /* 0x00009300ffbb7624 */ /* 0x000fca00078e00ff */
[----:B0-----:R-:W-:-:S04]  /*1cb0*/  DMUL R188, R4, R174 ;  /* 0x000000ae04bc7228 */ /* 0x001fc80000000000 */
[----:B-1----:R-:W0:-:S04]  /*1cc0*/  DADD R166, R186, -c[0x0][0x1f0] ;  /* 0x80007c00baa67629 */ /* 0x002e080000000000 */
[----:B------:R-:W1:-:S04]  /*1cd0*/  DMUL R186, R154, R154 ;  /* 0x0000009a9aba7228 */ /* 0x000e480000000000 */
[----:B0-----:R-:W-:-:S04]  /*1ce0*/  DMUL R184, R174, R166 ;  /* 0x000000a6aeb87228 */ /* 0x001fc80000000000 */
[----:B--2---:R-:W-:-:S04]  /*1cf0*/  DMUL R182, R158, R158 ;  /* 0x0000009e9eb67228 */ /* 0x004fc80000000000 */
[----:B-1----:R-:W0:-:S04]  /*1d00*/  DMUL R188, R186, R188 ;  /* 0x000000bcbabc7228 */ /* 0x002e080000000000 */
[----:B------:R-:W-:-:S04]  /*1d10*/  DMUL R174, R8, R174 ;  /* 0x000000ae08ae7228 */ /* 0x000fc80000000000 */
[----:B0-----:R-:W-:-:S04]  /*1d20*/  DFMA R182, R182, R184, -R188 ;  /* 0x000000b8b6b6722b */ /* 0x001fc800000008bc */
[----:B---3--:R-:W0:-:S08]  /*1d30*/  DMUL R176, R164, R164 ;  /* 0x000000a4a4b07228 */ /* 0x008e100000000000 */
[----:B0-----:R-:W-:-:S04]  /*1d40*/  DFMA R176, R174, -R176, R182 ;  /* 0x800000b0aeb0722b */ /* 0x001fc800000000b6 */
[----:B------:R-:W-:-:S04]  /*1d50*/  DMUL R182, R150, c[0x0][0x248] ;  /* 0x0000920096b67a28 */ /* 0x000fc80000000000 */
[----:B------:R-:W0:-:S08]  /*1d60*/  DMUL R156, R156, c[`(nvkernel__Z4jacui_F1L1214_12.const_opt.16.24)] ;  /* 0x000000009c9c7a28 */ /* 0x000e100000000000 */
[----:B0-----:R-:W-:-:S04]  /*1d70*/  DMUL R156, R150, R156 ;  /* 0x0000009c969c7228 */ /* 0x001fc80000000000 */
[----:B----4-:R-:W5:-:S04]  /*1d80*/  DMUL R174, R178, c[`(nvkernel__Z4jacui_F1L1214_12.const_opt.24.32)] ;  /* 0x00000000b2ae7a28 */ /* 0x010f480000000000 */
[----:B------:R-:W-:-:S04]  /*1d90*/  DFMA R176, -R178, R182, R176 ;  /* 0x000000b6b2b0722b */ /* 0x000fc800000001b0 */
[----:B-----5:R-:W-:-:S04]  /*1da0*/  DFMA R180, R180, c[`(nvkernel__Z4jacui_F1L1214_12.const_opt.32.40)], R174 ;  /* 0x00000000b4b47a2b */ /* 0x020fc800000000ae */
[----:B------:R-:W0:-:S04]  /*1db0*/  DMUL R174, R150, R154 ;  /* 0x0000009a96ae7228 */ /* 0x000e080000000000 */
[----:B------:R-:W1:-:S04]  /*1dc0*/  DMUL R178, R52, R150 ;  /* 0x0000009634b27228 */ /* 0x000e480000000000 */
[----:B0-----:R-:W-:-:S04]  /*1dd0*/  DMUL R174, R174, R180 ;  /* 0x000000b4aeae7228 */ /* 0x001fc80000000000 */
[----:B------:R-:W0:-:S04]  /*1de0*/  DMUL R176, R18, R176 ;  /* 0x000000b012b07228 */ /* 0x000e080000000000 */
[----:B-1----:R-:W1:-:S04]  /*1df0*/  DMUL R158, R158, R178 ;  /* 0x000000b29e9e7228 */ /* 0x002e480000000000 */
[----:B0-----:R-:W0:-:S04]  /*1e00*/  DFMA R174, R20, R174, -R176 ;  /* 0x000000ae14ae722b */ /* 0x001e0800000008b0 */
[----:B-1----:R-:W1:-:S05]  /*1e10*/  DFMA R156, R20, R156, -R158 ;  /* 0x0000009c149c722b */ /* 0x002e4a000000089e */
[----:B0-----:R-:W-:Y:S04]  /*1e20*/  STG.E.64.SYS [R140.64+UR12], R174 ;  /* 0x000000ae8c007986 */ /* 0x001fe8000c10eb0c */
[----:B-1----:R-:W-:Y:S04]  /*1e30*/  STG.E.64.SYS [R142.64+UR12], R156 ;  /* 0x0000009c8e007986 */ /* 0x002fe8000c10eb0c */
[----:B------:R-:W2:Y:S04]  /*1e40*/  LDG.E.64.SYS R176, [R94.64+UR10+0x338] ;  /* 0x0003380a5eb07981 */ /* 0x000ea8000c1eeb00 */
[----:B------:R-:W3:Y:S01]  /*1e50*/  LDG.E.64.SYS R158, [R126+0x1063f8] ;  /* 0x1063f8007e9e7381 */ /* 0x000ee200001eeb00 */
[----:B------:R-:W-:-:S04]  /*1e60*/  DMUL R186, R150, R186 ;  /* 0x000000ba96ba7228 */ /* 0x000fc80000000000 */
[----:B------:R-:W0:-:S04]  /*1e70*/  DMUL R180, R54, R150 ;  /* 0x0000009636b47228 */ /* 0x000e080000000000 */
[----:B------:R-:W1:-:S04]  /*1e80*/  DMUL R162, R162, c[`(nvkernel__Z4jacui_F1L1214_12.const_opt.16.24)] ;  /* 0x00000000a2a27a28 */ /* 0x000e480000000000 */
[----:B------:R-:W-:-:S04]  /*1e90*/  DMUL R160, R160, c[`(nvkernel__Z4jacui_F1L1214_12.const_opt.40.48)] ;  /* 0x00000000a0a07a28 */ /* 0x000fc80000000000 */
[----:B0-----:R-:W-:-:S04]  /*1ea0*/  DMUL R180, R154, R180 ;  /* 0x000000b49ab47228 */ /* 0x001fc80000000000 */
[----:B------:R-:W-:-:S04]  /*1eb0*/  DMUL R164, R164, R178 ;  /* 0x000000b2a4a47228 */ /* 0x000fc80000000000 */
[----:B-1----:R-:W0:-:S08]  /*1ec0*/  DMUL R162, R150, R162 ;  /* 0x000000a296a27228 */ /* 0x002e100000000000 */
[----:B0-----:R-:W-:-:S04]  /*1ed0*/  DFMA R162, R20, R162, -R164 ;  /* 0x000000a214a2722b */ /* 0x001fc800000008a4 */
        /* <DEDUP_REMOVED lines=10> */
[----:B0-----:R0:W-:Y:S04]  /*1f80*/  STG.E.64.SYS [R144.64+UR12], R158 ;  /* 0x0000009e90007986 */ /* 0x0011e8000c10eb0c */
[----:B------:R2:W-:Y:S04]  /*1f90*/  STG.E.64.SYS [R146.64+UR12], R162 ;  /* 0x000000a292007986 */ /* 0x0005e8000c10eb0c */
[----:B-1----:R1:W-:Y:S04]  /*1fa0*/  STG.E.64.SYS [R148.64+UR12], R160 ;  /* 0x000000a094007986 */ /* 0x0023e8000c10eb0c */
[----:B------:R-:W3:Y:S04]  /*1fb0*/  LDG.E.64.SYS R150, [R94.64+UR6+0x14b88] ;  /* 0x014b88065e967981 */ /* 0x000ee8000c1eeb00 */
[----:B------:R4:W-:Y:S04]  /*1fc0*/  STG.E.64.SYS [R108.64+UR8], R164 ;  /* 0x000000a46c007986 */ /* 0x0009e8000c10eb08 */
[----:B------:R5:W-:Y:S04]  /*1fd0*/  STG.E.64.SYS [R112.64+UR8], RZ ;  /* 0x000000ff70007986 */ /* 0x000be8000c10eb08 */
[----:B------:R0:W-:Y:S04]  /*1fe0*/  STG.E.64.SYS [R114.64+UR8], RZ ;  /* 0x000000ff72007986 */ /* 0x0001e8000c10eb08 */
[----:B------:R1:W-:Y:S04]  /*1ff0*/  STG.E.64.SYS [R110.64+UR8], R24 ;  /* 0x000000186e007986 */ /* 0x0003e8000c10eb08 */
[----:B------:R1:W-:Y:S04]  /*2000*/  STG.E.64.SYS [R116.64+UR8], RZ ;  /* 0x000000ff74007986 */ /* 0x0003e8000c10eb08 */
[----:B------:R-:W4:Y:S04]  /*2010*/  LDG.E.64.SYS R154, [R126+-0x726be8] ;  /* 0x8d9418007e9a7381 */ /* 0x000f2800001eeb00 */
[----:B0-----:R-:W4:Y:S01]  /*2020*/  LDG.E.64.SYS R158, [R96+-0x7a9c48] ;  /* 0x8563b800609e7381 */ /* 0x001f2200001eeb00 */
[----:B---3--:R-:W1:-:S04]  /*2030*/  DMUL R152, R150, R150 ;  /* 0x0000009696987228 */ /* 0x008e480000000000 */
[----:B--2---:R-:W-:-:S04]  /*2040*/  DMUL R162, R58, R150 ;  /* 0x000000963aa27228 */ /* 0x004fc80000000000 */
[----:B-1----:R-:W-:-:S04]  /*2050*/  DMUL R160, R152, c[0x0][0x1f0] ;  /* 0x00007c0098a07a28 */ /* 0x002fc80000000000 */
[----:B----4-:R-:W5:-:S04]  /*2060*/  DMUL R156, R154, R158 ;  /* 0x0000009e9a9c7228 */ /* 0x010f480000000000 */
[----:B------:R-:W-:-:S04]  /*2070*/  DMUL R108, R150, R154 ;  /* 0x0000009a966c7228 */ /* 0x000fc80000000000 */
[----:B-----5:R-:W0:-:S04]  /*2080*/  DMUL R112, R152, R156 ;  /* 0x0000009c98707228 */ /* 0x020e080000000000 */
        /* <DEDUP_REMOVED lines=9> */
[----:B------:R-:W-:Y:S04]  /*2120*/  STG.E.64.SYS [R106.64+UR8], RZ ;  /* 0x000000ff6a007986 */ /* 0x000fe8000c10eb08 */
[----:B--2---:R2:W-:Y:S04]  /*2130*/  STG.E.64.SYS [R102.64+UR8], R114 ;  /* 0x0000007266007986 */ /* 0x0045e8000c10eb08 */
[----:B------:R3:W-:Y:S04]  /*2140*/  STG.E.64.SYS [R104.64+UR8], RZ ;  /* 0x000000ff68007986 */ /* 0x0007e8000c10eb08 */
[----:B------:R-:W4:Y:S01]  /*2150*/  LDG.E.64.SYS R116, [R96+0x97be8] ;  /* 0x097be80060747381 */ /* 0x000f2200001eeb00 */
[----:B------:R-:W5:-:S08]  /*2160*/  DMUL R174, R150, c[0x0][0x1f0] ;  /* 0x00007c0096ae7a28 */ /* 0x000f500000000000 */
[----:B-----5:R-:W5:-:S08]  /*2170*/  DMUL R176, R22, R174 ;  /* 0x000000ae16b07228 */ /* 0x020f500000000000 */
[----:B-----5:R-:W5:-:S08]  /*2180*/  DFMA R176, R24, R108, -R176 ;  /* 0x0000006c18b0722b */ /* 0x020f5000000008b0 */
[----:B-----5:R-:W-:-:S04]  /*2190*/  DFMA R176, -R22, c[0x0][0x218], R176 ;  /* 0x0000860016b07a2b */ /* 0x020fc800000001b0 */
[----:B----4-:R-:W4:-:S08]  /*21a0*/  DMUL R164, R154, R116 ;  /* 0x000000749aa47228 */ /* 0x010f100000000000 */
[----:B----4-:R-:W4:-:S04]  /*21b0*/  DMUL R174, R152, R164 ;  /* 0x000000a498ae7228 */ /* 0x010f080000000000 */
[----:B------:R-:W-:-:S04]  /*21c0*/  DMUL R160, R160, R116 ;  /* 0x00000074a0a07228 */ /* 0x000fc80000000000 */
[----:B----4-:R-:W4:-:S04]  /*21d0*/  DMUL R174, R24, R174 ;  /* 0x000000ae18ae7228 */ /* 0x010f080000000000 */
[----:B0-----:R-:W0:-:S04]  /*21e0*/  DMUL R98, R150, R116 ;  /* 0x0000007496627228 */ /* 0x001e080000000000 */
[----:B----4-:R-:W4:-:S04]  /*21f0*/  DFMA R160, R22, R160, -R174 ;  /* 0x000000a016a0722b */ /* 0x010f0800000008ae */
[----:B0-----:R-:W0:-:S05]  /*2200*/  DMUL R96, R24, R98 ;  /* 0x0000006218607228 */ /* 0x001e0a0000000000 */
[----:B----4-:R-:W-:Y:S04]  /*2210*/  STG.E.64.SYS [R118.64+UR8], R160 ;  /* 0x000000a076007986 */ /* 0x010fe8000c10eb08 */
[----:B------:R-:W-:Y:S04]  /*2220*/  STG.E.64.SYS [R122.64+UR8], RZ ;  /* 0x000000ff7a007986 */ /* 0x000fe8000c10eb08 */
[----:B------:R-:W-:Y:S04]  /*2230*/  STG.E.64.SYS [R124.64+UR8], R176 ;  /* 0x000000b07c007986 */ /* 0x000fe8000c10eb08 */
[----:B0-----:R0:W-:Y:S04]  /*2240*/  STG.E.64.SYS [R120.64+UR8], R96 ;  /* 0x0000006078007986 */ /* 0x0011e8000c10eb08 */
[----:B------:R-:W-:Y:S04]  /*2250*/  STG.E.64.SYS [R128.64+UR8], RZ ;  /* 0x000000ff80007986 */ /* 0x000fe8000c10eb08 */
[----:B-1----:R-:W4:Y:S01]  /*2260*/  LDG.E.64.SYS R100, [R94.64+UR10+0x14b88] ;  /* 0x014b880a5e647981 */ /* 0x002f22000c1eeb00 */
[----:B--2---:R-:W3:-:S04]  /*2270*/  DMUL R102, R10, R152 ;  /* 0x000000980a667228 */ /* 0x004ec80000000000 */
[----:B------:R-:W1:-:S04]  /*2280*/  DMUL R106, R10, R150 ;  /* 0x000000960a6a7228 */ /* 0x000e480000000000 */
[----:B---3--:R-:W2:-:S04]  /*2290*/  DMUL R104, R154, R102 ;  /* 0x000000669a687228 */ /* 0x008e880000000000 */
[----:B------:R-:W-:-:S04]  /*22a0*/  DMUL R102, R108, R108 ;  /* 0x0000006c6c667228 */ /* 0x000fc80000000000 */
[----:B-1----:R-:W1:-:S04]  /*22b0*/  DMUL R106, R22, R106 ;  /* 0x0000006a166a7228 */ /* 0x002e480000000000 */
[----:B--2---:R-:W-:-:S04]  /*22c0*/  DMUL R104, R22, R104 ;  /* 0x0000006816687228 */ /* 0x004fc80000000000 */
[----:B------:R-:W2:-:S04]  /*22d0*/  DMUL R110, R110, c[`(nvkernel__Z4jacui_F1L1214_12.const_opt.16.24)] ;  /* 0x000000006e6e7a28 */ /* 0x000e880000000000 */
[----:B------:R-:W3:-:S04]  /*22e0*/  DMUL R98, R98, c[`(nvkernel__Z4jacui_F1L1214_12.const_opt.16.24)] ;  /* 0x0000000062627a28 */ /* 0x000ec80000000000 */
[----:B-1----:R-:W1:-:S04]  /*22f0*/  DFMA R106, R60, R108, -R106 ;  /* 0x0000006c3c6a722b */ /* 0x002e48000000086a */
[----:B--2---:R-:W-:-:S04]  /*2300*/  DMUL R110, R24, R110 ;  /* 0x0000006e186e7228 */ /* 0x004fc80000000000 */
[----:B---3--:R-:W-:-:S04]  /*2310*/  DMUL R98, R24, R98 ;  /* 0x0000006218627228 */ /* 0x008fc80000000000 */
[----:B-1----:R-:W-:-:S04]  /*2320*/  DFMA R106, -R22, c[0x0][0x230], R106 ;  /* 0x00008c00166a7a2b */ /* 0x002fc8000000016a */
[----:B----4-:R-:W1:-:S08]  /*2330*/  DMUL R100, R150, R100 ;  /* 0x0000006496647228 */ /* 0x010e500000000000 */
[----:B-1----:R-:W1:-:S08]  /*2340*/  DFMA R100, R100, c[`(nvkernel__Z4jacui_F1L1214_12.const_opt.0.8)], -R102 ;  /* 0x0000000064647a2b */ /* 0x002e500000000866 */
[----:B-1----:R-:W1:-:S09]  /*2350*/  DFMA R100, R24, R100, R104 ;  /* 0x000000641864722b */ /* 0x002e520000000068 */
[----:B-1----:R1:W-:Y:S04]  /*2360*/  STG.E.64.SYS [R130.64+UR8], R100 ;  /* 0x0000006482007986 */ /* 0x0023e8000c10eb08 */
[----:B------:R-:W-:Y:S04]  /*2370*/  STG.E.64.SYS [R132.64+UR8], R110 ;  /* 0x0000006e84007986 */ /* 0x000fe8000c10eb08 */
[----:B------:R2:W-:Y:S04]  /*2380*/  STG.E.64.SYS [R138.64+UR8], R98 ;  /* 0x000000628a007986 */ /* 0x0005e8000c10eb08 */
[----:B------:R3:W-:Y:S04]  /*2390*/  STG.E.64.SYS [R136.64+UR8], R106 ;  /* 0x0000006a88007986 */ /* 0x0007e8000c10eb08 */
[----:B------:R4:W-:Y:S04]  /*23a0*/  STG.E.64.SYS [R134.64+UR8], R62 ;  /* 0x0000003e86007986 */ /* 0x0009e8000c10eb08 */
[----:B------:R-:W5:Y:S04]  /*23b0*/  LDG.E.64.SYS R102, [R126+0x11ac48] ;  /* 0x11ac48007e667381 */ /* 0x000f6800001eeb00 */
[----:B------:R-:W4:Y:S01]  /*23c0*/  LDG.E.64.SYS R104, [R94.64+UR10+0x14b88] ;  /* 0x014b880a5e687981 */ /* 0x000f22000c1eeb00 */
[----:B0-----:R-:W0:-:S04]  /*23d0*/  DMUL R96, R150, R152 ;  /* 0x0000009896607228 */ /* 0x001e080000000000 */
[----:B------:R-:W-:-:S04]  /*23e0*/  DMUL R114, R116, R116 ;  /* 0x0000007474727228 */ /* 0x000fc80000000000 */
[----:B0-----:R-:W0:-:S04]  /*23f0*/  DMUL R112, R8, R96 ;  /* 0x0000006008707228 */ /* 0x001e080000000000 */
[----:B------:R-:W-:-:S04]  /*2400*/  DMUL R166, R166, R96 ;  /* 0x00000060a6a67228 */ /* 0x000fc80000000000 */
[----:B0-----:R-:W-:-:S04]  /*2410*/  DMUL R112, R112, R114 ;  /* 0x0000007270707228 */ /* 0x001fc80000000000 */
[----:B-1----:R-:W0:-:S04]  /*2420*/  DMUL R100, R158, R158 ;  /* 0x0000009e9e647228 */ /* 0x002e080000000000 */
[----:B------:R-:W-:-:S04]  /*2430*/  DMUL R96, R4, R96 ;  /* 0x0000006004607228 */ /* 0x000fc80000000000 */
[----:B0-----:R-:W-:-:S04]  /*2440*/  DFMA R100, R166, R100, -R112 ;  /* 0x00000064a664722b */ /* 0x001fc80000000870 */
[----:B--2---:R-:W0:-:S04]  /*2450*/  DMUL R98, R154, R154 ;  /* 0x0000009a9a627228 */ /* 0x004e080000000000 */
[----:B---3--:R-:W-:-:S04]  /*2460*/  DMUL R106, R152, c[0x0][0x248] ;  /* 0x00009200986a7a28 */ /* 0x008fc80000000000 */
[----:B0-----:R-:W-:-:S04]  /*2470*/  DFMA R100, R96, -R98, R100 ;  /* 0x800000626064722b */ /* 0x001fc80000000064 */
[----:B------:R-:W0:-:S04]  /*2480*/  DMUL R110, R64, R152 ;  /* 0x00000098406e7228 */ /* 0x000e080000000000 */
[----:B------:R-:W1:-:S04]  /*2490*/  DMUL R156, R156, c[`(nvkernel__Z4jacui_F1L1214_12.const_opt.16.24)] ;  /* 0x000000009c9c7a28 */ /* 0x000e480000000000 */
[----:B------:R-:W2:-:S04]  /*24a0*/  DMUL R164, R164, c[`(nvkernel__Z4jacui_F1L1214_12.const_opt.16.24)] ;  /* 0x00000000a4a47a28 */ /* 0x000e880000000000 */
[----:B0-----:R-:W-:-:S04]  /*24b0*/  DMUL R158, R158, R110 ;  /* 0x0000006e9e9e7228 */ /* 0x001fc80000000000 */
[----:B-1----:R-:W0:-:S04]  /*24c0*/  DMUL R156, R152, R156 ;  /* 0x0000009c989c7228 */ /* 0x002e080000000000 */
[----:B------:R-:W-:-:S04]  /*24d0*/  DMUL R110, R116, R110 ;  /* 0x0000006e746e7228 */ /* 0x000fc80000000000 */
[----:B--2---:R-:W1:-:S04]  /*24e0*/  DMUL R164, R152, R164 ;  /* 0x000000a498a47228 */ /* 0x004e480000000000 */
[----:B0-----:R-:W-:-:S04]  /*24f0*/  DFMA R156, R24, R156, -R158 ;  /* 0x0000009c189c722b */ /* 0x001fc8000000089e */
[----:B-1----:R-:W-:-:S04]  /*2500*/  DFMA R110, R24, R164, -R110 ;  /* 0x000000a4186e722b */ /* 0x002fc8000000086e */
[----:B-----5:R-:W4:-:S04]  /*2510*/  DMUL R96, R102, c[`(nvkernel__Z4jacui_F1L1214_12.const_opt.24.32)] ;  /* 0x0000000066607a28 */ /* 0x020f080000000000 */
[----:B------:R-:W0:-:S04]  /*2520*/  DFMA R100, -R102, R106, R100 ;  /* 0x0000006a6664722b */ /* 0x000e080000000164 */
[----:B----4-:R-:W-:-:S04]  /*2530*/  DFMA R104, R104, c[`(nvkernel__Z4jacui_F1L1214_12.const_opt.32.40)], R96 ;  /* 0x0000000068687a2b */ /* 0x010fc80000000060 */
[----:B------:R-:W1:-:S04]  /*2540*/  DMUL R96, R152, R154 ;  /* 0x0000009a98607228 */ /* 0x000e480000000000 */
[----:B0-----:R-:W-:-:S04]  /*2550*/  DMUL R100, R22, R100 ;  /* 0x0000006416647228 */ /* 0x001fc80000000000 */
[----:B-1----:R-:W0:-:S08]  /*2560*/  DMUL R96, R96, R104 ;  /* 0x0000006860607228 */ /* 0x002e100000000000 */
[----:B0-----:R-:W0:-:S09]  /*2570*/  DFMA R96, R24, R96, -R100 ;  /* 0x000000601860722b */ /* 0x001e120000000864 */
[----:B0-----:R0:W-:Y:S04]  /*2580*/  STG.E.64.SYS [R140.64+UR8], R96 ;  /* 0x000000608c007986 */ /* 0x0011e8000c10eb08 */
[----:B------:R0:W-:Y:S04]  /*2590*/  STG.E.64.SYS [R142.64+UR8], R156 ;  /* 0x0000009c8e007986 */ /* 0x0001e8000c10eb08 */
[----:B------:R0:W-:Y:S04]  /*25a0*/  STG.E.64.SYS [R144.64+UR8], R110 ;  /* 0x0000006e90007986 */ /* 0x0001e8000c10eb08 */
[----:B------:R-:W2:Y:S04]  /*25b0*/  LDG.E.64.SYS R94, [R94.64+UR10+0x14b88] ;  /* 0x014b880a5e5e7981 */ /* 0x000ea8000c1eeb00 */
[----:B------:R-:W3:Y:S01]  /*25c0*/  LDG.E.64.SYS R126, [R126+0x11ac48] ;  /* 0x11ac48007e7e7381 */ /* 0x000ee200001eeb00 */
[----:B------:R-:W-:-:S04]  /*25d0*/  DMUL R98, R152, R98 ;  /* 0x0000006298627228 */ /* 0x000fc80000000000 */
[----:B------:R-:W-:-:S04]  /*25e0*/  DMUL R100, R68, R150 ;  /* 0x0000009644647228 */ /* 0x000fc80000000000 */
[----:B------:R-:W1:-:S04]  /*25f0*/  DMUL R152, R66, R152 ;  /* 0x0000009842987228 */ /* 0x000e480000000000 */
[----:B------:R-:W4:-:S04]  /*2600*/  DMUL R108, R108, c[`(nvkernel__Z4jacui_F1L1214_12.const_opt.40.48)] ;  /* 0x000000006c6c7a28 */ /* 0x000f080000000000 */
[----:B-1----:R-:W-:-:S04]  /*2610*/  DMUL R152, R154, R152 ;  /* 0x000000989a987228 */ /* 0x002fc80000000000 */
[----:B----4-:R-:W1:-:S08]  /*2620*/  DFMA R100, R24, R108, -R100 ;  /* 0x0000006c1864722b */ /* 0x010e500000000864 */
[----:B-1----:R-:W-:-:S04]  /*2630*/  DFMA R100, -R22, c[0x0][0x250], R100 ;  /* 0x0000940016647a2b */ /* 0x002fc80000000164 */
[----:B--2---:R-:W1:-:S04]  /*2640*/  DFMA R98, R150, R94, R98 ;  /* 0x0000005e9662722b */ /* 0x004e480000000062 */
[----:B---3--:R-:W-:-:S04]  /*2650*/  DMUL R150, R150, R126 ;  /* 0x0000007e96967228 */ /* 0x008fc80000000000 */
[----:B-1----:R-:W1:-:S08]  /*2660*/  DMUL R98, R98, c[`(nvkernel__Z4jacui_F1L1214_12.const_opt.16.24)] ;  /* 0x0000000062627a28 */ /* 0x002e500000000000 */
[----:B-1----:R-:W1:-:S08]  /*2670*/  DFMA R98, R150, c[`(nvkernel__Z4jacui_F1L1214_12.const_opt.40.48)], R98 ;  /* 0x0000000096627a2b */ /* 0x002e500000000062 */
[----:B-1----:R-:W1:-:S09]  /*2680*/  DFMA R98, R24, R98, -R152 ;  /* 0x000000621862722b */ /* 0x002e520000000898 */
[----:B-1----:R0:W-:Y:S04]  /*2690*/  STG.E.64.SYS [R146.64+UR8], R98 ;  /* 0x0000006292007986 */ /* 0x0021e8000c10eb08 */
[----:B------:R0:W-:Y:S02]  /*26a0*/  STG.E.64.SYS [R148.64+UR8], R100 ;  /* 0x0000006494007986 */ /* 0x0001e4000c10eb08 */
.L_x_411:
[----:B------:R-:W-:Y:S05]  /*26b0*/  BSYNC B0 ;  /* 0x0000000000007941 */ /* 0x000fea0003800000 */
.L_x_410:
[----:B------:R-:W-:Y:S01]  /*26c0*/  IADD3 R0, R0, UR4, RZ ;  /* 0x0000000400007c10 */ /* 0x000fe2000fffe0ff */
[----:B------:R-:W-:Y:S05]  /*26d0*/  @P0 BRA `(.L_x_412) ;  /* 0xffffdf4000000947 */ /* 0x000fea000383ffff */
[----:B------:R-:W-:Y:S05]  /*26e0*/  EXIT ;  /* 0x000000000000794d */ /* 0x000fea0003800000 */
.L_x_413:
[----:B------:R-:W-:-:S00]  /*26f0*/  BRA `(.L_x_413) ;  /* 0xfffffff000007947 */ /* 0x000fc0000383ffff */
.L_x_495:


//--------------------- .text.nvkernel__Z5jacldi_F1L922_10 --------------------------
	.section	.text.nvkernel__Z5jacldi_F1L922_10,"ax",@progbits
	.sectioninfo	@"SHI_REGISTERS=190"
	.align	128
        .global         nvkernel__Z5jacldi_F1L922_10
        .type           nvkernel__Z5jacldi_F1L922_10,@function
        .size           nvkernel__Z5jacldi_F1L922_10,(.L_x_496 - nvkernel__Z5jacldi_F1L922_10)
        .other          nvkernel__Z5jacldi_F1L922_10,@"STO_CUDA_ENTRY STV_DEFAULT"
nvkernel__Z5jacldi_F1L922_10:
.text.nvkernel__Z5jacldi_F1L922_10:
        /* <DEDUP_REMOVED lines=8> */
[----:B------:R-:W0:Y:S01]  /*0080*/  DMUL R10, R10, c[0x0][0x1e0] ;  /* 0x000078000a0a7a28 */ /* 0x000e220000000000 */
[----:B------:R-:W-:Y:S01]  /*0090*/  IMAD.MOV.U32 R9, RZ, RZ, c[0x0][0x1f4] ;  /* 0x00007d00ff097624 */ /* 0x000fe200078e00ff */
[----:B------:R-:W-:Y:S01]  /*00a0*/  MOV R4, c[0x0][0x248] ;  /* 0x0000920000047a02 */ /* 0x000fe20000000f00 */
[----:B------:R-:W-:Y:S01]  /*00b0*/  IMAD.MOV.U32 R5, RZ, RZ, c[0x0][0x24c] ;  /* 0x00009300ff057624 */ /* 0x000fe200078e00ff */
[C---:B------:R-:W1:Y:S01]  /*00c0*/  DMUL R12, R18.reuse, c[0x0][0x210] ;  /* 0x00008400120c7a28 */ /* 0x040e620000000000 */
[----:B------:R-:W-:Y:S01]  /*00d0*/  MOV R42, c[0x0][0x1c0] ;  /* 0x00007000002a7a02 */ /* 0x000fe20000000f00 */
[----:B------:R-:W-:Y:S01]  /*00e0*/  IMAD.MOV.U32 R23, RZ, RZ, c[0x0][0x1ec] ;  /* 0x00007b00ff177624 */ /* 0x000fe200078e00ff */
[----:B------:R-:W-:Y:S01]  /*00f0*/  MOV R43, c[0x0][0x1c4] ;  /* 0x00007100002b7a02 */ /* 0x000fe20000000f00 */
[C---:B------:R-:W2:Y:S01]  /*0100*/  DMUL R14, R18.reuse, c[0x0][0x228] ;  /* 0x00008a00120e7a28 */ /* 0x040ea20000000000 */
[----:B------:R-:W-:Y:S01]  /*0110*/  MOV R22, c[0x0][0x1e8] ;  /* 0x00007a0000167a02 */ /* 0x000fe20000000f00 */
[----:B------:R-:W3:Y:S01]  /*0120*/  S2R R0, SR_CTAID.X ;  /* 0x0000000000007919 */ /* 0x000ee20000002500 */
[----:B------:R-:W-:Y:S01]  /*0130*/  ULDC UR4, c[0x0][0xc] ;  /* 0x0000030000047ab9 */ /* 0x000fe20000000800 */
[----:B------:R-:W4:Y:S01]  /*0140*/  DMUL R16, R18, c[0x0][0x240] ;  /* 0x0000900012107a28 */ /* 0x000f220000000000 */
[----:B------:R-:W-:Y:S01]  /*0150*/  USHF.L.U32 UR4, UR4, 0x7, URZ ;  /* 0x0000000704047899 */ /* 0x000fe2000800063f */
[----:B------:R-:W3:Y:S01]  /*0160*/  S2R R89, SR_TID.X ;  /* 0x0000000000597919 */ /* 0x000ee20000002100 */
[----:B------:R-:W-:Y:S01]  /*0170*/  ULDC UR5, c[0x0][0x160] ;  /* 0x0000580000057ab9 */ /* 0x000fe20000000800 */
[----:B0-----:R-:W0:-:S04]  /*0180*/  DFMA R26, R20, c[0x0][0x1c8], R10 ;  /* 0x00007200141a7a2b */ /* 0x001e08000000000a */
[----:B-1----:R-:W1:-:S04]  /*0190*/  DFMA R28, R20, c[0x0][0x208], R12 ;  /* 0x00008200141c7a2b */ /* 0x002e48000000000c */
[----:B--2---:R-:W2:-:S04]  /*01a0*/  DFMA R30, R20, c[0x0][0x220], R14 ;  /* 0x00008800141e7a2b */ /* 0x004e88000000000e */
[----:B------:R-:W-:-:S04]  /*01b0*/  DADD R40, R20, c[0x0][0x1e0] ;  /* 0x0000780014287629 */ /* 0x000fc80000000000 */
[----:B----4-:R-:W4:-:S04]  /*01c0*/  DFMA R32, R20, c[0x0][0x238], R16 ;  /* 0x00008e0014207a2b */ /* 0x010f080000000010 */
[----:B------:R-:W-:Y:S01]  /*01d0*/  DFMA R2, R8, c[0x0][0x1f8], -R4 ;  /* 0x00007e0008027a2b */ /* 0x000fe20000000804 */
[----:B---3--:R-:W-:-:S03]  /*01e0*/  IMAD R0, R0, 0x80, R89 ;  /* 0x0000008000007824 */ /* 0x008fc600078e0259 */
[----:B------:R-:W-:-:S04]  /*01f0*/  DADD R6, R8, -c[0x0][0x248] ;  /* 0x8000920008067629 */ /* 0x000fc80000000000 */
[----:B------:R-:W3:-:S04]  /*0200*/  DFMA R36, R18, c[0x0][0x1f8], R20 ;  /* 0x00007e0012247a2b */ /* 0x000ec80000000014 */
[----:B------:R-:W5:-:S04]  /*0210*/  DFMA R38, R20, c[0x0][0x1f8], R18 ;  /* 0x00007e0014267a2b */ /* 0x000f480000000012 */
[----:B0-----:R-:W-:-:S04]  /*0220*/  DFMA R72, R42, c[0x0][0x1b8], R26 ;  /* 0x00006e002a487a2b */ /* 0x001fc8000000001a */
[----:B-1----:R-:W-:-:S04]  /*0230*/  DFMA R26, R42, c[0x0][0x200], R28 ;  /* 0x000080002a1a7a2b */ /* 0x002fc8000000001c */
[----:B------:R-:W0:-:S04]  /*0240*/  DMUL R18, R18, c[0x0][0x260] ;  /* 0x0000980012127a28 */ /* 0x000e080000000000 */
[----:B--2---:R-:W-:-:S04]  /*0250*/  DFMA R28, R42, c[0x0][0x218], R30 ;  /* 0x000086002a1c7a2b */ /* 0x004fc8000000001e */
[----:B----4-:R-:W-:-:S04]  /*0260*/  DFMA R30, R42, c[0x0][0x230], R32 ;  /* 0x00008c002a1e7a2b */ /* 0x010fc80000000020 */
[----:B------:R-:W1:-:S04]  /*0270*/  DADD R74, R40, c[0x0][0x1c0] ;  /* 0x00007000284a7629 */ /* 0x000e480000000000 */
[----:B------:R-:W2:-:S04]  /*0280*/  DADD R12, R22, c[0x0][0x1e8] ;  /* 0x00007a00160c7629 */ /* 0x000e880000000000 */
[----:B------:R-:W-:-:S04]  /*0290*/  DMUL R14, R22, -2 ;  /* 0xc0000000160e7828 */ /* 0x000fc80000000000 */
[----:B------:R-:W-:-:S04]  /*02a0*/  DFMA R32, R42, c[0x0][0x1f8], R40 ;  /* 0x00007e002a207a2b */ /* 0x000fc80000000028 */
[----:B---3--:R-:W-:-:S04]  /*02b0*/  DADD R36, R36, c[0x0][0x1c0] ;  /* 0x0000700024247629 */ /* 0x008fc80000000000 */
[----:B-----5:R-:W-:-:S04]  /*02c0*/  DADD R38, R38, c[0x0][0x1c0] ;  /* 0x0000700026267629 */ /* 0x020fc80000000000 */
[----:B------:R-:W3:-:S04]  /*02d0*/  DMUL R76, R6, c[0x0][0x1e0] ;  /* 0x00007800064c7a28 */ /* 0x000ec80000000000 */
[----:B------:R-:W4:-:S04]  /*02e0*/  DMUL R78, R2, c[0x0][0x1d0] ;  /* 0x00007400024e7a28 */ /* 0x000f080000000000 */
[----:B------:R-:W5:-:S04]  /*02f0*/  DMUL R80, R2, c[0x0][0x1e0] ;  /* 0x0000780002507a28 */ /* 0x000f480000000000 */
[----:B0-----:R-:W0:-:S04]  /*0300*/  DFMA R34, R20, c[0x0][0x258], R18 ;  /* 0x0000960014227a2b */ /* 0x001e080000000012 */
[----:B------:R-:W-:-:S04]  /*0310*/  DMUL R10, R20, c[0x0][0x1e8] ;  /* 0x00007a00140a7a28 */ /* 0x000fc80000000000 */
[----:B------:R-:W-:-:S04]  /*0320*/  DMUL R16, R22, c[0x0][0x268] ;  /* 0x00009a0016107a28 */ /* 0x000fc80000000000 */
[----:B------:R-:W-:-:S04]  /*0330*/  DMUL R18, R22, c[0x0][0x270] ;  /* 0x00009c0016127a28 */ /* 0x000fc80000000000 */
[----:B------:R-:W-:-:S04]  /*0340*/  DMUL R20, R22, c[0x0][0x1e0] ;  /* 0x0000780016147a28 */ /* 0x000fc80000000000 */
[----:B-1----:R-:W-:-:S04]  /*0350*/  DMUL R70, R74, c[0x0][0x248] ;  /* 0x000092004a467a28 */ /* 0x002fc80000000000 */
[----:B------:R-:W-:-:S04]  /*0360*/  DMUL R22, R22, c[0x0][0x278] ;  /* 0x00009e0016167a28 */ /* 0x000fc80000000000 */
[----:B------:R-:W1:-:S04]  /*0370*/  DMUL R24, R42, c[0x0][0x1e8] ;  /* 0x00007a002a187a28 */ /* 0x000e480000000000 */
[----:B--2---:R-:W2:-:S04]  /*0380*/  DMUL R74, R12, R74 ;  /* 0x0000004a0c4a7228 */ /* 0x004e880000000000 */
[----:B---3--:R-:W3:-:S04]  /*0390*/  DFMA R76, R6, c[0x0][0x1d0], R76 ;  /* 0x00007400064c7a2b */ /* 0x008ec8000000004c */
[----:B----4-:R-:W4:-:S04]  /*03a0*/  DFMA R78, R6, c[0x0][0x1e0], R78 ;  /* 0x00007800064e7a2b */ /* 0x010f08000000004e */
[----:B-----5:R-:W5:-:S04]  /*03b0*/  DFMA R80, R6, c[0x0][0x1d0], R80 ;  /* 0x0000740006507a2b */ /* 0x020f480000000050 */
[----:B------:R-:W0:-:S04]  /*03c0*/  DMUL R82, R36, R14 ;  /* 0x0000000e24527228 */ /* 0x000e080000000000 */
[----:B------:R-:W0:-:S04]  /*03d0*/  DMUL R84, R14, R38 ;  /* 0x000000260e547228 */ /* 0x000e080000000000 */
[----:B------:R-:W0:-:S04]  /*03e0*/  DMUL R86, R14, R32 ;  /* 0x000000200e567228 */ /* 0x000e080000000000 */
[----:B------:R0:W0:-:S04]  /*03f0*/  DFMA R4, R8, -c[0x0][0x1f8], R4 ;  /* 0x80007e0008047a2b */ /* 0x0000080000000004 */
[----:B0-----:R0:W0:-:S04]  /*0400*/  DFMA R34, R42, c[0x0][0x250], R34 ;  /* 0x000094002a227a2b */ /* 0x0010080000000022 */
[----:B------:R-:W0:-:S04]  /*0410*/  DMUL R8, R8, c[0x0][0x1f8] ;  /* 0x00007e0008087a28 */ /* 0x000e080000000000 */
[----:B------:R0:W0:-:S04]  /*0420*/  DMUL R40, R12, c[0x0][0x1f0] ;  /* 0x00007c000c287a28 */ /* 0x0000080000000000 */
[----:B-1----:R1:W0:-:S04]  /*0430*/  DMUL R162, R24, c[0x0][0x1b8] ;  /* 0x00006e0018a27a28 */ /* 0x0022080000000000 */
[----:B------:R1:W0:-:S04]  /*0440*/  DMUL R42, R24, c[0x0][0x1f0] ;  /* 0x00007c00182a7a28 */ /* 0x0002080000000000 */
[----:B------:R1:W0:-:S04]  /*0450*/  DMUL R44, R16, c[`(nvkernel__Z5jacldi_F1L922_10.const_opt.0.8)] ;  /* 0x00000000102c7a28 */ /* 0x0002080000000000 */
[----:B------:R1:W0:-:S04]  /*0460*/  DMUL R46, R16, c[`(nvkernel__Z5jacldi_F1L922_10.const_opt.8.16)] ;  /* 0x00000000102e7a28 */ /* 0x0002080000000000 */
[----:B------:R1:W0:-:S04]  /*0470*/  DMUL R48, R6, R24 ;  /* 0x0000001806307228 */ /* 0x0002080000000000 */
[----:B------:R1:W0:-:S04]  /*0480*/  DMUL R50, R2, R24 ;  /* 0x0000001802327228 */ /* 0x0002080000000000 */
[----:B------:R1:W0:-:S04]  /*0490*/  DMUL R52, R24, c[0x0][0x248] ;  /* 0x0000920018347a28 */ /* 0x0002080000000000 */
[----:B------:R1:W0:-:S04]  /*04a0*/  DMUL R164, R10, c[0x0][0x1c8] ;  /* 0x000072000aa47a28 */ /* 0x0002080000000000 */
        /* <DEDUP_REMOVED lines=9> */
[----:B------:R1:W0:-:S04]  /*0540*/  DFMA R72, R72, R12, 1 ;  /* 0x3ff000004848742b */ /* 0x000208000000000c */
[----:B--2---:R-:W2:-:S04]  /*0550*/  DMUL R74, R74, c[0x0][0x248] ;  /* 0x000092004a4a7a28 */ /* 0x004e880000000000 */
[----:B---3--:R1:W3:-:S04]  /*0560*/  DFMA R76, R2, c[0x0][0x1c0], R76 ;  /* 0x00007000024c7a2b */ /* 0x0082c8000000004c */
[----:B----4-:R1:W4:-:S04]  /*0570*/  DFMA R78, R6, c[0x0][0x1c0], R78 ;  /* 0x00007000064e7a2b */ /* 0x010308000000004e */
[----:B-----5:R1:W0:-:S04]  /*0580*/  DFMA R80, R6, c[0x0][0x1c0], R80 ;  /* 0x0000700006507a2b */ /* 0x0202080000000050 */
[----:B------:R-:W0:-:S04]  /*0590*/  DMUL R82, R82, c[0x0][0x1f0] ;  /* 0x00007c0052527a28 */ /* 0x000e080000000000 */
[----:B------:R-:W0:-:S04]  /*05a0*/  DMUL R84, R84, c[0x0][0x1f0] ;  /* 0x00007c0054547a28 */ /* 0x000e080000000000 */
[----:B-1234-:R-:W0:-:S04]  /*05b0*/  DMUL R86, R86, c[0x0][0x1f0] ;  /* 0x00007c0056567a28 */ /* 0x01ee080000000000 */
.L_x_416:
[----:B------:R-:W-:Y:S01]  /*05c0*/  ISETP.GE.AND P1, PT, R0, c[0x0][0x160], PT ;  /* 0x0000580000007a0c */ /* 0x000fe20003f26270 */
[----:B------:R-:W-:Y:S01]  /*05d0*/  UIADD3 UR5, -UR4, UR5, URZ ;  /* 0x0000000504057290 */ /* 0x000fe2000fffe13f */
[----:B------:R-:W-:Y:S01]  /*05e0*/  BMOV.32.CLEAR RZ, B0 ;  /* 0x0000000000ff7355 */ /* 0x000fe20000100000 */
[----:B------:R-:W-:Y:S04]  /*05f0*/  BSSY B0, `(.L_x_414) ;  /* 0x000020e000007945 */ /* 0x000fe80003800000 */
[----:B------:R-:W-:-:S05]  /*0600*/  ISETP.LT.AND P0, PT, RZ, UR5, PT ;  /* 0x00000005ff007c0c */ /* 0x000fca000bf01270 */
[----:B0-----:R-:W-:Y:S05]  /*0610*/  @P1 BRA `(.L_x_415) ;  /* 0x000020b000001947 */ /* 0x001fea0003800000 */
        /* <DEDUP_REMOVED lines=24> */
[----:B------:R-:W-:-:S04]  /*07a0*/  IMAD.WIDE R88, R91, 0x67, R88 ;  /* 0x000000675b587825 */ /* 0x000fc800078e0258 */
[----:B------:R-:W-:Y:S02]  /*07b0*/  IMAD R89, R89, 0x67, RZ ;  /* 0x0000006759597824 */ /* 0x000fe400078e02ff */
[----:B------:R-:W-:-:S04]  /*07c0*/  IMAD.WIDE.U32 R94, R88, 0x67, R94 ;  /* 0x00000067585e7825 */ /* 0x000fc800078e005e */
[----:B------:R-:W-:Y:S01]  /*07d0*/  IMAD.IADD R89, R95, 0x1, R89 ;  /* 0x000000015f597824 */ /* 0x000fe200078e0259 */
[----:B------:R-:W-:Y:S01]  /*07e0*/  IADD3.X R95, R0, 0xcb35, RZ, P1, !PT ;  /* 0x0000cb35005f7810 */ /* 0x000fe20000ffe4ff */
[----:B------:R-:W-:-:S03]  /*07f0*/  IMAD.SHL.U32 R90, R94, 0x8, RZ ;  /* 0x000000085e5a7824 */ /* 0x000fc600078e00ff */
[----:B------:R-:W-:Y:S02]  /*0800*/  SHF.L.U64.HI R91, R94, 0x3, R89 ;  /* 0x000000035e5b7819 */ /* 0x000fe40000010259 */
[----:B------:R-:W-:Y:S02]  /*0810*/  IADD3 R126, P2, R90, c[0x0][0x188], RZ ;  /* 0x000062005a7e7a10 */ /* 0x000fe40007f5e0ff */
[----:B------:R-:W-:Y:S02]  /*0820*/  IADD3.X R89, R0, 0x32cd1, RZ, P1, !PT ;  /* 0x00032cd100597810 */ /* 0x000fe40000ffe4ff */
[----:B------:R-:W-:Y:S02]  /*0830*/  IADD3.X R130, R91, c[0x0][0x18c], RZ, P2, !PT ;  /* 0x000063005b827a10 */ /* 0x000fe400017fe4ff */
[----:B------:R-:W2:Y:S01]  /*0840*/  LDG.E.64.SYS R140, [R90.64+UR6] ;  /* 0x000000065a8c7981 */ /* 0x000ea2000c1eeb00 */
[----:B------:R-:W-:Y:S02]  /*0850*/  SHF.R.S64 R94, R142, 0x1d, R95 ;  /* 0x0000001d8e5e7819 */ /* 0x000fe4000000105f */
[----:B------:R-:W-:-:S02]  /*0860*/  IADD3 R88, P2, R126, 0x1000000, RZ ;  /* 0x010000007e587810 */ /* 0x000fc40007f5e0ff */
[----:B------:R-:W-:Y:S02]  /*0870*/  SHF.R.S32.HI R95, RZ, 0x1d, R95 ;  /* 0x0000001dff5f7819 */ /* 0x000fe4000001145f */
        /* <DEDUP_REMOVED lines=15> */
[----:B--2---:R-:W0:-:S04]  /*0970*/  DMUL R136, R140, R140 ;  /* 0x0000008c8c887228 */ /* 0x004e080000000000 */
[----:B------:R-:W-:-:S04]  /*0980*/  DMUL R128, R40, R140 ;  /* 0x0000008c28807228 */ /* 0x000fc80000000000 */
[----:B0-----:R-:W3:-:S08]  /*0990*/  DMUL R92, R82, R136 ;  /* 0x00000088525c7228 */ /* 0x001ed00000000000 */
[----:B---3--:R0:W-:Y:S02]  /*09a0*/  DMUL R110, R92, R96 ;  /* 0x000000605c6e7228 */ /* 0x0081e40000000000 */
[--C-:B0-----:R-:W-:Y:S02]  /*09b0*/  SHF.R.S64 R92, R142, 0x1d, R107.reuse ;  /* 0x0000001d8e5c7819 */ /* 0x101fe4000000106b */
[----:B------:R-:W-:Y:S02]  /*09c0*/  SHF.R.S32.HI R93, RZ, 0x1d, R107 ;  /* 0x0000001dff5d7819 */ /* 0x000fe4000001146b */
[----:B------:R-:W0:Y:S01]  /*09d0*/  DFMA R106, R36, R128, 1 ;  /* 0x3ff00000246a742b */ /* 0x000e220000000080 */
[----:B------:R-:W-:-:S04]  /*09e0*/  IADD3.X R97, R0, 0xf3d9, RZ, P1, !PT ;  /* 0x0000f3d900617810 */ /* 0x000fc80000ffe4ff */
[C-C-:B------:R-:W-:Y:S02]  /*09f0*/  SHF.R.S64 R96, R142.reuse, 0x1d, R97.reuse ;  /* 0x0000001d8e607819 */ /* 0x140fe40000001061 */
[----:B------:R-:W-:Y:S01]  /*0a00*/  SHF.R.S32.HI R97, RZ, 0x1d, R97 ;  /* 0x0000001dff617819 */ /* 0x000fe20000011461 */
[----:B0-----:R0:W1:Y:S01]  /*0a10*/  DFMA R114, R12, R26, R106 ;  /* 0x0000001a0c72722b */ /* 0x001062000000006a */
[----:B------:R2:W-:Y:S01]  /*0a20*/  STG.E.64.SYS [R92.64+UR8], R110 ;  /* 0x0000006e5c007986 */ /* 0x0005e2000c10eb08 */
[--C-:B0-----:R-:W-:Y:S02]  /*0a30*/  SHF.R.S64 R106, R142, 0x1d, R117.reuse ;  /* 0x0000001d8e6a7819 */ /* 0x101fe40000001075 */
[----:B------:R-:W-:-:S05]  /*0a40*/  SHF.R.S32.HI R107, RZ, 0x1d, R117 ;  /* 0x0000001dff6b7819 */ /* 0x000fca0000011475 */
[----:B-1----:R0:W-:Y:S01]  /*0a50*/  STG.E.64.SYS [R96.64+UR8], R114 ;  /* 0x0000007260007986 */ /* 0x0021e2000c10eb08 */
[--C-:B--2---:R-:W-:Y:S02]  /*0a60*/  SHF.R.S64 R110, R142, 0x1d, R113.reuse ;  /* 0x0000001d8e6e7819 */ /* 0x104fe40000001071 */
[----:B------:R-:W-:Y:S01]  /*0a70*/  SHF.R.S32.HI R111, RZ, 0x1d, R113 ;  /* 0x0000001dff6f7819 */ /* 0x000fe20000011471 */
[----:B------:R-:W-:Y:S04]  /*0a80*/  STG.E.64.SYS [R106.64+UR8], RZ ;  /* 0x000000ff6a007986 */ /* 0x000fe8000c10eb08 */
[----:B------:R-:W-:Y:S04]  /*0a90*/  STG.E.64.SYS [R108.64+UR8], RZ ;  /* 0x000000ff6c007986 */ /* 0x000fe8000c10eb08 */
[----:B------:R-:W-:Y:S04]  /*0aa0*/  STG.E.64.SYS [R110.64+UR8], RZ ;  /* 0x000000ff6e007986 */ /* 0x000fe8000c10eb08 */
[----:B------:R-:W2:Y:S01]  /*0ab0*/  LDG.E.64.SYS R116, [R88+0x83060] ;  /* 0x0830600058747381 */ /* 0x000ea200001eeb00 */
[----:B------:R-:W-:Y:S01]  /*0ac0*/  DMUL R112, R84, R136 ;  /* 0x0000008854707228 */ /* 0x000fe20000000000 */
[----:B------:R-:W-:-:S03]  /*0ad0*/  IADD3.X R119, R0, 0x5149, RZ, P1, !PT ;  /* 0x0000514900777810 */ /* 0x000fc60000ffe4ff */
[----:B------:R-:W1:Y:S01]  /*0ae0*/  DFMA R122, R38, R128, 1 ;  /* 0x3ff00000267a742b */ /* 0x000e620000000080 */
[C---:B0-----:R-:W-:Y:S02]  /*0af0*/  IADD3.X R115, R0.reuse, 0x2b2e5, RZ, P1, !PT ;  /* 0x0002b2e500737810 */ /* 0x041fe40000ffe4ff */
[----:B------:R-:W-:Y:S02]  /*0b00*/  IADD3.X R127, R0, 0x37e19, RZ, P1, !PT ;  /* 0x00037e19007f7810 */ /* 0x000fe40000ffe4ff */
[----:B------:R-:W-:-:S03]  /*0b10*/  SHF.R.S64 R114, R142, 0x1d, R115 ;  /* 0x0000001d8e727819 */ /* 0x000fc60000001073 */
[----:B-1----:R0:W-:Y:S01]  /*0b20*/  DFMA R124, R12, R28, R122 ;  /* 0x0000001c0c7c722b */ /* 0x0021e2000000007a */
[----:B------:R-:W-:Y:S02]  /*0b30*/  SHF.R.S32.HI R115, RZ, 0x1d, R115 ;  /* 0x0000001dff737819 */ /* 0x000fe40000011473 */
[C-C-:B0-----:R-:W-:Y:S02]  /*0b40*/  SHF.R.S64 R122, R142.reuse, 0x1d, R127.reuse ;  /* 0x0000001d8e7a7819 */ /* 0x141fe4000000107f */
[----:B------:R-:W-:Y:S01]  /*0b50*/  SHF.R.S32.HI R123, RZ, 0x1d, R127 ;  /* 0x0000001dff7b7819 */ /* 0x000fe2000001147f */
[----:B--2---:R0:W1:Y:S02]  /*0b60*/  DMUL R120, R112, R116 ;  /* 0x0000007470787228 */ /* 0x0040640000000000 */
[--C-:B0-----:R-:W-:Y:S02]  /*0b70*/  SHF.R.S64 R112, R142, 0x1d, R119.reuse ;  /* 0x0000001d8e707819 */ /* 0x101fe40000001077 */
[----:B------:R-:W-:-:S02]  /*0b80*/  SHF.R.S32.HI R113, RZ, 0x1d, R119 ;  /* 0x0000001dff717819 */ /* 0x000fc40000011477 */
[C---:B------:R-:W-:Y:S02]  /*0b90*/  IADD3.X R119, R0.reuse, 0x11c7d, RZ, P1, !PT ;  /* 0x00011c7d00777810 */ /* 0x040fe40000ffe4ff */
[----:B------:R-:W-:Y:S02]  /*0ba0*/  IADD3.X R117, R0, 0x1e7b1, RZ, P1, !PT ;  /* 0x0001e7b100757810 */ /* 0x000fe40000ffe4ff */
[C-C-:B------:R-:W-:Y:S02]  /*0bb0*/  SHF.R.S64 R118, R142.reuse, 0x1d, R119.reuse ;  /* 0x0000001d8e767819 */ /* 0x140fe40000001077 */
[----:B-1----:R0:W-:Y:S01]  /*0bc0*/  STG.E.64.SYS [R112.64+UR8], R120 ;  /* 0x0000007870007986 */ /* 0x0021e2000c10eb08 */
[----:B------:R-:W-:Y:S02]  /*0bd0*/  SHF.R.S32.HI R119, RZ, 0x1d, R119 ;  /* 0x0000001dff777819 */ /* 0x000fe40000011477 */
[--C-:B------:R-:W-:Y:S02]  /*0be0*/  SHF.R.S64 R116, R142, 0x1d, R117.reuse ;  /* 0x0000001d8e747819 */ /* 0x100fe40000001075 */
[----:B------:R-:W-:-:S02]  /*0bf0*/  SHF.R.S32.HI R117, RZ, 0x1d, R117 ;  /* 0x0000001dff757819 */ /* 0x000fc40000011475 */
[----:B0-----:R-:W-:Y:S02]  /*0c00*/  IADD3 R120, P2, R126, 0x2000000, RZ ;  /* 0x020000007e787810 */ /* 0x001fe40007f5e0ff */
[----:B------:R-:W-:Y:S03]  /*0c10*/  STG.E.64.SYS [R118.64+UR8], RZ ;  /* 0x000000ff76007986 */ /* 0x000fe6000c10eb08 */
[----:B------:R-:W-:Y:S01]  /*0c20*/  IMAD.X R121, RZ, RZ, R130, P2 ;  /* 0x000000ffff797224 */ /* 0x000fe200010e0682 */
[----:B------:R0:W-:Y:S04]  /*0c30*/  STG.E.64.SYS [R116.64+UR8], R124 ;  /* 0x0000007c74007986 */ /* 0x0001e8000c10eb08 */
[----:B------:R-:W-:Y:S04]  /*0c40*/  STG.E.64.SYS [R114.64+UR8], RZ ;  /* 0x000000ff72007986 */ /* 0x000fe8000c10eb08 */
[----:B------:R-:W-:Y:S04]  /*0c50*/  STG.E.64.SYS [R122.64+UR8], RZ ;  /* 0x000000ff7a007986 */ /* 0x000fe8000c10eb08 */
[----:B------:R-:W2:Y:S01]  /*0c60*/  LDG.E.64.SYS R130, [R120+-0x73b770] ;  /* 0x8c48900078827381 */ /* 0x000ea200001eeb00 */
[----:B------:R-:W2:Y:S01]  /*0c70*/  DMUL R126, R86, R136 ;  /* 0x00000088567e7228 */ /* 0x000ea20000000000 */
[----:B------:R-:W-:-:S02]  /*0c80*/  IADD3.X R139, R0, 0x79ed, RZ, P1, !PT ;  /* 0x000079ed008b7810 */ /* 0x000fc40000ffe4ff */
[C---:B------:R-:W-:Y:S02]  /*0c90*/  IADD3.X R145, R0.reuse, 0x14521, RZ, P1, !PT ;  /* 0x0001452100917810 */ /* 0x040fe40000ffe4ff */
[C---:B------:R-:W-:Y:S02]  /*0ca0*/  IADD3.X R133, R0.reuse, 0x21055, RZ, P1, !PT ;  /* 0x0002105500857810 */ /* 0x040fe40000ffe4ff */
[----:B------:R-:W-:Y:S02]  /*0cb0*/  IADD3.X R143, R0, 0x3a6bd, RZ, P1, !PT ;  /* 0x0003a6bd008f7810 */ /* 0x000fe40000ffe4ff */
[C-C-:B0-----:R-:W-:Y:S02]  /*0cc0*/  SHF.R.S64 R124, R142.reuse, 0x1d, R145.reuse ;  /* 0x0000001d8e7c7819 */ /* 0x141fe40000001091 */
[----:B------:R-:W-:Y:S02]  /*0cd0*/  SHF.R.S32.HI R125, RZ, 0x1d, R145 ;  /* 0x0000001dff7d7819 */ /* 0x000fe40000011491 */
[----:B------:R-:W-:-:S02]  /*0ce0*/  SHF.R.S64 R132, R142, 0x1d, R133 ;  /* 0x0000001d8e847819 */ /* 0x000fc40000001085 */
[----:B------:R-:W-:Y:S01]  /*0cf0*/  SHF.R.S32.HI R133, RZ, 0x1d, R133 ;  /* 0x0000001dff857819 */ /* 0x000fe20000011485 */
[----:B--2---:R0:W-:Y:S02]  /*0d00*/  DMUL R134, R126, R130 ;  /* 0x000000827e867228 */ /* 0x0041e40000000000 */
[--C-:B0-----:R-:W-:Y:S02]  /*0d10*/  SHF.R.S64 R126, R142, 0x1d, R139.reuse ;  /* 0x0000001d8e7e7819 */ /* 0x101fe4000000108b */
[----:B------:R-:W-:Y:S02]  /*0d20*/  SHF.R.S32.HI R127, RZ, 0x1d, R139 ;  /* 0x0000001dff7f7819 */ /* 0x000fe4000001148b */
[----:B------:R0:W1:Y:S01]  /*0d30*/  DFMA R138, R32, R128, 1 ;  /* 0x3ff00000208a742b */ /* 0x0000620000000080 */
[----:B------:R-:W-:Y:S02]  /*0d40*/  IADD3.X R131, R0, 0x2db89, RZ, P1, !PT ;  /* 0x0002db8900837810 */ /* 0x000fe40000ffe4ff */
[----:B0-----:R-:W-:-:S02]  /*0d50*/  SHF.R.S64 R128, R142, 0x1d, R143 ;  /* 0x0000001d8e807819 */ /* 0x001fc4000000108f */
[--C-:B------:R-:W-:Y:S02]  /*0d60*/  SHF.R.S64 R130, R142, 0x1d, R131.reuse ;  /* 0x0000001d8e827819 */ /* 0x100fe40000001083 */
[----:B------:R-:W-:Y:S01]  /*0d70*/  SHF.R.S32.HI R131, RZ, 0x1d, R131 ;  /* 0x0000001dff837819 */ /* 0x000fe20000011483 */
[----:B-1----:R-:W0:Y:S01]  /*0d80*/  DFMA R138, R12, R30, R138 ;  /* 0x0000001e0c8a722b */ /* 0x002e22000000008a */
[----:B------:R-:W-:Y:S01]  /*0d90*/  SHF.R.S32.HI R129, RZ, 0x1d, R143 ;  /* 0x0000001dff817819 */ /* 0x000fe2000001148f */
[----:B------:R1:W-:Y:S04]  /*0da0*/  STG.E.64.SYS [R126.64+UR8], R134 ;  /* 0x000000867e007986 */ /* 0x0003e8000c10eb08 */
[----:B------:R-:W-:Y:S04]  /*0db0*/  STG.E.64.SYS [R124.64+UR8], RZ ;  /* 0x000000ff7c007986 */ /* 0x000fe8000c10eb08 */
[----:B------:R-:W-:Y:S04]  /*0dc0*/  STG.E.64.SYS [R132.64+UR8], RZ ;  /* 0x000000ff84007986 */ /* 0x000fe8000c10eb08 */
[----:B0-----:R0:W-:Y:S04]  /*0dd0*/  STG.E.64.SYS [R130.64+UR8], R138 ;  /* 0x0000008a82007986 */ /* 0x0011e8000c10eb08 */
[----:B------:R-:W-:Y:S04]  /*0de0*/  STG.E.64.SYS [R128.64+UR8], RZ ;  /* 0x000000ff80007986 */ /* 0x000fe8000c10eb08 */
[----:B------:R-:W2:Y:S04]  /*0df0*/  LDG.E.64.SYS R148, [R88+-0x7be7d0] ;  /* 0x8418300058947381 */ /* 0x000ea800001eeb00 */
[----:B------:R-:W3:Y:S04]  /*0e00*/  LDG.E.64.SYS R146, [R88+0x83060] ;  /* 0x0830600058927381 */ /* 0x000ee800001eeb00 */
[----:B------:R-:W4:Y:S04]  /*0e10*/  LDG.E.64.SYS R144, [R120+-0x73b770] ;  /* 0x8c48900078907381 */ /* 0x000f2800001eeb00 */
[----:B------:R-:W5:Y:S01]  /*0e20*/  LDG.E.64.SYS R150, [R120+0x1060c0] ;  /* 0x1060c00078967381 */ /* 0x000f6200001eeb00 */
[----:B-1----:R-:W-:-:S04]  /*0e30*/  DMUL R134, R140, R136 ;  /* 0x000000888c867228 */ /* 0x002fc80000000000 */
[----:B0-----:R-:W-:Y:S01]  /*0e40*/  DMUL R138, R70, R136 ;  /* 0x00000088468a7228 */ /* 0x001fe20000000000 */
[----:B------:R-:W-:-:S03]  /*0e50*/  IADD3.X R143, R0, 0xa291, RZ, P1, !PT ;  /* 0x0000a291008f7810 */ /* 0x000fc60000ffe4ff */
[----:B--2---:R-:W0:-:S04]  /*0e60*/  DMUL R148, R148, R148 ;  /* 0x0000009494947228 */ /* 0x004e080000000000 */
[----:B---3--:R-:W-:-:S04]  /*0e70*/  DMUL R146, R146, R146 ;  /* 0x0000009292927228 */ /* 0x008fc80000000000 */
[----:B0-----:R-:W0:-:S04]  /*0e80*/  DMUL R148, R80, R148 ;  /* 0x0000009450947228 */ /* 0x001e080000000000 */
[----:B----4-:R-:W-:-:S04]  /*0e90*/  DMUL R144, R144, R144 ;  /* 0x0000009090907228 */ /* 0x010fc80000000000 */
[----:B0-----:R-:W0:-:S08]  /*0ea0*/  DFMA R146, R78, R146, R148 ;  /* 0x000000924e92722b */ /* 0x001e100000000094 */
[----:B0-----:R-:W0:-:S08]  /*0eb0*/  DFMA R144, R76, R144, R146 ;  /* 0x000000904c90722b */ /* 0x001e100000000092 */
[----:B0-----:R-:W5:-:S08]  /*0ec0*/  DMUL R134, R134, R144 ;  /* 0x0000009086867228 */ /* 0x001f500000000000 */
[----:B-----5:R-:W0:-:S08]  /*0ed0*/  DFMA R134, R138, R150, R134 ;  /* 0x000000968a86722b */ /* 0x020e100000000086 */
[----:B0-----:R0:W1:Y:S02]  /*0ee0*/  DMUL R138, R14, R134 ;  /* 0x000000860e8a7228 */ /* 0x0010640000000000 */
[--C-:B0-----:R-:W-:Y:S02]  /*0ef0*/  SHF.R.S64 R134, R142, 0x1d, R143.reuse ;  /* 0x0000001d8e867819 */ /* 0x101fe4000000108f */
[----:B------:R-:W-:-:S08]  /*0f00*/  SHF.R.S32.HI R135, RZ, 0x1d, R143 ;  /* 0x0000001dff877819 */ /* 0x000fd0000001148f */
[----:B-1----:R0:W-:Y:S04]  /*0f10*/  STG.E.64.SYS [R134.64+UR8], R138 ;  /* 0x0000008a86007986 */ /* 0x0021e8000c10eb08 */
[----:B------:R-:W2:Y:S01]  /*0f20*/  LDG.E.64.SYS R146, [R88+-0x7be7d0] ;  /* 0x8418300058927381 */ /* 0x000ea200001eeb00 */
[----:B------:R1:W2:Y:S02]  /*0f30*/  DMUL R144, R12, R136 ;  /* 0x000000880c907228 */ /* 0x0002a40000000000 */
[----:B-1----:R-:W-:-:S04]  /*0f40*/  IADD3.X R137, R0, 0x16dc5, RZ, P1, !PT ;  /* 0x00016dc500897810 */ /* 0x002fc80000ffe4ff */
[--C-:B------:R-:W-:Y:S02]  /*0f50*/  SHF.R.S64 R136, R142, 0x1d, R137.reuse ;  /* 0x0000001d8e887819 */ /* 0x100fe40000001089 */
[----:B------:R-:W-:Y:S01]  /*0f60*/  SHF.R.S32.HI R137, RZ, 0x1d, R137 ;  /* 0x0000001dff897819 */ /* 0x000fe20000011489 */
[----:B--2---:R-:W1:-:S08]  /*0f70*/  DMUL R146, R144, R146 ;  /* 0x0000009290927228 */ /* 0x004e500000000000 */
[----:B-1----:R-:W1:-:S09]  /*0f80*/  DMUL R146, R80, R146 ;  /* 0x0000009250927228 */ /* 0x002e520000000000 */
[----:B-1----:R1:W-:Y:S04]  /*0f90*/  STG.E.64.SYS [R136.64+UR8], R146 ;  /* 0x0000009288007986 */ /* 0x0023e8000c10eb08 */
[----:B------:R-:W2:Y:S01]  /*0fa0*/  LDG.E.64.SYS R148, [R88+0x83060] ;  /* 0x0830600058947381 */ /* 0x000ea200001eeb00 */
[----:B0-----:R-:W-:-:S04]  /*0fb0*/  IADD3.X R139, R0, 0x238f9, RZ, P1, !PT ;  /* 0x000238f9008b7810 */ /* 0x001fc80000ffe4ff */
[--C-:B------:R-:W-:Y:S02]  /*0fc0*/  SHF.R.S64 R138, R142, 0x1d, R139.reuse ;  /* 0x0000001d8e8a7819 */ /* 0x100fe4000000108b */
[----:B------:R-:W-:Y:S01]  /*0fd0*/  SHF.R.S32.HI R139, RZ, 0x1d, R139 ;  /* 0x0000001dff8b7819 */ /* 0x000fe2000001148b */
[----:B--2---:R-:W0:-:S08]  /*0fe0*/  DMUL R148, R144, R148 ;  /* 0x0000009490947228 */ /* 0x004e100000000000 */
[----:B0-----:R-:W0:-:S09]  /*0ff0*/  DMUL R148, R78, R148 ;  /* 0x000000944e947228 */ /* 0x001e120000000000 */
[----:B0-----:R-:W-:Y:S04]  /*1000*/  STG.E.64.SYS [R138.64+UR8], R148 ;  /* 0x000000948a007986 */ /* 0x001fe8000c10eb08 */
[----:B------:R-:W2:Y:S01]  /*1010*/  LDG.E.64.SYS R150, [R120+-0x73b770] ;  /* 0x8c48900078967381 */ /* 0x000ea200001eeb00 */
[----:B------:R-:W0:Y:S01]  /*1020*/  DFMA R140, R74, R140, 1 ;  /* 0x3ff000004a8c742b */ /* 0x000e22000000008c */
[----:B------:R-:W-:-:S07]  /*1030*/  IADD3.X R143, R0, 0x3cf61, RZ, P1, !PT ;  /* 0x0003cf61008f7810 */ /* 0x000fce0000ffe4ff */
[----:B0-----:R0:W-:Y:S02]  /*1040*/  DFMA R152, R12, R34, R140 ;  /* 0x000000220c98722b */ /* 0x0011e4000000008c */
[----:B0-----:R-:W-:-:S04]  /*1050*/  IADD3.X R141, R0, 0x3042d, RZ, P1, !PT ;  /* 0x0003042d008d7810 */ /* 0x001fc80000ffe4ff */
[C-C-:B------:R-:W-:Y:S02]  /*1060*/  SHF.R.S64 R140, R142.reuse, 0x1d, R141.reuse ;  /* 0x0000001d8e8c7819 */ /* 0x140fe4000000108d */
[----:B------:R-:W-:Y:S02]  /*1070*/  SHF.R.S32.HI R141, RZ, 0x1d, R141 ;  /* 0x0000001dff8d7819 */ /* 0x000fe4000001148d */
[--C-:B------:R-:W-:Y:S02]  /*1080*/  SHF.R.S64 R142, R142, 0x1d, R143.reuse ;  /* 0x0000001d8e8e7819 */ /* 0x100fe4000000108f */
[----:B------:R-:W-:Y:S01]  /*1090*/  SHF.R.S32.HI R143, RZ, 0x1d, R143 ;  /* 0x0000001dff8f7819 */ /* 0x000fe2000001148f */
[----:B------:R-:W-:-:S04]  /*10a0*/  DADD R156, -RZ, -R162 ;  /* 0x00000000ff9c7229 */ /* 0x000fc800000009a2 */
[----:B------:R-:W-:-:S04]  /*10b0*/  DADD R160, -RZ, -R16 ;  /* 0x00000000ffa07229 */ /* 0x000fc80000000910 */
[----:B--2---:R-:W0:-:S08]  /*10c0*/  DMUL R150, R144, R150 ;  /* 0x0000009690967228 */ /* 0x004e100000000000 */
[----:B0-----:R-:W0:-:S09]  /*10d0*/  DMUL R150, R76, R150 ;  /* 0x000000964c967228 */ /* 0x001e120000000000 */
[----:B0-----:R0:W-:Y:S04]  /*10e0*/  STG.E.64.SYS [R140.64+UR8], R150 ;  /* 0x000000968c007986 */ /* 0x0011e8000c10eb08 */
[----:B------:R-:W-:Y:S01]  /*10f0*/  STG.E.64.SYS [R142.64+UR8], R152 ;  /* 0x000000988e007986 */ /* 0x000fe2000c10eb08 */
[----:B------:R-:W-:-:S03]  /*1100*/  ULDC.64 UR8, c[0x0][0x190] ;  /* 0x0000640000087ab9 */ /* 0x000fc60000000a00 */
[----:B------:R-:W0:Y:S04]  /*1110*/  LDG.E.64.SYS R144, [R90.64+UR6+-0x14b88] ;  /* 0xfeb478065a907981 */ /* 0x000e28000c1eeb00 */
[----:B------:R2:W-:Y:S04]  /*1120*/  STG.E.64.SYS [R98.64+UR8], R156 ;  /* 0x0000009c62007986 */ /* 0x0005e8000c10eb08 */
[----:B------:R-:W-:Y:S04]  /*1130*/  STG.E.64.SYS [R94.64+UR8], RZ ;  /* 0x000000ff5e007986 */ /* 0x000fe8000c10eb08 */
[----:B------:R-:W-:Y:S04]  /*1140*/  STG.E.64.SYS [R104.64+UR8], RZ ;  /* 0x000000ff68007986 */ /* 0x000fe8000c10eb08 */
[----:B------:R3:W-:Y:S04]  /*1150*/  STG.E.64.SYS [R102.64+UR8], R160 ;  /* 0x000000a066007986 */ /* 0x0007e8000c10eb08 */
[----:B------:R-:W-:Y:S04]  /*1160*/  STG.E.64.SYS [R100.64+UR8], RZ ;  /* 0x000000ff64007986 */ /* 0x000fe8000c10eb08 */
[----:B-1----:R-:W4:Y:S04]  /*1170*/  LDG.E.64.SYS R146, [R120+-0x7502f8] ;  /* 0x8afd080078927381 */ /* 0x002f2800001eeb00 */
[----:B------:R-:W2:Y:S01]  /*1180*/  LDG.E.64.SYS R154, [R88+-0x7d3358] ;  /* 0x82cca800589a7381 */ /* 0x000ea200001eeb00 */
[----:B0-----:R-:W0:-:S08]  /*1190*/  DMUL R150, R144, R144 ;  /* 0x0000009090967228 */ /* 0x001e100000000000 */
[----:B0-----:R-:W2:-:S04]  /*11a0*/  DMUL R158, R150, c[0x0][0x1f0] ;  /* 0x00007c00969e7a28 */ /* 0x001e880000000000 */
[----:B----4-:R-:W0:-:S04]  /*11b0*/  DMUL R148, R144, R146 ;  /* 0x0000009290947228 */ /* 0x010e080000000000 */
[----:B--2---:R-:W3:-:S04]  /*11c0*/  DMUL R156, R154, R158 ;  /* 0x0000009e9a9c7228 */ /* 0x004ec80000000000 */
[----:B------:R-:W1:-:S04]  /*11d0*/  DMUL R152, R146, R154 ;  /* 0x0000009a92987228 */ /* 0x000e480000000000 */
[----:B0-----:R-:W0:-:S04]  /*11e0*/  DMUL R168, R16, R148 ;  /* 0x0000009410a87228 */ /* 0x001e080000000000 */
[----:B------:R-:W2:-:S04]  /*11f0*/  DMUL R172, R144, R154 ;  /* 0x0000009a90ac7228 */ /* 0x000e880000000000 */
[----:B---3--:R-:W-:-:S04]  /*1200*/  DMUL R160, R24, R156 ;  /* 0x0000009c18a07228 */ /* 0x008fc80000000000 */
[----:B-1----:R-:W1:-:S04]  /*1210*/  DMUL R156, R150, R152 ;  /* 0x00000098969c7228 */ /* 0x002e480000000000 */
[----:B0-----:R-:W0:-:S04]  /*1220*/  DFMA R170, -R42, R144, -R168 ;  /* 0x000000902aaa722b */ /* 0x001e0800000009a8 */
[----:B--2---:R-:W2:-:S04]  /*1230*/  DMUL R174, R16, R172 ;  /* 0x000000ac10ae7228 */ /* 0x004e880000000000 */
[----:B-1----:R-:W1:-:S04]  /*1240*/  DFMA R160, R16, R156, R160 ;  /* 0x0000009c10a0722b */ /* 0x002e4800000000a0 */
[----:B0-----:R-:W0:-:S04]  /*1250*/  DFMA R170, -R24, c[0x0][0x200], R170 ;  /* 0x0000800018aa7a2b */ /* 0x001e0800000001aa */
[----:B--2---:R-:W2:Y:S01]  /*1260*/  DADD R178, -RZ, -R174 ;  /* 0x00000000ffb27229 */ /* 0x004ea200000009ae */
[----:B-1----:R1:W-:Y:S04]  /*1270*/  STG.E.64.SYS [R92.64+UR8], R160 ;  /* 0x000000a05c007986 */ /* 0x0023e8000c10eb08 */
[----:B0-----:R0:W-:Y:S04]  /*1280*/  STG.E.64.SYS [R96.64+UR8], R170 ;  /* 0x000000aa60007986 */ /* 0x0011e8000c10eb08 */
[----:B------:R-:W-:Y:S04]  /*1290*/  STG.E.64.SYS [R106.64+UR8], RZ ;  /* 0x000000ff6a007986 */ /* 0x000fe8000c10eb08 */
[----:B--2---:R2:W-:Y:S04]  /*12a0*/  STG.E.64.SYS [R108.64+UR8], R178 ;  /* 0x000000b26c007986 */ /* 0x0045e8000c10eb08 */
[----:B------:R-:W-:Y:S04]  /*12b0*/  STG.E.64.SYS [R110.64+UR8], RZ ;  /* 0x000000ff6e007986 */ /* 0x000fe8000c10eb08 */
[----:B------:R-:W3:Y:S01]  /*12c0*/  LDG.E.64.SYS R156, [R88+0x6e4d8] ;  /* 0x06e4d800589c7381 */ /* 0x000ee200001eeb00 */
[----:B------:R-:W4:-:S08]  /*12d0*/  DMUL R174, R144, c[0x0][0x1f0] ;  /* 0x00007c0090ae7a28 */ /* 0x000f100000000000 */
[----:B----4-:R-:W4:-:S08]  /*12e0*/  DFMA R174, R24, -R174, -R168 ;  /* 0x800000ae18ae722b */ /* 0x010f1000000008a8 */
[----:B----4-:R-:W-:Y:S01]  /*12f0*/  DFMA R174, -R24, c[0x0][0x218], R174 ;  /* 0x0000860018ae7a2b */ /* 0x010fe200000001ae */
[----:B------:R-:W-:-:S03]  /*1300*/  ULDC.64 UR10, c[0x0][0x198] ;  /* 0x00006600000a7ab9 */ /* 0x000fc60000000a00 */
[----:B---3--:R-:W3:-:S04]  /*1310*/  DMUL R168, R158, R156 ;  /* 0x0000009c9ea87228 */ /* 0x008ec80000000000 */
[----:B------:R-:W1:-:S04]  /*1320*/  DMUL R158, R146, R156 ;  /* 0x0000009c929e7228 */ /* 0x000e480000000000 */
[----:B------:R-:W0:-:S04]  /*1330*/  DMUL R176, R144, R156 ;  /* 0x0000009c90b07228 */ /* 0x000e080000000000 */
[----:B---3--:R-:W-:-:S04]  /*1340*/  DMUL R168, R24, R168 ;  /* 0x000000a818a87228 */ /* 0x008fc80000000000 */
[----:B-1----:R-:W1:-:S04]  /*1350*/  DMUL R160, R150, R158 ;  /* 0x0000009e96a07228 */ /* 0x002e480000000000 */
[----:B0-----:R-:W0:-:S04]  /*1360*/  DMUL R170, R16, R176 ;  /* 0x000000b010aa7228 */ /* 0x001e080000000000 */
[----:B-1----:R-:W1:-:S04]  /*1370*/  DFMA R160, R16, R160, R168 ;  /* 0x000000a010a0722b */ /* 0x002e4800000000a8 */
[----:B0-----:R-:W0:-:S05]  /*1380*/  DADD R182, -RZ, -R170 ;  /* 0x00000000ffb67229 */ /* 0x001e0a00000009aa */
[----:B-1----:R-:W-:Y:S04]  /*1390*/  STG.E.64.SYS [R112.64+UR8], R160 ;  /* 0x000000a070007986 */ /* 0x002fe8000c10eb08 */
[----:B------:R-:W-:Y:S04]  /*13a0*/  STG.E.64.SYS [R118.64+UR8], RZ ;  /* 0x000000ff76007986 */ /* 0x000fe8000c10eb08 */
[----:B------:R1:W-:Y:S04]  /*13b0*/  STG.E.64.SYS [R116.64+UR8], R174 ;  /* 0x000000ae74007986 */ /* 0x0003e8000c10eb08 */
[----:B0-----:R0:W-:Y:S04]  /*13c0*/  STG.E.64.SYS [R114.64+UR8], R182 ;  /* 0x000000b672007986 */ /* 0x0011e8000c10eb08 */
[----:B------:R-:W-:Y:S04]  /*13d0*/  STG.E.64.SYS [R122.64+UR8], RZ ;  /* 0x000000ff7a007986 */ /* 0x000fe8000c10eb08 */
[----:B------:R-:W3:Y:S01]  /*13e0*/  LDG.E.64.SYS R168, [R90.64+UR10+-0x14b88] ;  /* 0xfeb4780a5aa87981 */ /* 0x000ee2000c1eeb00 */
[----:B------:R-:W-:-:S04]  /*13f0*/  DMUL R170, R148, R148 ;  /* 0x0000009494aa7228 */ /* 0x000fc80000000000 */
[----:B------:R-:W4:-:S04]  /*1400*/  DMUL R180, R8, R144 ;  /* 0x0000009008b47228 */ /* 0x000f080000000000 */
[----:B--2---:R-:W2:-:S04]  /*1410*/  DMUL R178, R8, R150 ;  /* 0x0000009608b27228 */ /* 0x004e880000000000 */
[----:B----4-:R-:W4:-:S04]  /*1420*/  DMUL R180, R24, R180 ;  /* 0x000000b418b47228 */ /* 0x010f080000000000 */
[----:B--2---:R-:W-:-:S04]  /*1430*/  DMUL R178, R146, R178 ;  /* 0x000000b292b27228 */ /* 0x004fc80000000000 */
[----:B------:R-:W2:-:S04]  /*1440*/  DMUL R172, R172, c[`(nvkernel__Z5jacldi_F1L922_10.const_opt.16.24)] ;  /* 0x00000000acac7a28 */ /* 0x000e880000000000 */
[----:B------:R-:W5:-:S04]  /*1450*/  DMUL R176, R176, c[`(nvkernel__Z5jacldi_F1L922_10.const_opt.16.24)] ;  /* 0x00000000b0b07a28 */ /* 0x000f480000000000 */
[----:B----4-:R-:W4:-:S04]  /*1460*/  DFMA R180, R44, R148, -R180 ;  /* 0x000000942cb4722b */ /* 0x010f0800000008b4 */
[----:B--2---:R-:W-:-:S04]  /*1470*/  DMUL R172, R16, R172 ;  /* 0x000000ac10ac7228 */ /* 0x004fc80000000000 */
[----:B-----5:R-:W-:-:S04]  /*1480*/  DMUL R176, R16, R176 ;  /* 0x000000b010b07228 */ /* 0x020fc80000000000 */
[----:B----4-:R-:W-:-:S04]  /*1490*/  DFMA R180, -R24, c[0x0][0x230], R180 ;  /* 0x00008c0018b47a2b */ /* 0x010fc800000001b4 */
[----:B---3--:R-:W2:-:S08]  /*14a0*/  DMUL R168, R168, c[`(nvkernel__Z5jacldi_F1L922_10.const_opt.16.24)] ;  /* 0x00000000a8a87a28 */ /* 0x008e900000000000 */
[----:B--2---:R-:W2:-:S08]  /*14b0*/  DFMA R168, R144, R168, -R170 ;  /* 0x000000a890a8722b */ /* 0x004e9000000008aa */
[----:B--2---:R-:W2:-:S08]  /*14c0*/  DMUL R168, R16, R168 ;  /* 0x000000a810a87228 */ /* 0x004e900000000000 */
[----:B--2---:R-:W2:-:S09]  /*14d0*/  DFMA R178, R24, R178, -R168 ;  /* 0x000000b218b2722b */ /* 0x004e9200000008a8 */
[----:B--2---:R2:W-:Y:S04]  /*14e0*/  STG.E.64.SYS [R126.64+UR8], R178 ;  /* 0x000000b27e007986 */ /* 0x0045e8000c10eb08 */
[----:B------:R-:W-:Y:S04]  /*14f0*/  STG.E.64.SYS [R124.64+UR8], R172 ;  /* 0x000000ac7c007986 */ /* 0x000fe8000c10eb08 */
[----:B------:R3:W-:Y:S04]  /*1500*/  STG.E.64.SYS [R132.64+UR8], R176 ;  /* 0x000000b084007986 */ /* 0x0007e8000c10eb08 */
[----:B------:R4:W-:Y:S04]  /*1510*/  STG.E.64.SYS [R130.64+UR8], R180 ;  /* 0x000000b482007986 */ /* 0x0009e8000c10eb08 */
[----:B------:R-:W-:Y:S04]  /*1520*/  STG.E.64.SYS [R128.64+UR8], R46 ;  /* 0x0000002e80007986 */ /* 0x000fe8000c10eb08 */
[----:B------:R-:W5:Y:S04]  /*1530*/  LDG.E.64.SYS R170, [R120+0xf1538] ;  /* 0x0f15380078aa7381 */ /* 0x000f6800001eeb00 */
[----:B-1----:R-:W5:Y:S01]  /*1540*/  LDG.E.64.SYS R174, [R90.64+UR10+-0x14b88] ;  /* 0xfeb4780a5aae7981 */ /* 0x002f62000c1eeb00 */
[----:B------:R-:W1:Y:S01]  /*1550*/  DMUL R168, R144, R150 ;  /* 0x0000009690a87228 */ /* 0x000e620000000000 */
[----:B------:R-:W-:-:S02]  /*1560*/  IMAD.MOV.U32 R160, RZ, RZ, c[0x0][0x248] ;  /* 0x00009200ffa07624 */ /* 0x000fc400078e00ff */
[----:B------:R-:W-:Y:S01]  /*1570*/  IMAD.MOV.U32 R161, RZ, RZ, c[0x0][0x24c] ;  /* 0x00009300ffa17624 */ /* 0x000fe200078e00ff */
[----:B0-----:R-:W-:-:S04]  /*1580*/  DMUL R182, R156, R156 ;  /* 0x0000009c9cb67228 */ /* 0x001fc80000000000 */
[----:B-1----:R-:W0:-:S04]  /*1590*/  DMUL R184, R6, R168 ;  /* 0x000000a806b87228 */ /* 0x002e080000000000 */
[----:B------:R-:W2:-:S04]  /*15a0*/  DADD R160, R160, -c[0x0][0x1f0] ;  /* 0x80007c00a0a07629 */ /* 0x000e880000000000 */
[----:B0-----:R-:W-:-:S04]  /*15b0*/  DMUL R182, R182, R184 ;  /* 0x000000b8b6b67228 */ /* 0x001fc80000000000 */
[----:B--2---:R-:W-:-:S04]  /*15c0*/  DMUL R178, R168, R160 ;  /* 0x000000a0a8b27228 */ /* 0x004fc80000000000 */
[----:B---3--:R-:W0:-:S08]  /*15d0*/  DMUL R176, R154, R154 ;  /* 0x0000009a9ab07228 */ /* 0x008e100000000000 */
[----:B0-----:R-:W-:-:S04]  /*15e0*/  DFMA R176, R176, R178, -R182 ;  /* 0x000000b2b0b0722b */ /* 0x001fc800000008b6 */
[----:B------:R-:W4:-:S04]  /*15f0*/  DMUL R178, R48, R150 ;  /* 0x0000009630b27228 */ /* 0x000f080000000000 */
[----:B------:R-:W0:-:S04]  /*1600*/  DMUL R152, R152, c[`(nvkernel__Z5jacldi_F1L922_10.const_opt.16.24)] ;  /* 0x0000000098987a28 */ /* 0x000e080000000000 */
[----:B----4-:R-:W-:-:S04]  /*1610*/  DMUL R180, R154, R178 ;  /* 0x000000b29ab47228 */ /* 0x010fc80000000000 */
[----:B------:R-:W-:-:S04]  /*1620*/  DMUL R154, R150, c[0x0][0x248] ;  /* 0x00009200969a7a28 */ /* 0x000fc80000000000 */
[----:B------:R-:W1:-:S04]  /*1630*/  DMUL R158, R158, c[`(nvkernel__Z5jacldi_F1L922_10.const_opt.16.24)] ;  /* 0x000000009e9e7a28 */ /* 0x000e480000000000 */
[----:B0-----:R-:W0:-:S04]  /*1640*/  DMUL R152, R150, R152 ;  /* 0x0000009896987228 */ /* 0x001e080000000000 */
[----:B------:R-:W-:-:S04]  /*1650*/  DMUL R156, R156, R178 ;  /* 0x000000b29c9c7228 */ /* 0x000fc80000000000 */
[----:B-1----:R-:W1:-:S04]  /*1660*/  DMUL R158, R150, R158 ;  /* 0x0000009e969e7228 */ /* 0x002e480000000000 */
[----:B0-----:R-:W-:-:S04]  /*1670*/  DFMA R152, R16, R152, -R180 ;  /* 0x000000981098722b */ /* 0x001fc800000008b4 */
[----:B-1----:R-:W-:-:S04]  /*1680*/  DFMA R156, R16, R158, -R156 ;  /* 0x0000009e109c722b */ /* 0x002fc8000000089c */
[----:B-----5:R-:W0:-:S08]  /*1690*/  DMUL R172, R170, c[`(nvkernel__Z5jacldi_F1L922_10.const_opt.24.32)] ;  /* 0x00000000aaac7a28 */ /* 0x020e100000000000 */
[----:B0-----:R-:W0:-:S04]  /*16a0*/  DFMA R172, R174, c[`(nvkernel__Z5jacldi_F1L922_10.const_opt.32.40)], R172 ;  /* 0x00000000aeac7a2b */ /* 0x001e0800000000ac */
[----:B------:R-:W-:-:S04]  /*16b0*/  DMUL R174, R2, R168 ;  /* 0x000000a802ae7228 */ /* 0x000fc80000000000 */
[----:B------:R-:W1:-:S04]  /*16c0*/  DMUL R168, R146, R146 ;  /* 0x0000009292a87228 */ /* 0x000e480000000000 */
[----:B0-----:R-:W0:-:S04]  /*16d0*/  DMUL R172, R146, R172 ;  /* 0x000000ac92ac7228 */ /* 0x001e080000000000 */
[----:B-1----:R-:W1:-:S04]  /*16e0*/  DFMA R174, R168, -R174, R176 ;  /* 0x800000aea8ae722b */ /* 0x002e4800000000b0 */
[----:B0-----:R-:W0:-:S04]  /*16f0*/  DMUL R172, R150, R172 ;  /* 0x000000ac96ac7228 */ /* 0x001e080000000000 */
[----:B-1----:R-:W-:-:S04]  /*1700*/  DFMA R154, R170, -R154, R174 ;  /* 0x8000009aaa9a722b */ /* 0x002fc800000000ae */
[----:B0-----:R-:W0:-:S08]  /*1710*/  DMUL R172, R16, R172 ;  /* 0x000000ac10ac7228 */ /* 0x001e100000000000 */
[----:B0-----:R-:W0:-:S09]  /*1720*/  DFMA R154, R24, -R154, -R172 ;  /* 0x8000009a189a722b */ /* 0x001e1200000008ac */
[----:B0-----:R-:W-:Y:S04]  /*1730*/  STG.E.64.SYS [R134.64+UR8], R154 ;  /* 0x0000009a86007986 */ /* 0x001fe8000c10eb08 */
[----:B------:R-:W-:Y:S04]  /*1740*/  STG.E.64.SYS [R136.64+UR8], R152 ;  /* 0x0000009888007986 */ /* 0x000fe8000c10eb08 */
[----:B------:R0:W-:Y:S04]  /*1750*/  STG.E.64.SYS [R138.64+UR8], R156 ;  /* 0x0000009c8a007986 */ /* 0x0001e8000c10eb08 */
[----:B------:R-:W2:Y:S04]  /*1760*/  LDG.E.64.SYS R170, [R90.64+UR10+-0x14b88] ;  /* 0xfeb4780a5aaa7981 */ /* 0x000ea8000c1eeb00 */
[----:B------:R-:W3:Y:S01]  /*1770*/  LDG.E.64.SYS R158, [R120+0xf1538] ;  /* 0x0f153800789e7381 */ /* 0x000ee200001eeb00 */
[----:B------:R-:W-:-:S04]  /*1780*/  DMUL R148, R148, c[`(nvkernel__Z5jacldi_F1L922_10.const_opt.24.32)] ;  /* 0x0000000094947a28 */ /* 0x000fc80000000000 */
[----:B0-----:R-:W-:-:S04]  /*1790*/  DADD R156, -RZ, -R164 ;  /* 0x00000000ff9c7229 */ /* 0x001fc800000009a4 */
[----:B--2---:R-:W0:-:S08]  /*17a0*/  DMUL R170, R144, R170 ;  /* 0x000000aa90aa7228 */ /* 0x004e100000000000 */
[----:B0-----:R-:W0:-:S04]  /*17b0*/  DFMA R170, R150, R168, R170 ;  /* 0x000000a896aa722b */ /* 0x001e0800000000aa */
[----:B---3--:R-:W-:-:S04]  /*17c0*/  DMUL R158, R144, R158 ;  /* 0x0000009e909e7228 */ /* 0x008fc80000000000 */
[----:B0-----:R-:W0:-:S04]  /*17d0*/  DMUL R170, R170, c[`(nvkernel__Z5jacldi_F1L922_10.const_opt.8.16)] ;  /* 0x00000000aaaa7a28 */ /* 0x001e080000000000 */
[----:B------:R-:W-:-:S04]  /*17e0*/  DMUL R144, R52, R144 ;  /* 0x0000009034907228 */ /* 0x000fc80000000000 */
[----:B0-----:R-:W0:-:S04]  /*17f0*/  DFMA R158, R158, c[`(nvkernel__Z5jacldi_F1L922_10.const_opt.40.48)], R170 ;  /* 0x000000009e9e7a2b */ /* 0x001e0800000000aa */
[----:B------:R-:W-:-:S04]  /*1800*/  DMUL R150, R50, R150 ;  /* 0x0000009632967228 */ /* 0x000fc80000000000 */
[----:B0-----:R-:W0:-:S04]  /*1810*/  DMUL R158, R16, R158 ;  /* 0x0000009e109e7228 */ /* 0x001e080000000000 */
[----:B------:R-:W1:-:S04]  /*1820*/  DFMA R144, R16, R148, -R144 ;  /* 0x000000941090722b */ /* 0x000e480000000890 */
[----:B0-----:R-:W0:-:S04]  /*1830*/  DFMA R150, R146, -R150, -R158 ;  /* 0x800000969296722b */ /* 0x001e08000000089e */
[----:B-1----:R-:W1:-:S04]  /*1840*/  DFMA R144, -R24, c[0x0][0x250], R144 ;  /* 0x0000940018907a2b */ /* 0x002e480000000190 */
[----:B------:R-:W2:Y:S01]  /*1850*/  DADD R168, -RZ, -R18 ;  /* 0x00000000ffa87229 */ /* 0x000ea20000000912 */
[----:B0-----:R0:W-:Y:S04]  /*1860*/  STG.E.64.SYS [R140.64+UR8], R150 ;  /* 0x000000968c007986 */ /* 0x0011e8000c10eb08 */
[----:B-1----:R-:W-:Y:S01]  /*1870*/  STG.E.64.SYS [R142.64+UR8], R144 ;  /* 0x000000908e007986 */ /* 0x002fe2000c10eb08 */
[----:B------:R-:W-:-:S03]  /*1880*/  ULDC.64 UR8, c[0x0][0x1a0] ;  /* 0x0000680000087ab9 */ /* 0x000fc60000000a00 */
[----:B------:R-:W0:Y:S04]  /*1890*/  LDG.E.64.SYS R146, [R90.64+UR6+-0x338] ;  /* 0xfffcc8065a927981 */ /* 0x000e28000c1eeb00 */
[----:B------:R1:W-:Y:S04]  /*18a0*/  STG.E.64.SYS [R98.64+UR8], R156 ;  /* 0x0000009c62007986 */ /* 0x0003e8000c10eb08 */
[----:B------:R-:W-:Y:S04]  /*18b0*/  STG.E.64.SYS [R94.64+UR8], RZ ;  /* 0x000000ff5e007986 */ /* 0x000fe8000c10eb08 */
[----:B--2---:R2:W-:Y:S04]  /*18c0*/  STG.E.64.SYS [R104.64+UR8], R168 ;  /* 0x000000a868007986 */ /* 0x0045e8000c10eb08 */
[----:B------:R-:W-:Y:S04]  /*18d0*/  STG.E.64.SYS [R102.64+UR8], RZ ;  /* 0x000000ff66007986 */ /* 0x000fe8000c10eb08 */
[----:B------:R-:W-:Y:S04]  /*18e0*/  STG.E.64.SYS [R100.64+UR8], RZ ;  /* 0x000000ff64007986 */ /* 0x000fe8000c10eb08 */
[----:B------:R-:W3:Y:S04]  /*18f0*/  LDG.E.64.SYS R148, [R88+0x82d28] ;  /* 0x082d280058947381 */ /* 0x000ee800001eeb00 */
[----:B------:R-:W1:Y:S01]  /*1900*/  LDG.E.64.SYS R154, [R88+-0x7beb08] ;  /* 0x8414f800589a7381 */ /* 0x000e6200001eeb00 */
[----:B0-----:R-:W0:-:S08]  /*1910*/  DMUL R150, R146, R146 ;  /* 0x0000009292967228 */ /* 0x001e100000000000 */
[----:B0-----:R-:W1:-:S04]  /*1920*/  DMUL R158, R150, c[0x0][0x1f0] ;  /* 0x00007c00969e7a28 */ /* 0x001e480000000000 */
[----:B------:R-:W-:-:S04]  /*1930*/  DMUL R170, R146, c[0x0][0x1f0] ;  /* 0x00007c0092aa7a28 */ /* 0x000fc80000000000 */
[----:B---3--:R-:W2:-:S04]  /*1940*/  DMUL R152, R146, R148 ;  /* 0x0000009492987228 */ /* 0x008e880000000000 */
[----:B-1----:R-:W-:-:S04]  /*1950*/  DMUL R156, R154, R158 ;  /* 0x0000009e9a9c7228 */ /* 0x002fc80000000000 */
[----:B--2---:R-:W0:-:S04]  /*1960*/  DMUL R168, R18, R152 ;  /* 0x0000009812a87228 */ /* 0x004e080000000000 */
[----:B------:R-:W1:-:S04]  /*1970*/  DMUL R144, R148, R154 ;  /* 0x0000009a94907228 */ /* 0x000e480000000000 */
[----:B------:R-:W2:-:S04]  /*1980*/  DMUL R172, R146, R154 ;  /* 0x0000009a92ac7228 */ /* 0x000e880000000000 */
[----:B0-----:R-:W-:-:S04]  /*1990*/  DFMA R170, -R10, R170, -R168 ;  /* 0x000000aa0aaa722b */ /* 0x001fc800000009a8 */
[----:B------:R-:W-:-:S04]  /*19a0*/  DMUL R168, R10, R156 ;  /* 0x0000009c0aa87228 */ /* 0x000fc80000000000 */
[----:B-1----:R-:W0:-:S04]  /*19b0*/  DMUL R156, R150, R144 ;  /* 0x00000090969c7228 */ /* 0x002e080000000000 */
[----:B--2---:R-:W1:-:S04]  /*19c0*/  DMUL R174, R18, R172 ;  /* 0x000000ac12ae7228 */ /* 0x004e480000000000 */
[----:B0-----:R-:W0:-:S04]  /*19d0*/  DFMA R156, R18, R156, R168 ;  /* 0x0000009c129c722b */ /* 0x001e0800000000a8 */
[----:B------:R-:W2:-:S04]  /*19e0*/  DFMA R168, -R10, c[0x0][0x208], R170 ;  /* 0x000082000aa87a2b */ /* 0x000e8800000001aa */
[----:B-1----:R-:W1:Y:S01]  /*19f0*/  DADD R182, -RZ, -R174 ;  /* 0x00000000ffb67229 */ /* 0x002e6200000009ae */
[----:B0-----:R0:W-:Y:S04]  /*1a00*/  STG.E.64.SYS [R92.64+UR8], R156 ;  /* 0x0000009c5c007986 */ /* 0x0011e8000c10eb08 */
[----:B--2---:R2:W-:Y:S04]  /*1a10*/  STG.E.64.SYS [R96.64+UR8], R168 ;  /* 0x000000a860007986 */ /* 0x0045e8000c10eb08 */
[----:B-1----:R1:W-:Y:S04]  /*1a20*/  STG.E.64.SYS [R106.64+UR8], R182 ;  /* 0x000000b66a007986 */ /* 0x0023e8000c10eb08 */
[----:B------:R-:W-:Y:S04]  /*1a30*/  STG.E.64.SYS [R108.64+UR8], RZ ;  /* 0x000000ff6c007986 */ /* 0x000fe8000c10eb08 */
[----:B------:R-:W-:Y:S04]  /*1a40*/  STG.E.64.SYS [R110.64+UR8], RZ ;  /* 0x000000ff6e007986 */ /* 0x000fe8000c10eb08 */
[----:B------:R-:W3:Y:S01]  /*1a50*/  LDG.E.64.SYS R174, [R90.64+UR10+-0x338] ;  /* 0xfffcc80a5aae7981 */ /* 0x000ee2000c1eeb00 */
[----:B------:R-:W4:-:S04]  /*1a60*/  DMUL R178, R8, R146 ;  /* 0x0000009208b27228 */ /* 0x000f080000000000 */
[----:B------:R-:W-:-:S04]  /*1a70*/  DMUL R176, R152, R152 ;  /* 0x0000009898b07228 */ /* 0x000fc80000000000 */
[----:B----4-:R-:W-:-:S04]  /*1a80*/  DMUL R180, R10, R178 ;  /* 0x000000b20ab47228 */ /* 0x010fc80000000000 */
[----:B------:R-:W4:-:S04]  /*1a90*/  DMUL R178, R8, R150 ;  /* 0x0000009608b27228 */ /* 0x000f080000000000 */
[----:B0-----:R-:W0:-:S04]  /*1aa0*/  DMUL R156, R152, c[`(nvkernel__Z5jacldi_F1L922_10.const_opt.0.8)] ;  /* 0x00000000989c7a28 */ /* 0x001e080000000000 */
[----:B----4-:R-:W-:-:S04]  /*1ab0*/  DMUL R178, R148, R178 ;  /* 0x000000b294b27228 */ /* 0x010fc80000000000 */
[----:B------:R-:W4:-:S04]  /*1ac0*/  DMUL R172, R172, c[`(nvkernel__Z5jacldi_F1L922_10.const_opt.16.24)] ;  /* 0x00000000acac7a28 */ /* 0x000f080000000000 */
[----:B0-----:R-:W2:-:S04]  /*1ad0*/  DFMA R156, R18, R156, -R180 ;  /* 0x0000009c129c722b */ /* 0x001e8800000008b4 */
[----:B----4-:R-:W-:-:S04]  /*1ae0*/  DMUL R172, R18, R172 ;  /* 0x000000ac12ac7228 */ /* 0x010fc80000000000 */
[----:B--2---:R-:W-:-:S04]  /*1af0*/  DFMA R168, -R10, c[0x0][0x220], R156 ;  /* 0x000088000aa87a2b */ /* 0x004fc8000000019c */
[----:B---3--:R-:W0:-:S08]  /*1b00*/  DMUL R174, R146, R174 ;  /* 0x000000ae92ae7228 */ /* 0x008e100000000000 */
[----:B0-----:R-:W0:-:S08]  /*1b10*/  DFMA R174, R174, c[`(nvkernel__Z5jacldi_F1L922_10.const_opt.16.24)], -R176 ;  /* 0x00000000aeae7a2b */ /* 0x001e1000000008b0 */
[----:B0-----:R-:W0:-:S08]  /*1b20*/  DMUL R174, R18, R174 ;  /* 0x000000ae12ae7228 */ /* 0x001e100000000000 */
[----:B0-----:R-:W0:-:S09]  /*1b30*/  DFMA R174, R10, R178, -R174 ;  /* 0x000000b20aae722b */ /* 0x001e1200000008ae */
[----:B0-----:R-:W-:Y:S04]  /*1b40*/  STG.E.64.SYS [R112.64+UR8], R174 ;  /* 0x000000ae70007986 */ /* 0x001fe8000c10eb08 */
[----:B------:R0:W-:Y:S04]  /*1b50*/  STG.E.64.SYS [R118.64+UR8], R172 ;  /* 0x000000ac76007986 */ /* 0x0001e8000c10eb08 */
[----:B------:R2:W-:Y:S04]  /*1b60*/  STG.E.64.SYS [R116.64+UR8], R168 ;  /* 0x000000a874007986 */ /* 0x0005e8000c10eb08 */
[----:B------:R-:W3:Y:S01]  /*1b70*/  LDG.E.64.SYS R156, [R120+-0x73baa8] ;  /* 0x8c455800789c7381 */ /* 0x000ee200001eeb00 */
[----:B------:R-:W-:-:S04]  /*1b80*/  DFMA R170, -R10, c[0x0][0x238], R170 ;  /* 0x00008e000aaa7a2b */ /* 0x000fc800000001aa */
[----:B---3--:R-:W1:-:S04]  /*1b90*/  DMUL R178, R158, R156 ;  /* 0x0000009c9eb27228 */ /* 0x008e480000000000 */
[----:B------:R-:W3:-:S04]  /*1ba0*/  DMUL R176, R146, R156 ;  /* 0x0000009c92b07228 */ /* 0x000ec80000000000 */
[----:B------:R-:W4:-:S04]  /*1bb0*/  DMUL R158, R148, R156 ;  /* 0x0000009c949e7228 */ /* 0x000f080000000000 */
[----:B-1----:R-:W-:-:S04]  /*1bc0*/  DMUL R182, R10, R178 ;  /* 0x000000b20ab67228 */ /* 0x002fc80000000000 */
[----:B---3--:R-:W1:-:S04]  /*1bd0*/  DMUL R178, R176, c[`(nvkernel__Z5jacldi_F1L922_10.const_opt.16.24)] ;  /* 0x00000000b0b27a28 */ /* 0x008e480000000000 */
[----:B----4-:R-:W3:-:S04]  /*1be0*/  DMUL R180, R150, R158 ;  /* 0x0000009e96b47228 */ /* 0x010ec80000000000 */
[----:B------:R-:W4:-:S04]  /*1bf0*/  DMUL R176, R18, R176 ;  /* 0x000000b012b07228 */ /* 0x000f080000000000 */
[----:B-1----:R-:W1:-:S04]  /*1c00*/  DMUL R178, R18, R178 ;  /* 0x000000b212b27228 */ /* 0x002e480000000000 */
[----:B---3--:R-:W3:-:S04]  /*1c10*/  DFMA R180, R18, R180, R182 ;  /* 0x000000b412b4722b */ /* 0x008ec800000000b6 */
[----:B----4-:R-:W4:Y:S01]  /*1c20*/  DADD R186, -RZ, -R176 ;  /* 0x00000000ffba7229 */ /* 0x010f2200000009b0 */
[----:B-1----:R1:W-:Y:S04]  /*1c30*/  STG.E.64.SYS [R114.64+UR8], R178 ;  /* 0x000000b272007986 */ /* 0x0023e8000c10eb08 */
[----:B------:R-:W-:Y:S04]  /*1c40*/  STG.E.64.SYS [R122.64+UR8], R54 ;  /* 0x000000367a007986 */ /* 0x000fe8000c10eb08 */
[----:B---3--:R-:W-:Y:S04]  /*1c50*/  STG.E.64.SYS [R126.64+UR8], R180 ;  /* 0x000000b47e007986 */ /* 0x008fe8000c10eb08 */
[----:B------:R-:W-:Y:S04]  /*1c60*/  STG.E.64.SYS [R124.64+UR8], RZ ;  /* 0x000000ff7c007986 */ /* 0x000fe8000c10eb08 */
[----:B----4-:R-:W-:Y:S04]  /*1c70*/  STG.E.64.SYS [R132.64+UR8], R186 ;  /* 0x000000ba84007986 */ /* 0x010fe8000c10eb08 */
[----:B------:R3:W-:Y:S04]  /*1c80*/  STG.E.64.SYS [R130.64+UR8], R170 ;  /* 0x000000aa82007986 */ /* 0x0007e8000c10eb08 */
[----:B------:R-:W-:Y:S04]  /*1c90*/  STG.E.64.SYS [R128.64+UR8], RZ ;  /* 0x000000ff80007986 */ /* 0x000fe8000c10eb08 */
[----:B0-----:R-:W4:Y:S04]  /*1ca0*/  LDG.E.64.SYS R172, [R120+0x105d88] ;  /* 0x105d880078ac7381 */ /* 0x001f2800001eeb00 */
[----:B------:R-:W5:Y:S01]  /*1cb0*/  LDG.E.64.SYS R174, [R90.64+UR10+-0x338] ;  /* 0xfffcc80a5aae7981 */ /* 0x000f62000c1eeb00 */
[----:B--2---:R-:W0:-:S04]  /*1cc0*/  DMUL R168, R146, R150 ;  /* 0x0000009692a87228 */ /* 0x004e080000000000 */
[----:B------:R-:W-:-:S04]  /*1cd0*/  DMUL R184, R148, R148 ;  /* 0x0000009494b87228 */ /* 0x000fc80000000000 */
[----:B0-----:R-:W0:-:S04]  /*1ce0*/  DMUL R182, R2, R168 ;  /* 0x000000a802b67228 */ /* 0x001e080000000000 */
[----:B------:R-:W-:-:S04]  /*1cf0*/  DMUL R176, R160, R168 ;  /* 0x000000a8a0b07228 */ /* 0x000fc80000000000 */
[----:B-1----:R-:W-:-:S04]  /*1d00*/  DMUL R178, R154, R154 ;  /* 0x0000009a9ab27228 */ /* 0x002fc80000000000 */
[----:B0-----:R-:W0:-:S04]  /*1d10*/  DMUL R182, R182, R184 ;  /* 0x000000b8b6b67228 */ /* 0x001e080000000000 */
[----:B------:R-:W-:-:S04]  /*1d20*/  DMUL R168, R6, R168 ;  /* 0x000000a806a87228 */ /* 0x000fc80000000000 */
[----:B0-----:R-:W-:-:S04]  /*1d30*/  DFMA R176, R176, R178, -R182 ;  /* 0x000000b2b0b0722b */ /* 0x001fc800000008b6 */
[----:B---3--:R-:W0:-:S04]  /*1d40*/  DMUL R170, R156, R156 ;  /* 0x0000009c9caa7228 */ /* 0x008e080000000000 */
[----:B------:R-:W1:-:S04]  /*1d50*/  DMUL R144, R144, c[`(nvkernel__Z5jacldi_F1L922_10.const_opt.16.24)] ;  /* 0x0000000090907a28 */ /* 0x000e480000000000 */
[----:B0-----:R-:W-:-:S04]  /*1d60*/  DFMA R168, R168, -R170, R176 ;  /* 0x800000aaa8a8722b */ /* 0x001fc800000000b0 */
[----:B------:R-:W-:-:S04]  /*1d70*/  DMUL R170, R150, c[0x0][0x248] ;  /* 0x0000920096aa7a28 */ /* 0x000fc80000000000 */
[----:B-1----:R-:W-:-:S04]  /*1d80*/  DMUL R144, R150, R144 ;  /* 0x0000009096907228 */ /* 0x002fc80000000000 */
[----:B----4-:R-:W5:-:S08]  /*1d90*/  DMUL R160, R172, c[`(nvkernel__Z5jacldi_F1L922_10.const_opt.24.32)] ;  /* 0x00000000aca07a28 */ /* 0x010f500000000000 */
[----:B-----5:R-:W-:-:S04]  /*1da0*/  DFMA R174, R174, c[`(nvkernel__Z5jacldi_F1L922_10.const_opt.32.40)], R160 ;  /* 0x00000000aeae7a2b */ /* 0x020fc800000000a0 */
[----:B------:R-:W0:-:S08]  /*1db0*/  DMUL R160, R150, R148 ;  /* 0x0000009496a07228 */ /* 0x000e100000000000 */
[----:B0-----:R-:W0:-:S04]  /*1dc0*/  DMUL R160, R160, R174 ;  /* 0x000000aea0a07228 */ /* 0x001e080000000000 */
[----:B------:R-:W1:-:S04]  /*1dd0*/  DMUL R174, R56, R150 ;  /* 0x0000009638ae7228 */ /* 0x000e480000000000 */
[----:B------:R-:W-:-:S04]  /*1de0*/  DFMA R168, -R172, R170, R168 ;  /* 0x000000aaaca8722b */ /* 0x000fc800000001a8 */
[----:B0-----:R-:W0:-:S04]  /*1df0*/  DMUL R160, R18, R160 ;  /* 0x000000a012a07228 */ /* 0x001e080000000000 */
[----:B-1----:R-:W1:-:S04]  /*1e00*/  DMUL R154, R154, R174 ;  /* 0x000000ae9a9a7228 */ /* 0x002e480000000000 */
[----:B0-----:R-:W0:-:S04]  /*1e10*/  DFMA R160, R10, -R168, -R160 ;  /* 0x800000a80aa0722b */ /* 0x001e0800000008a0 */
[----:B-1----:R-:W1:-:S05]  /*1e20*/  DFMA R144, R18, R144, -R154 ;  /* 0x000000901290722b */ /* 0x002e4a000000089a */
[----:B0-----:R0:W-:Y:S04]  /*1e30*/  STG.E.64.SYS [R134.64+UR8], R160 ;  /* 0x000000a086007986 */ /* 0x0011e8000c10eb08 */
[----:B-1----:R1:W-:Y:S04]  /*1e40*/  STG.E.64.SYS [R136.64+UR8], R144 ;  /* 0x0000009088007986 */ /* 0x0023e8000c10eb08 */
[----:B------:R-:W2:Y:S04]  /*1e50*/  LDG.E.64.SYS R168, [R90.64+UR10+-0x338] ;  /* 0xfffcc80a5aa87981 */ /* 0x000ea8000c1eeb00 */
[----:B------:R-:W3:Y:S01]  /*1e60*/  LDG.E.64.SYS R154, [R120+0x105d88] ;  /* 0x105d8800789a7381 */ /* 0x000ee200001eeb00 */
[----:B------:R-:W-:-:S04]  /*1e70*/  DMUL R184, R150, R184 ;  /* 0x000000b896b87228 */ /* 0x000fc80000000000 */
[----:B------:R-:W4:-:S04]  /*1e80*/  DMUL R158, R158, c[`(nvkernel__Z5jacldi_F1L922_10.const_opt.16.24)] ;  /* 0x000000009e9e7a28 */ /* 0x000f080000000000 */
[----:B------:R-:W-:-:S04]  /*1e90*/  DMUL R152, R152, c[`(nvkernel__Z5jacldi_F1L922_10.const_opt.24.32)] ;  /* 0x0000000098987a28 */ /* 0x000fc80000000000 */
[----:B----4-:R-:W-:-:S04]  /*1ea0*/  DMUL R158, R150, R158 ;  /* 0x0000009e969e7228 */ /* 0x010fc80000000000 */
[----:B------:R-:W-:-:S04]  /*1eb0*/  DMUL R150, R58, R150 ;  /* 0x000000963a967228 */ /* 0x000fc80000000000 */
[----:B------:R-:W4:-:S08]  /*1ec0*/  DMUL R156, R156, R174 ;  /* 0x000000ae9c9c7228 */ /* 0x000f100000000000 */
[----:B----4-:R-:W-:-:S04]  /*1ed0*/  DFMA R156, R18, R158, -R156 ;  /* 0x0000009e129c722b */ /* 0x010fc8000000089c */
[----:B------:R-:W-:-:S04]  /*1ee0*/  DADD R158, -RZ, -R166 ;  /* 0x00000000ff9e7229 */ /* 0x000fc800000009a6 */
[----:B0-----:R-:W-:-:S04]  /*1ef0*/  DADD R160, -RZ, -R22 ;  /* 0x00000000ffa07229 */ /* 0x001fc80000000916 */
[----:B--2---:R-:W0:-:S04]  /*1f00*/  DFMA R168, R146, R168, R184 ;  /* 0x000000a892a8722b */ /* 0x004e0800000000b8 */
[----:B---3--:R-:W-:-:S04]  /*1f10*/  DMUL R154, R146, R154 ;  /* 0x0000009a929a7228 */ /* 0x008fc80000000000 */
[----:B0-----:R-:W0:-:S04]  /*1f20*/  DMUL R168, R168, c[`(nvkernel__Z5jacldi_F1L922_10.const_opt.8.16)] ;  /* 0x00000000a8a87a28 */ /* 0x001e080000000000 */
[----:B------:R-:W2:-:S04]  /*1f30*/  DMUL R146, R60, R146 ;  /* 0x000000923c927228 */ /* 0x000e880000000000 */
[----:B0-----:R-:W0:-:S04]  /*1f40*/  DFMA R154, R154, c[`(nvkernel__Z5jacldi_F1L922_10.const_opt.40.48)], R168 ;  /* 0x000000009a9a7a2b */ /* 0x001e0800000000a8 */
[----:B--2---:R-:W2:-:S04]  /*1f50*/  DFMA R146, R18, R152, -R146 ;  /* 0x000000981292722b */ /* 0x004e880000000892 */
[----:B0-----:R-:W0:-:S04]  /*1f60*/  DMUL R154, R18, R154 ;  /* 0x0000009a129a7228 */ /* 0x001e080000000000 */
[----:B--2---:R-:W-:-:S04]  /*1f70*/  DFMA R152, -R10, c[0x0][0x258], R146 ;  /* 0x000096000a987a2b */ /* 0x004fc80000000192 */
[----:B0-----:R-:W0:-:S09]  /*1f80*/  DFMA R150, R148, -R150, -R154 ;  /* 0x800000969496722b */ /* 0x001e12000000089a */
[----:B0-----:R0:W-:Y:S04]  /*1f90*/  STG.E.64.SYS [R138.64+UR8], R150 ;  /* 0x000000968a007986 */ /* 0x0011e8000c10eb08 */
[----:B------:R-:W-:Y:S04]  /*1fa0*/  STG.E.64.SYS [R140.64+UR8], R156 ;  /* 0x0000009c8c007986 */ /* 0x000fe8000c10eb08 */
[----:B------:R2:W-:Y:S01]  /*1fb0*/  STG.E.64.SYS [R142.64+UR8], R152 ;  /* 0x000000988e007986 */ /* 0x0005e2000c10eb08 */
[----:B------:R-:W-:-:S03]  /*1fc0*/  ULDC.64 UR8, c[0x0][0x1a8] ;  /* 0x00006a0000087ab9 */ /* 0x000fc60000000a00 */
[----:B-1----:R-:W0:Y:S04]  /*1fd0*/  LDG.E.64.SYS R144, [R90.64+UR6+-0x8] ;  /* 0xfffff8065a907981 */ /* 0x002e28000c1eeb00 */
[----:B------:R-:W-:Y:S04]  /*1fe0*/  STG.E.64.SYS [R98.64+UR8], R158 ;  /* 0x0000009e62007986 */ /* 0x000fe8000c10eb08 */
[----:B------:R1:W-:Y:S04]  /*1ff0*/  STG.E.64.SYS [R94.64+UR8], R160 ;  /* 0x000000a05e007986 */ /* 0x0003e8000c10eb08 */
[----:B------:R-:W-:Y:S04]  /*2000*/  STG.E.64.SYS [R104.64+UR8], RZ ;  /* 0x000000ff68007986 */ /* 0x000fe8000c10eb08 */
[----:B------:R-:W-:Y:S04]  /*2010*/  STG.E.64.SYS [R102.64+UR8], RZ ;  /* 0x000000ff66007986 */ /* 0x000fe8000c10eb08 */
[----:B------:R3:W-:Y:S04]  /*2020*/  STG.E.64.SYS [R100.64+UR8], RZ ;  /* 0x000000ff64007986 */ /* 0x0007e8000c10eb08 */
[----:B------:R-:W4:Y:S04]  /*2030*/  LDG.E.64.SYS R148, [R88+-0x7be7d8] ;  /* 0x8418280058947381 */ /* 0x000f2800001eeb00 */
[----:B------:R-:W5:Y:S01]  /*2040*/  LDG.E.64.SYS R154, [R90.64+UR10+-0x8] ;  /* 0xfffff80a5a9a7981 */ /* 0x000f62000c1eeb00 */
[----:B0-----:R-:W1:-:S04]  /*2050*/  DMUL R150, R144, R144 ;  /* 0x0000009090967228 */ /* 0x001e480000000000 */
[----:B--2---:R-:W-:-:S04]  /*2060*/  DMUL R152, R8, R144 ;  /* 0x0000009008987228 */ /* 0x004fc80000000000 */
[----:B-1----:R-:W-:-:S04]  /*2070*/  DMUL R94, R8, R150 ;  /* 0x00000096085e7228 */ /* 0x002fc80000000000 */
[----:B----4-:R-:W0:-:S04]  /*2080*/  DMUL R146, R144, R148 ;  /* 0x0000009490927228 */ /* 0x010e080000000000 */
[----:B-----5:R-:W-:-:S04]  /*2090*/  DMUL R154, R154, c[`(nvkernel__Z5jacldi_F1L922_10.const_opt.16.24)] ;  /* 0x000000009a9a7a28 */ /* 0x020fc80000000000 */
[----:B0-----:R-:W0:-:S04]  /*20a0*/  DMUL R98, R146, R146 ;  /* 0x0000009292627228 */ /* 0x001e080000000000 */
[----:B------:R-:W-:-:S04]  /*20b0*/  DMUL R152, R20, R152 ;  /* 0x0000009814987228 */ /* 0x000fc80000000000 */
[----:B0-----:R-:W0:-:S04]  /*20c0*/  DFMA R98, R144, R154, -R98 ;  /* 0x0000009a9062722b */ /* 0x001e080000000862 */
[----:B---3--:R-:W1:-:S04]  /*20d0*/  DMUL R100, R146, c[`(nvkernel__Z5jacldi_F1L922_10.const_opt.0.8)] ;  /* 0x0000000092647a28 */ /* 0x008e480000000000 */
[----:B------:R-:W-:-:S04]  /*20e0*/  DMUL R94, R148, R94 ;  /* 0x0000005e945e7228 */ /* 0x000fc80000000000 */
[----:B0-----:R-:W0:-:S04]  /*20f0*/  DMUL R98, R22, R98 ;  /* 0x0000006216627228 */ /* 0x001e080000000000 */
[----:B-1----:R-:W1:-:S04]  /*2100*/  DFMA R100, R22, R100, -R152 ;  /* 0x000000641664722b */ /* 0x002e480000000898 */
[----:B0-----:R-:W0:-:S04]  /*2110*/  DFMA R94, R20, R94, -R98 ;  /* 0x0000005e145e722b */ /* 0x001e080000000862 */
[----:B-1----:R-:W1:-:S05]  /*2120*/  DFMA R100, -R20, c[0x0][0x210], R100 ;  /* 0x0000840014647a2b */ /* 0x002e4a0000000164 */
[----:B0-----:R0:W-:Y:S04]  /*2130*/  STG.E.64.SYS [R92.64+UR8], R94 ;  /* 0x0000005e5c007986 */ /* 0x0011e8000c10eb08 */
[----:B-1----:R1:W-:Y:S04]  /*2140*/  STG.E.64.SYS [R96.64+UR8], R100 ;  /* 0x0000006460007986 */ /* 0x0023e8000c10eb08 */
[----:B------:R-:W2:Y:S02]  /*2150*/  LDG.E.64.SYS R98, [R88+0x83058] ;  /* 0x0830580058627381 */ /* 0x000ea400001eeb00 */
[----:B--2---:R-:W2:-:S08]  /*2160*/  DMUL R102, R144, R98 ;  /* 0x0000006290667228 */ /* 0x004e900000000000 */
[----:B--2---:R-:W2:-:S08]  /*2170*/  DMUL R104, R102, c[`(nvkernel__Z5jacldi_F1L922_10.const_opt.16.24)] ;  /* 0x0000000066687a28 */ /* 0x004e900000000000 */
[----:B--2---:R-:W2:-:S09]  /*2180*/  DMUL R104, R22, R104 ;  /* 0x0000006816687228 */ /* 0x004e920000000000 */
[----:B--2---:R2:W-:Y:S04]  /*2190*/  STG.E.64.SYS [R106.64+UR8], R104 ;  /* 0x000000686a007986 */ /* 0x0045e8000c10eb08 */
[----:B------:R-:W3:Y:S01]  /*21a0*/  LDG.E.64.SYS R152, [R120+-0x73b778] ;  /* 0x8c48880078987381 */ /* 0x000ee200001eeb00 */
[----:B------:R-:W4:-:S04]  /*21b0*/  DMUL R154, R150, c[0x0][0x1f0] ;  /* 0x00007c00969a7a28 */ /* 0x000f080000000000 */
[----:B0-----:R-:W-:-:S04]  /*21c0*/  DMUL R94, R148, R98 ;  /* 0x00000062945e7228 */ /* 0x001fc80000000000 */
[----:B----4-:R-:W1:-:S08]  /*21d0*/  DMUL R92, R98, R154 ;  /* 0x0000009a625c7228 */ /* 0x010e500000000000 */
[----:B-1----:R-:W-:-:S04]  /*21e0*/  DMUL R96, R20, R92 ;  /* 0x0000005c14607228 */ /* 0x002fc80000000000 */
[----:B------:R-:W0:-:S04]  /*21f0*/  DMUL R92, R150, R94 ;  /* 0x0000005e965c7228 */ /* 0x000e080000000000 */
[----:B------:R-:W-:-:S04]  /*2200*/  DMUL R158, R144, c[0x0][0x1f0] ;  /* 0x00007c00909e7a28 */ /* 0x000fc80000000000 */
[----:B------:R-:W1:-:S04]  /*2210*/  DMUL R156, R22, R146 ;  /* 0x00000092169c7228 */ /* 0x000e480000000000 */
[----:B0-----:R-:W-:-:S04]  /*2220*/  DFMA R96, R22, R92, R96 ;  /* 0x0000005c1660722b */ /* 0x001fc80000000060 */
[----:B------:R-:W2:-:S04]  /*2230*/  DMUL R102, R22, R102 ;  /* 0x0000006616667228 */ /* 0x000e880000000000 */
[----:B-1----:R-:W-:-:S04]  /*2240*/  DFMA R156, -R20, R158, -R156 ;  /* 0x0000009e149c722b */ /* 0x002fc8000000099c */
[----:B--2---:R-:W-:-:S04]  /*2250*/  DADD R106, -RZ, -R102 ;  /* 0x00000000ff6a7229 */ /* 0x004fc80000000966 */
[----:B---3--:R-:W0:-:S04]  /*2260*/  DMUL R88, R152, R154 ;  /* 0x0000009a98587228 */ /* 0x008e080000000000 */
[----:B------:R-:W1:-:S04]  /*2270*/  DMUL R154, R148, R152 ;  /* 0x00000098949a7228 */ /* 0x000e480000000000 */
[----:B0-----:R-:W-:-:S04]  /*2280*/  DMUL R104, R20, R88 ;  /* 0x0000005814687228 */ /* 0x001fc80000000000 */
[----:B------:R-:W0:-:S04]  /*2290*/  DMUL R88, R144, R152 ;  /* 0x0000009890587228 */ /* 0x000e080000000000 */
[----:B-1----:R-:W-:-:S04]  /*22a0*/  DMUL R100, R150, R154 ;  /* 0x0000009a96647228 */ /* 0x002fc80000000000 */
[----:B0-----:R-:W0:-:S04]  /*22b0*/  DMUL R92, R88, c[`(nvkernel__Z5jacldi_F1L922_10.const_opt.16.24)] ;  /* 0x00000000585c7a28 */ /* 0x001e080000000000 */
[----:B------:R-:W-:-:S04]  /*22c0*/  DMUL R88, R22, R88 ;  /* 0x0000005816587228 */ /* 0x000fc80000000000 */
[----:B0-----:R-:W0:-:S04]  /*22d0*/  DMUL R92, R22, R92 ;  /* 0x0000005c165c7228 */ /* 0x001e080000000000 */
[----:B------:R-:W-:-:S04]  /*22e0*/  DFMA R104, R22, R100, R104 ;  /* 0x000000641668722b */ /* 0x000fc80000000068 */
[C---:B------:R-:W1:Y:S01]  /*22f0*/  DFMA R100, -R20.reuse, c[0x0][0x228], R156 ;  /* 0x00008a0014647a2b */ /* 0x040e62000000019c */
[----:B0-----:R0:W-:Y:S03]  /*2300*/  STG.E.64.SYS [R108.64+UR8], R92 ;  /* 0x0000005c6c007986 */ /* 0x0011e6000c10eb08 */
[----:B------:R-:W2:Y:S01]  /*2310*/  DADD R158, -RZ, -R88 ;  /* 0x00000000ff9e7229 */ /* 0x000ea20000000958 */
[----:B------:R-:W-:Y:S03]  /*2320*/  STG.E.64.SYS [R110.64+UR8], R62 ;  /* 0x0000003e6e007986 */ /* 0x000fe6000c10eb08 */
[----:B------:R-:W3:Y:S01]  /*2330*/  DFMA R156, -R20, c[0x0][0x240], R156 ;  /* 0x00009000149c7a2b */ /* 0x000ee2000000019c */
[----:B------:R-:W-:Y:S04]  /*2340*/  STG.E.64.SYS [R112.64+UR8], R96 ;  /* 0x0000006070007986 */ /* 0x000fe8000c10eb08 */
[----:B------:R4:W-:Y:S04]  /*2350*/  STG.E.64.SYS [R118.64+UR8], R106 ;  /* 0x0000006a76007986 */ /* 0x0009e8000c10eb08 */
[----:B-1----:R1:W-:Y:S04]  /*2360*/  STG.E.64.SYS [R116.64+UR8], R100 ;  /* 0x0000006474007986 */ /* 0x0023e8000c10eb08 */
[----:B------:R-:W-:Y:S04]  /*2370*/  STG.E.64.SYS [R114.64+UR8], RZ ;  /* 0x000000ff72007986 */ /* 0x000fe8000c10eb08 */
[----:B------:R-:W-:Y:S04]  /*2380*/  STG.E.64.SYS [R122.64+UR8], RZ ;  /* 0x000000ff7a007986 */ /* 0x000fe8000c10eb08 */
[----:B------:R5:W-:Y:S04]  /*2390*/  STG.E.64.SYS [R126.64+UR8], R104 ;  /* 0x000000687e007986 */ /* 0x000be8000c10eb08 */
[----:B--2---:R2:W-:Y:S04]  /*23a0*/  STG.E.64.SYS [R124.64+UR8], R158 ;  /* 0x0000009e7c007986 */ /* 0x0045e8000c10eb08 */
[----:B------:R2:W-:Y:S04]  /*23b0*/  STG.E.64.SYS [R132.64+UR8], RZ ;  /* 0x000000ff84007986 */ /* 0x0005e8000c10eb08 */
[----:B---3--:R2:W-:Y:S04]  /*23c0*/  STG.E.64.SYS [R130.64+UR8], R156 ;  /* 0x0000009c82007986 */ /* 0x0085e8000c10eb08 */
[----:B------:R2:W-:Y:S04]  /*23d0*/  STG.E.64.SYS [R128.64+UR8], RZ ;  /* 0x000000ff80007986 */ /* 0x0005e8000c10eb08 */
[----:B0-----:R-:W3:Y:S04]  /*23e0*/  LDG.E.64.SYS R92, [R120+0x1060b8] ;  /* 0x1060b800785c7381 */ /* 0x001ee800001eeb00 */
[----:B------:R-:W2:Y:S01]  /*23f0*/  LDG.E.64.SYS R102, [R90.64+UR10+-0x8] ;  /* 0xfffff80a5a667981 */ /* 0x000ea2000c1eeb00 */
[----:B------:R-:W4:-:S04]  /*2400*/  DMUL R88, R144, R150 ;  /* 0x0000009690587228 */ /* 0x000f080000000000 */
[----:B------:R-:W-:-:S04]  /*2410*/  DMUL R108, R98, R98 ;  /* 0x00000062626c7228 */ /* 0x000fc80000000000 */
[----:B----4-:R-:W0:-:S04]  /*2420*/  DMUL R106, R6, R88 ;  /* 0x00000058066a7228 */ /* 0x010e080000000000 */
[----:B-1----:R-:W-:-:S04]  /*2430*/  DMUL R100, R4, R88 ;  /* 0x0000005804647228 */ /* 0x002fc80000000000 */
[----:B------:R-:W-:-:S04]  /*2440*/  DMUL R88, R148, R148 ;  /* 0x0000009494587228 */ /* 0x000fc80000000000 */
[----:B0-----:R-:W0:-:S08]  /*2450*/  DMUL R108, R106, R108 ;  /* 0x0000006c6a6c7228 */ /* 0x001e100000000000 */
[----:B0-----:R-:W-:-:S04]  /*2460*/  DFMA R100, R88, R100, -R108 ;  /* 0x000000645864722b */ /* 0x001fc8000000086c */
[----:B-----5:R-:W-:-:S04]  /*2470*/  DMUL R104, R150, c[0x0][0x248] ;  /* 0x0000920096687a28 */ /* 0x020fc80000000000 */
[----:B---3--:R-:W2:-:S08]  /*2480*/  DMUL R96, R92, c[`(nvkernel__Z5jacldi_F1L922_10.const_opt.24.32)] ;  /* 0x000000005c607a28 */ /* 0x008e900000000000 */
[----:B--2---:R-:W0:-:S04]  /*2490*/  DFMA R96, R102, c[`(nvkernel__Z5jacldi_F1L922_10.const_opt.32.40)], R96 ;  /* 0x0000000066607a2b */ /* 0x004e080000000060 */
[----:B------:R-:W1:-:S04]  /*24a0*/  DMUL R102, R152, R152 ;  /* 0x0000009898667228 */ /* 0x000e480000000000 */
[----:B0-----:R-:W0:-:S04]  /*24b0*/  DMUL R96, R148, R96 ;  /* 0x0000006094607228 */ /* 0x001e080000000000 */
[----:B-1----:R-:W1:-:S04]  /*24c0*/  DFMA R100, R106, -R102, R100 ;  /* 0x800000666a64722b */ /* 0x002e480000000064 */
[----:B0-----:R-:W0:-:S04]  /*24d0*/  DMUL R96, R150, R96 ;  /* 0x0000006096607228 */ /* 0x001e080000000000 */
[----:B-1----:R-:W-:-:S04]  /*24e0*/  DFMA R100, -R92, R104, R100 ;  /* 0x000000685c64722b */ /* 0x002fc80000000164 */
[----:B0-----:R-:W0:-:S08]  /*24f0*/  DMUL R96, R22, R96 ;  /* 0x0000006016607228 */ /* 0x001e100000000000 */
[----:B0-----:R-:W0:-:S09]  /*2500*/  DFMA R96, R20, -R100, -R96 ;  /* 0x800000641460722b */ /* 0x001e120000000860 */
[----:B0-----:R0:W-:Y:S04]  /*2510*/  STG.E.64.SYS [R134.64+UR8], R96 ;  /* 0x0000006086007986 */ /* 0x0011e8000c10eb08 */
[----:B------:R-:W2:Y:S04]  /*2520*/  LDG.E.64.SYS R90, [R90.64+UR10+-0x8] ;  /* 0xfffff80a5a5a7981 */ /* 0x000ea8000c1eeb00 */
[----:B------:R-:W3:Y:S01]  /*2530*/  LDG.E.64.SYS R120, [R120+0x1060b8] ;  /* 0x1060b80078787381 */ /* 0x000ee200001eeb00 */
[----:B------:R-:W-:-:S04]  /*2540*/  DMUL R88, R150, R88 ;  /* 0x0000005896587228 */ /* 0x000fc80000000000 */
[----:B------:R-:W1:-:S04]  /*2550*/  DMUL R94, R94, c[`(nvkernel__Z5jacldi_F1L922_10.const_opt.16.24)] ;  /* 0x000000005e5e7a28 */ /* 0x000e480000000000 */
[----:B------:R-:W4:-:S04]  /*2560*/  DMUL R154, R154, c[`(nvkernel__Z5jacldi_F1L922_10.const_opt.16.24)] ;  /* 0x000000009a9a7a28 */ /* 0x000f080000000000 */
[----:B------:R-:W5:-:S04]  /*2570*/  DMUL R100, R66, R150 ;  /* 0x0000009642647228 */ /* 0x000f480000000000 */
[----:B------:R-:W-:-:S04]  /*2580*/  DMUL R146, R146, c[`(nvkernel__Z5jacldi_F1L922_10.const_opt.24.32)] ;  /* 0x0000000092927a28 */ /* 0x000fc80000000000 */
[----:B-1----:R-:W-:-:S04]  /*2590*/  DMUL R94, R150, R94 ;  /* 0x0000005e965e7228 */ /* 0x002fc80000000000 */
[----:B----4-:R-:W-:-:S04]  /*25a0*/  DMUL R154, R150, R154 ;  /* 0x0000009a969a7228 */ /* 0x010fc80000000000 */
[----:B------:R-:W-:-:S04]  /*25b0*/  DMUL R150, R64, R150 ;  /* 0x0000009640967228 */ /* 0x000fc80000000000 */
[----:B-----5:R-:W1:-:S04]  /*25c0*/  DMUL R98, R98, R100 ;  /* 0x0000006462627228 */ /* 0x020e480000000000 */
[----:B------:R-:W4:-:S04]  /*25d0*/  DMUL R100, R152, R100 ;  /* 0x0000006498647228 */ /* 0x000f080000000000 */
[----:B-1----:R-:W-:-:S04]  /*25e0*/  DFMA R94, R22, R94, -R98 ;  /* 0x0000005e165e722b */ /* 0x002fc80000000862 */
[----:B----4-:R-:W-:-:S04]  /*25f0*/  DFMA R100, R22, R154, -R100 ;  /* 0x0000009a1664722b */ /* 0x010fc80000000864 */
[----:B--2---:R-:W1:-:S04]  /*2600*/  DFMA R92, R144, R90, R88 ;  /* 0x0000005a905c722b */ /* 0x004e480000000058 */
[----:B---3--:R-:W-:-:S04]  /*2610*/  DMUL R88, R144, R120 ;  /* 0x0000007890587228 */ /* 0x008fc80000000000 */
[----:B-1----:R-:W1:-:S04]  /*2620*/  DMUL R92, R92, c[`(nvkernel__Z5jacldi_F1L922_10.const_opt.8.16)] ;  /* 0x000000005c5c7a28 */ /* 0x002e480000000000 */
[----:B------:R-:W2:-:S04]  /*2630*/  DMUL R144, R68, R144 ;  /* 0x0000009044907228 */ /* 0x000e880000000000 */
[----:B-1----:R-:W1:-:S04]  /*2640*/  DFMA R88, R88, c[`(nvkernel__Z5jacldi_F1L922_10.const_opt.40.48)], R92 ;  /* 0x0000000058587a2b */ /* 0x002e48000000005c */
[----:B--2---:R-:W2:-:S04]  /*2650*/  DFMA R144, R22, R146, -R144 ;  /* 0x000000921690722b */ /* 0x004e880000000890 */
[----:B-1----:R-:W1:-:S04]  /*2660*/  DMUL R88, R22, R88 ;  /* 0x0000005816587228 */ /* 0x002e480000000000 */
[----:B--2---:R-:W-:-:S04]  /*2670*/  DFMA R144, -R20, c[0x0][0x260], R144 ;  /* 0x0000980014907a2b */ /* 0x004fc80000000190 */
[----:B-1----:R-:W1:-:S09]  /*2680*/  DFMA R88, R148, -R150, -R88 ;  /* 0x800000969458722b */ /* 0x002e520000000858 */
[----:B-1----:R0:W-:Y:S04]  /*2690*/  STG.E.64.SYS [R136.64+UR8], R88 ;  /* 0x0000005888007986 */ /* 0x0021e8000c10eb08 */
[----:B------:R0:W-:Y:S04]  /*26a0*/  STG.E.64.SYS [R138.64+UR8], R94 ;  /* 0x0000005e8a007986 */ /* 0x0001e8000c10eb08 */
[----:B------:R0:W-:Y:S04]  /*26b0*/  STG.E.64.SYS [R140.64+UR8], R100 ;  /* 0x000000648c007986 */ /* 0x0001e8000c10eb08 */
[----:B------:R0:W-:Y:S02]  /*26c0*/  STG.E.64.SYS [R142.64+UR8], R144 ;  /* 0x000000908e007986 */ /* 0x0001e4000c10eb08 */
.L_x_415:
[----:B------:R-:W-:Y:S05]  /*26d0*/  BSYNC B0 ;  /* 0x0000000000007941 */ /* 0x000fea0003800000 */
.L_x_414:
[----:B------:R-:W-:Y:S01]  /*26e0*/  IADD3 R0, R0, UR4, RZ ;  /* 0x0000000400007c10 */ /* 0x000fe2000fffe0ff */
[----:B------:R-:W-:Y:S05]  /*26f0*/  @P0 BRA `(.L_x_416) ;  /* 0xffffdec000000947 */ /* 0x000fea000383ffff */
[----:B------:R-:W-:Y:S05]  /*2700*/  EXIT ;  /* 0x000000000000794d */ /* 0x000fea0003800000 */
.L_x_417:
[----:B------:R-:W-:-:S00]  /*2710*/  BRA `(.L_x_417) ;  /* 0xfffffff000007947 */ /* 0x000fc0000383ffff */
[----:B------:R-:W-:-:S00]  /*2720*/  NOP ;  /* 0x0000000000007918 */ /* 0x000fc00000000000 */
[----:B------:R-:W-:-:S00]  /*2730*/  NOP ;  /* 0x0000000000007918 */ /* 0x000fc00000000000 */
[----:B------:R-:W-:-:S00]  /*2740*/  NOP ;  /* 0x0000000000007918 */ /* 0x000fc00000000000 */
[----:B------:R-:W-:-:S00]  /*2750*/  NOP ;  /* 0x0000000000007918 */ /* 0x000fc00000000000 */
[----:B------:R-:W-:-:S00]  /*2760*/  NOP ;  /* 0x0000000000007918 */ /* 0x000fc00000000000 */
[----:B------:R-:W-:-:S00]  /*2770*/  NOP ;  /* 0x0000000000007918 */ /* 0x000fc00000000000 */
.L_x_496:


//--------------------- .text.__cuda_sm20_div_rn_f64_full --------------------------
	.section	.text.__cuda_sm20_div_rn_f64_full,"ax",@progbits
	.sectioninfo	@"SHI_REGISTERS=32"
	.align	128
.text.__cuda_sm20_div_rn_f64_full:
        .type           __cuda_sm20_div_rn_f64_full,@function
        .size           __cuda_sm20_div_rn_f64_full,(.L_x_467 - __cuda_sm20_div_rn_f64_full)
__cuda_sm20_div_rn_f64_full:
[----:B------:R-:W-:Y:S02]  /*0000*/  MOV R9, R5 ;  /* 0x0000000500097202 */ /* 0x000fe40000000f00 */
[----:B------:R-:W-:Y:S02]  /*0010*/  MOV R8, R4 ;  /* 0x0000000400087202 */ /* 0x000fe40000000f00 */
[C---:B------:R-:W-:Y:S01]  /*0020*/  FSETP.GEU.AND P0, PT, |R7|.reuse, 1.469367938527859385e-39, PT ;  /* 0x001000000700780b */ /* 0x040fe20003f0e200 */
[----:B------:R-:W-:Y:S01]  /*0030*/  IMAD.MOV.U32 R10, RZ, RZ, 0x1 ;  /* 0x00000001ff0a7424 */ /* 0x000fe200078e00ff */
[----:B------:R-:W-:Y:S01]  /*0040*/  LOP3.LUT R4, R7, 0x800fffff, RZ, 0xc0, !PT ;  /* 0x800fffff07047812 */ /* 0x000fe200078ec0ff */
[----:B------:R-:W-:Y:S01]  /*0050*/  IMAD.MOV.U32 R26, RZ, RZ, 0x1ca00000 ;  /* 0x1ca00000ff1a7424 */ /* 0x000fe200078e00ff */
[C---:B------:R-:W-:Y:S01]  /*0060*/  FSETP.GEU.AND P2, PT, |R9|.reuse, 1.469367938527859385e-39, PT ;  /* 0x001000000900780b */ /* 0x040fe20003f4e200 */
[----:B------:R-:W-:Y:S01]  /*0070*/  BMOV.32.CLEAR RZ, B0 ;  /* 0x0000000000ff7355 */ /* 0x000fe20000100000 */
[----:B------:R-:W-:Y:S01]  /*0080*/  LOP3.LUT R5, R4, 0x3ff00000, RZ, 0xfc, !PT ;  /* 0x3ff0000004057812 */ /* 0x000fe200078efcff */
[----:B------:R-:W-:Y:S01]  /*0090*/  IMAD.MOV.U32 R4, RZ, RZ, R6 ;  /* 0x000000ffff047224 */ /* 0x000fe200078e0006 */
[----:B------:R-:W-:Y:S01]  /*00a0*/  LOP3.LUT R27, R9, 0x7ff00000, RZ, 0xc0, !PT ;  /* 0x7ff00000091b7812 */ /* 0x000fe200078ec0ff */
[----:B------:R-:W-:Y:S01]  /*00b0*/  BSSY B0, `(.L_x_418) ;  /* 0x0000050000007945 */ /* 0x000fe20003800000 */
[----:B------:R-:W-:-:S03]  /*00c0*/  LOP3.LUT R0, R7, 0x7ff00000, RZ, 0xc0, !PT ;  /* 0x7ff0000007007812 */ /* 0x000fc600078ec0ff */
[----:B------:R-:W0:Y:S01]  /*00d0*/  @!P0 DMUL R4, R6, 8.98846567431157953865e+307 ;  /* 0x7fe0000006048828 */ /* 0x000e220000000000 */
[----:B------:R-:W-:Y:S02]  /*00e0*/  ISETP.GE.U32.AND P1, PT, R27, R0, PT ;  /* 0x000000001b00720c */ /* 0x000fe40003f26070 */
[----:B------:R-:W-:-:S04]  /*00f0*/  @!P2 LOP3.LUT R3, R7, 0x7ff00000, RZ, 0xc0, !PT ;  /* 0x7ff000000703a812 */ /* 0x000fc800078ec0ff */
[----:B------:R-:W-:Y:S02]  /*0100*/  @!P2 ISETP.GE.U32.AND P3, PT, R27, R3, PT ;  /* 0x000000031b00a20c */ /* 0x000fe40003f66070 */
[----:B0-----:R-:W0:Y:S01]  /*0110*/  MUFU.RCP64H R11, R5 ;  /* 0x00000005000b7308 */ /* 0x001e220000001800 */
[----:B------:R-:W-:Y:S02]  /*0120*/  @!P0 LOP3.LUT R0, R5, 0x7ff00000, RZ, 0xc0, !PT ;  /* 0x7ff0000005008812 */ /* 0x000fe400078ec0ff */
[----:B------:R-:W-:Y:S02]  /*0130*/  @!P2 SEL R3, R26, 0x63400000, !P3 ;  /* 0x634000001a03a807 */ /* 0x000fe40005800000 */
[----:B------:R-:W-:Y:S02]  /*0140*/  IADD3 R29, R0, -0x1, RZ ;  /* 0xffffffff001d7810 */ /* 0x000fe40007ffe0ff */
[----:B------:R-:W-:Y:S01]  /*0150*/  @!P2 LOP3.LUT R3, R3, 0x80000000, R9, 0xf8, !PT ;  /* 0x800000000303a812 */ /* 0x000fe200078ef809 */
[----:B0-----:R-:W0:-:S08]  /*0160*/  DFMA R12, R10, -R4, 1 ;  /* 0x3ff000000a0c742b */ /* 0x001e100000000804 */
[----:B0-----:R-:W0:-:S08]  /*0170*/  DFMA R12, R12, R12, R12 ;  /* 0x0000000c0c0c722b */ /* 0x001e10000000000c */
[----:B0-----:R0:W1:Y:S02]  /*0180*/  DFMA R14, R10, R12, R10 ;  /* 0x0000000c0a0e722b */ /* 0x001064000000000a */
[----:B0-----:R-:W-:Y:S01]  /*0190*/  SEL R13, R26, 0x63400000, !P1 ;  /* 0x634000001a0d7807 */ /* 0x001fe20004800000 */
[----:B------:R-:W-:Y:S01]  /*01a0*/  IMAD.MOV.U32 R12, RZ, RZ, R8 ;  /* 0x000000ffff0c7224 */ /* 0x000fe200078e0008 */
[----:B------:R-:W-:Y:S01]  /*01b0*/  @!P2 LOP3.LUT R11, R3, 0x100000, RZ, 0xfc, !PT ;  /* 0x00100000030ba812 */ /* 0x000fe200078efcff */
[----:B------:R-:W-:Y:S01]  /*01c0*/  @!P2 IMAD.MOV.U32 R10, RZ, RZ, RZ ;  /* 0x000000ffff0aa224 */ /* 0x000fe200078e00ff */
[----:B------:R-:W-:Y:S01]  /*01d0*/  LOP3.LUT R13, R13, 0x800fffff, R9, 0xf8, !PT ;  /* 0x800fffff0d0d7812 */ /* 0x000fe200078ef809 */
[----:B------:R-:W-:Y:S01]  /*01e0*/  IMAD.MOV.U32 R3, RZ, RZ, R27 ;  /* 0x000000ffff037224 */ /* 0x000fe200078e001b */
[----:B-1----:R-:W0:-:S04]  /*01f0*/  DFMA R24, R14, -R4, 1 ;  /* 0x3ff000000e18742b */ /* 0x002e080000000804 */
[----:B------:R-:W1:-:S04]  /*0200*/  @!P2 DFMA R12, R12, 2, -R10 ;  /* 0x400000000c0ca82b */ /* 0x000e48000000080a */
[----:B0-----:R-:W0:-:S05]  /*0210*/  DFMA R24, R14, R24, R14 ;  /* 0x000000180e18722b */ /* 0x001e0a000000000e */
[----:B-1----:R-:W-:-:S03]  /*0220*/  @!P2 LOP3.LUT R3, R13, 0x7ff00000, RZ, 0xc0, !PT ;  /* 0x7ff000000d03a812 */ /* 0x002fc600078ec0ff */
[----:B0-----:R-:W0:Y:S01]  /*0230*/  DMUL R10, R24, R12 ;  /* 0x0000000c180a7228 */ /* 0x001e220000000000 */
[----:B------:R-:W-:-:S04]  /*0240*/  IADD3 R28, R3, -0x1, RZ ;  /* 0xffffffff031c7810 */ /* 0x000fc80007ffe0ff */
[----:B------:R-:W-:-:S03]  /*0250*/  ISETP.GT.U32.AND P0, PT, R28, 0x7feffffe, PT ;  /* 0x7feffffe1c00780c */ /* 0x000fc60003f04070 */
[----:B0-----:R-:W0:Y:S01]  /*0260*/  DFMA R14, R10, -R4, R12 ;  /* 0x800000040a0e722b */ /* 0x001e22000000000c */
[----:B------:R-:W-:-:S07]  /*0270*/  ISETP.GT.U32.OR P0, PT, R29, 0x7feffffe, P0 ;  /* 0x7feffffe1d00780c */ /* 0x000fce0000704470 */
[----:B0-----:R0:W1:-:S05]  /*0280*/  DFMA R14, R24, R14, R10 ;  /* 0x0000000e180e722b */ /* 0x00104a000000000a */
[----:B------:R-:W-:Y:S05]  /*0290*/  @P0 BRA `(.L_x_419) ;  /* 0x000001c000000947 */ /* 0x000fea0003800000 */
[----:B01----:R-:W-:-:S04]  /*02a0*/  LOP3.LUT R8, R7, 0x7ff00000, RZ, 0xc0, !PT ;  /* 0x7ff0000007087812 */ /* 0x003fc800078ec0ff */
[C---:B------:R-:W-:Y:S01]  /*02b0*/  ISETP.GE.U32.AND P0, PT, R27.reuse, R8, PT ;  /* 0x000000081b00720c */ /* 0x040fe20003f06070 */
[----:B------:R-:W-:Y:S02]  /*02c0*/  IMAD.IADD R0, R27, 0x1, -R8 ;  /* 0x000000011b007824 */ /* 0x000fe400078e0a08 */
[----:B------:R-:W-:Y:S01]  /*02d0*/  IMAD.MOV.U32 R8, RZ, RZ, RZ ;  /* 0x000000ffff087224 */ /* 0x000fe200078e00ff */
[----:B------:R-:W-:Y:S02]  /*02e0*/  SEL R3, R26, 0x63400000, !P0 ;  /* 0x634000001a037807 */ /* 0x000fe40004000000 */
[----:B------:R-:W-:-:S04]  /*02f0*/  IMNMX R0, R0, -0x46a00000, !PT ;  /* 0xb960000000007817 */ /* 0x000fc80007800200 */
[----:B------:R-:W-:-:S05]  /*0300*/  IMNMX R0, R0, 0x46a00000, PT ;  /* 0x46a0000000007817 */ /* 0x000fca0003800200 */
[----:B------:R-:W-:-:S05]  /*0310*/  IMAD.IADD R0, R0, 0x1, -R3 ;  /* 0x0000000100007824 */ /* 0x000fca00078e0a03 */
[----:B------:R-:W-:-:S06]  /*0320*/  IADD3 R9, R0, 0x7fe00000, RZ ;  /* 0x7fe0000000097810 */ /* 0x000fcc0007ffe0ff */
[----:B------:R-:W0:-:S09]  /*0330*/  DMUL R10, R14, R8 ;  /* 0x000000080e0a7228 */ /* 0x000e120000000000 */
[----:B0-----:R-:W-:-:S12]  /*0340*/  FSETP.GTU.AND P0, PT, |R11|, 1.469367938527859385e-39, PT ;  /* 0x001000000b00780b */ /* 0x001fd80003f0c200 */
[----:B------:R-:W-:Y:S05]  /*0350*/  @P0 BRA `(.L_x_420) ;  /* 0x0000025000000947 */ /* 0x000fea0003800000 */
[----:B------:R-:W0:Y:S01]  /*0360*/  DFMA R4, R14, -R4, R12 ;  /* 0x800000040e04722b */ /* 0x000e22000000000c */
[----:B------:R-:W-:-:S08]  /*0370*/  IMAD.MOV.U32 R8, RZ, RZ, RZ ;  /* 0x000000ffff087224 */ /* 0x000fd000078e00ff */
[C---:B0-----:R-:W-:Y:S02]  /*0380*/  FSETP.NEU.AND P0, PT, R5.reuse, RZ, PT ;  /* 0x000000ff0500720b */ /* 0x041fe40003f0d000 */
[----:B------:R-:W-:-:S04]  /*0390*/  LOP3.LUT R7, R5, 0x80000000, R7, 0x48, !PT ;  /* 0x8000000005077812 */ /* 0x000fc800078e4807 */
[----:B------:R-:W-:-:S06]  /*03a0*/  LOP3.LUT R9, R7, R9, RZ, 0xfc, !PT ;  /* 0x0000000907097212 */ /* 0x000fcc00078efcff */
[----:B------:R-:W-:Y:S05]  /*03b0*/  @!P0 BRA `(.L_x_420) ;  /* 0x000001f000008947 */ /* 0x000fea0003800000 */
[----:B------:R-:W-:Y:S01]  /*03c0*/  IMAD.MOV R5, RZ, RZ, -R0 ;  /* 0x000000ffff057224 */ /* 0x000fe200078e0a00 */
[----:B------:R-:W0:Y:S01]  /*03d0*/  DMUL.RP R8, R14, R8 ;  /* 0x000000080e087228 */ /* 0x000e220000008000 */
[----:B------:R-:W-:Y:S01]  /*03e0*/  IMAD.MOV.U32 R4, RZ, RZ, RZ ;  /* 0x000000ffff047224 */ /* 0x000fe200078e00ff */
[----:B------:R-:W-:-:S05]  /*03f0*/  IADD3 R3, -R0, -0x43300000, RZ ;  /* 0xbcd0000000037810 */ /* 0x000fca0007ffe1ff */
[----:B------:R-:W1:Y:S02]  /*0400*/  DFMA R4, R10, -R4, R14 ;  /* 0x800000040a04722b */ /* 0x000e64000000000e */
[----:B0-----:R-:W-:-:S07]  /*0410*/  LOP3.LUT R7, R9, R7, RZ, 0x3c, !PT ;  /* 0x0000000709077212 */ /* 0x001fce00078e3cff */
[----:B-1----:R-:W-:-:S04]  /*0420*/  FSETP.NEU.AND P0, PT, |R5|, R3, PT ;  /* 0x000000030500720b */ /* 0x002fc80003f0d200 */
[----:B------:R-:W-:Y:S02]  /*0430*/  FSEL R10, R8, R10, !P0 ;  /* 0x0000000a080a7208 */ /* 0x000fe40004000000 */
[----:B------:R-:W-:Y:S01]  /*0440*/  FSEL R11, R7, R11, !P0 ;  /* 0x0000000b070b7208 */ /* 0x000fe20004000000 */
[----:B------:R-:W-:Y:S05]  /*0450*/  BRA `(.L_x_420) ;  /* 0x0000015000007947 */ /* 0x000fea0003800000 */
.L_x_419:
[----:B01----:R-:W0:-:S15]  /*0460*/  DSETP.NAN.AND P0, PT, R8, R8, PT ;  /* 0x000000080800722a */ /* 0x003e1e0003f08000 */
[----:B0-----:R-:W-:Y:S05]  /*0470*/  @P0 BRA `(.L_x_421) ;  /* 0x0000011000000947 */ /* 0x001fea0003800000 */
[----:B------:R-:W0:-:S15]  /*0480*/  DSETP.NAN.AND P0, PT, R6, R6, PT ;  /* 0x000000060600722a */ /* 0x000e1e0003f08000 */
[----:B0-----:R-:W-:Y:S05]  /*0490*/  @P0 BRA `(.L_x_422) ;  /* 0x000000c000000947 */ /* 0x001fea0003800000 */
[----:B------:R-:W-:Y:S01]  /*04a0*/  ISETP.NE.AND P0, PT, R3, R0, PT ;  /* 0x000000000300720c */ /* 0x000fe20003f05270 */
[----:B------:R-:W-:Y:S01]  /*04b0*/  IMAD.MOV.U32 R10, RZ, RZ, 0x0 ;  /* 0x00000000ff0a7424 */ /* 0x000fe200078e00ff */
[----:B------:R-:W-:-:S10]  /*04c0*/  MOV R11, 0xfff80000 ;  /* 0xfff80000000b7802 */ /* 0x000fd40000000f00 */
[----:B------:R-:W-:Y:S05]  /*04d0*/  @!P0 BRA `(.L_x_420) ;  /* 0x000000d000008947 */ /* 0x000fea0003800000 */
[----:B------:R-:W-:Y:S02]  /*04e0*/  ISETP.NE.AND P0, PT, R3, 0x7ff00000, PT ;  /* 0x7ff000000300780c */ /* 0x000fe40003f05270 */
[----:B------:R-:W-:Y:S02]  /*04f0*/  LOP3.LUT R11, R9, 0x80000000, R7, 0x48, !PT ;  /* 0x80000000090b7812 */ /* 0x000fe400078e4807 */
[----:B------:R-:W-:-:S12]  /*0500*/  ISETP.EQ.OR P0, PT, R0, RZ, !P0 ;  /* 0x000000ff0000720c */ /* 0x000fd80004702670 */
[----:B------:R-:W-:Y:S01]  /*0510*/  @P0 LOP3.LUT R0, R11, 0x7ff00000, RZ, 0xfc, !PT ;  /* 0x7ff000000b000812 */ /* 0x000fe200078efcff */
[----:B------:R-:W-:-:S04]  /*0520*/  @!P0 IMAD.MOV.U32 R10, RZ, RZ, RZ ;  /* 0x000000ffff0a8224 */ /* 0x000fc800078e00ff */
[----:B------:R-:W-:Y:S02]  /*0530*/  @P0 IMAD.MOV.U32 R10, RZ, RZ, RZ ;  /* 0x000000ffff0a0224 */ /* 0x000fe400078e00ff */
[----:B------:R-:W-:Y:S01]  /*0540*/  @P0 IMAD.MOV.U32 R11, RZ, RZ, R0 ;  /* 0x000000ffff0b0224 */ /* 0x000fe200078e0000 */
[----:B------:R-:W-:Y:S05]  /*0550*/  BRA `(.L_x_420) ;  /* 0x0000005000007947 */ /* 0x000fea0003800000 */
.L_x_422:
[----:B------:R-:W-:Y:S02]  /*0560*/  LOP3.LUT R11, R7, 0x80000, RZ, 0xfc, !PT ;  /* 0x00080000070b7812 */ /* 0x000fe400078efcff */
[----:B------:R-:W-:Y:S01]  /*0570*/  MOV R10, R6 ;  /* 0x00000006000a7202 */ /* 0x000fe20000000f00 */
[----:B------:R-:W-:Y:S05]  /*0580*/  BRA `(.L_x_420) ;  /* 0x0000002000007947 */ /* 0x000fea0003800000 */
.L_x_421:
[----:B------:R-:W-:Y:S02]  /*0590*/  LOP3.LUT R11, R9, 0x80000, RZ, 0xfc, !PT ;  /* 0x00080000090b7812 */ /* 0x000fe400078efcff */
[----:B------:R-:W-:-:S03]  /*05a0*/  MOV R10, R8 ;  /* 0x00000008000a7202 */ /* 0x000fc60000000f00 */
.L_x_420:
[----:B------:R-:W-:Y:S05]  /*05b0*/  BSYNC B0 ;  /* 0x0000000000007941 */ /* 0x000fea0003800000 */
.L_x_418:
[----:B------:R-:W-:Y:S02]  /*05c0*/  MOV R4, R10 ;  /* 0x0000000a00047202 */ /* 0x000fe40000000f00 */
[----:B------:R-:W-:Y:S01]  /*05d0*/  MOV R5, R11 ;  /* 0x0000000b00057202 */ /* 0x000fe20000000f00 */
[----:B------:R-:W-:Y:S07]  /*05e0*/  RET.ABS.NODEC R20 0x0 ;  /* 0x0000000014007950 */ /* 0x000fee0003e00000 */
.L_x_423:
[----:B------:R-:W-:-:S00]  /*05f0*/  BRA `(.L_x_423) ;  /* 0xfffffff000007947 */ /* 0x000fc0000383ffff */
.L_x_467:


//--------------------- .text.nvkernel__Z4butsiiiiiiid_F1L323_8 --------------------------
	.section	.text.nvkernel__Z4butsiiiiiiid_F1L323_8,"ax",@progbits
	.sectioninfo	@"SHI_REGISTERS=102"
	.align	128
        .global         nvkernel__Z4butsiiiiiiid_F1L323_8
        .type           nvkernel__Z4butsiiiiiiid_F1L323_8,@function
        .size           nvkernel__Z4butsiiiiiiid_F1L323_8,(.L_x_497 - nvkernel__Z4butsiiiiiiid_F1L323_8)
        .other          nvkernel__Z4butsiiiiiiid_F1L323_8,@"STO_CUDA_ENTRY STV_DEFAULT"
nvkernel__Z4butsiiiiiiid_F1L323_8:
.text.nvkernel__Z4butsiiiiiiid_F1L323_8:
[----:B------:R-:W-:Y:S02]  /*0000*/  MOV R1, c[0x0][0x28] ;  /* 0x00000a0000017a02 */ /* 0x000fe40000000f00 */
[----:B------:R-:W0:Y:S01]  /*0010*/  S2R R72, SR_CTAID.X ;  /* 0x0000000000487919 */ /* 0x000e220000002500 */
[----:B------:R-:W-:Y:S01]  /*0020*/  MOV R73, RZ ;  /* 0x000000ff00497202 */ /* 0x000fe20000000f00 */
[----:B------:R-:W-:Y:S02]  /*0030*/  ULDC UR36, c[0x0][0xc] ;  /* 0x0000030000247ab9 */ /* 0x000fe40000000800 */
[----:B------:R-:W0:Y:S01]  /*0040*/  S2R R3, SR_TID.X ;  /* 0x0000000000037919 */ /* 0x000e220000002100 */
[----:B------:R-:W-:Y:S01]  /*0050*/  USHF.L.U32 UR36, UR36, 0x7, URZ ;  /* 0x0000000724247899 */ /* 0x000fe2000800063f */
[----:B0-----:R-:W-:-:S04]  /*0060*/  LEA R72, R72, R3, 0x7 ;  /* 0x0000000348487211 */ /* 0x001fc800078e38ff */
.L_x_439:
[----:B------:R-:W-:Y:S01]  /*0070*/  IADD3 R18, R72, R73, RZ ;  /* 0x0000004948127210 */ /* 0x000fe20007ffe0ff */
[----:B------:R-:W-:Y:S01]  /*0080*/  BMOV.32.CLEAR RZ, B7 ;  /* 0x0000000007ff7355 */ /* 0x000fe20000100000 */
[----:B------:R-:W-:Y:S02]  /*0090*/  BSSY B7, `(.L_x_424) ;  /* 0x000027f000077945 */ /* 0x000fe40003800000 */
[----:B------:R-:W-:-:S12]  /*00a0*/  ISETP.GE.U32.AND P0, PT, R18, c[0x0][0x160], PT ;  /* 0x0000580012007a0c */ /* 0x000fd80003f06070 */
[----:B-1----:R-:W-:Y:S05]  /*00b0*/  @P0 BRA `(.L_x_425) ;  /* 0x000027c000000947 */ /* 0x002fea0003800000 */
        /* <DEDUP_REMOVED lines=9> */
[----:B------:R-:W2:Y:S04]  /*0150*/  LDG.E.CONSTANT.SYS R2, [R8.64+UR4] ;  /* 0x0000000408027981 */ /* 0x000ea8000c1e6900 */
[----:B------:R-:W3:Y:S01]  /*0160*/  LDG.E.CONSTANT.SYS R6, [R8.64+UR6] ;  /* 0x0000000608067981 */ /* 0x000ee2000c1e6900 */
[--C-:B------:R-:W-:Y:S01]  /*0170*/  SHF.R.S64 R36, R37, 0x1d, R4.reuse ;  /* 0x0000001d25247819 */ /* 0x100fe20000001004 */
[----:B------:R-:W-:Y:S01]  /*0180*/  ULDC.64 UR4, c[0x0][0x198] ;  /* 0x0000660000047ab9 */ /* 0x000fe20000000a00 */
[----:B------:R-:W-:Y:S01]  /*0190*/  SHF.R.S32.HI R37, RZ, 0x1d, R4 ;  /* 0x0000001dff257819 */ /* 0x000fe20000011404 */
[----:B------:R-:W-:-:S07]  /*01a0*/  ULDC.64 UR6, c[0x0][0x190] ;  /* 0x0000640000067ab9 */ /* 0x000fce0000000a00 */
[----:B------:R-:W4:Y:S04]  /*01b0*/  LDG.E.64.SYS R24, [R36.64+UR4] ;  /* 0x0000000424187981 */ /* 0x000f28000c1eeb00 */
[----:B------:R-:W5:Y:S04]  /*01c0*/  LDG.E.64.SYS R26, [R36.64+UR6] ;  /* 0x00000006241a7981 */ /* 0x000f68000c1eeb00 */
[----:B------:R-:W4:Y:S04]  /*01d0*/  LDG.E.64.SYS R28, [R36.64+UR4+0x659a0] ;  /* 0x0659a004241c7981 */ /* 0x000f28000c1eeb00 */
[----:B------:R-:W4:Y:S04]  /*01e0*/  LDG.E.64.SYS R30, [R36.64+UR6+0x659a0] ;  /* 0x0659a006241e7981 */ /* 0x000f28000c1eeb00 */
[----:B------:R-:W4:Y:S04]  /*01f0*/  LDG.E.64.SYS R32, [R36.64+UR4+0xcb340] ;  /* 0x0cb3400424207981 */ /* 0x000f28000c1eeb00 */
[----:B------:R-:W4:Y:S04]  /*0200*/  LDG.E.64.SYS R34, [R36.64+UR6+0xcb340] ;  /* 0x0cb3400624227981 */ /* 0x000f28000c1eeb00 */
[----:B------:R-:W4:Y:S04]  /*0210*/  LDG.E.64.SYS R40, [R36.64+UR4+0x130ce0] ;  /* 0x130ce00424287981 */ /* 0x000f28000c1eeb00 */
[----:B------:R-:W4:Y:S04]  /*0220*/  LDG.E.64.SYS R42, [R36.64+UR6+0x130ce0] ;  /* 0x130ce006242a7981 */ /* 0x000f28000c1eeb00 */
[----:B------:R-:W4:Y:S04]  /*0230*/  LDG.E.64.SYS R44, [R36.64+UR4+0x196680] ;  /* 0x19668004242c7981 */ /* 0x000f28000c1eeb00 */
[----:B------:R-:W4:Y:S01]  /*0240*/  LDG.E.64.SYS R46, [R36.64+UR6+0x196680] ;  /* 0x19668006242e7981 */ /* 0x000f22000c1eeb00 */
[----:B------:R-:W-:Y:S01]  /*0250*/  ULDC.64 UR8, c[0x0][0x180] ;  /* 0x0000600000087ab9 */ /* 0x000fe20000000a00 */
[----:B--2---:R-:W-:-:S02]  /*0260*/  SHF.R.S32.HI R3, RZ, 0x1f, R2 ;  /* 0x0000001fff037819 */ /* 0x004fc40000011402 */
[----:B---3--:R-:W-:Y:S02]  /*0270*/  IADD3 R5, -R6, c[0x0][0x1a8], -R2 ;  /* 0x00006a0006057a10 */ /* 0x008fe40007ffe902 */
[----:B------:R-:W-:-:S03]  /*0280*/  SHF.R.S32.HI R7, RZ, 0x1f, R6 ;  /* 0x0000001fff077819 */ /* 0x000fc60000011406 */
[----:B------:R-:W-:-:S04]  /*0290*/  IMAD.WIDE R2, R5, 0x67, R2 ;  /* 0x0000006705027825 */ /* 0x000fc800078e0202 */
[----:B------:R-:W-:Y:S02]  /*02a0*/  IMAD R3, R3, 0x67, RZ ;  /* 0x0000006703037824 */ /* 0x000fe400078e02ff */
[----:B------:R-:W-:-:S04]  /*02b0*/  IMAD.WIDE.U32 R6, R2, 0x67, R6 ;  /* 0x0000006702067825 */ /* 0x000fc800078e0006 */
[----:B------:R-:W-:Y:S01]  /*02c0*/  IMAD.IADD R3, R7, 0x1, R3 ;  /* 0x0000000107037824 */ /* 0x000fe200078e0203 */
[----:B------:R-:W-:-:S04]  /*02d0*/  LEA R38, P0, R6, c[0x0][0x188], 0x3 ;  /* 0x0000620006267a11 */ /* 0x000fc800078018ff */
[----:B------:R-:W-:Y:S02]  /*02e0*/  LEA.HI.X R39, R6, c[0x0][0x18c], R3, 0x3, P0 ;  /* 0x0000630006277a11 */ /* 0x000fe400000f1c03 */
[----:B------:R-:W-:-:S06]  /*02f0*/  IADD3 R48, P0, R38, 0x1000000, RZ ;  /* 0x0100000026307810 */ /* 0x000fcc0007f1e0ff */
[----:B------:R-:W4:Y:S01]  /*0300*/  LDG.E.64.SYS R6, [R38+0x338] ;  /* 0x0003380026067381 */ /* 0x000f2200001eeb00 */
[----:B------:R-:W-:-:S03]  /*0310*/  IMAD.X R49, RZ, RZ, R39, P0 ;  /* 0x000000ffff317224 */ /* 0x000fc600000e0627 */
[----:B------:R-:W5:Y:S05]  /*0320*/  LDG.E.64.SYS R14, [R38+0x8] ;  /* 0x00000800260e7381 */ /* 0x000f6a00001eeb00 */
[----:B------:R0:W2:Y:S04]  /*0330*/  LDG.E.64.SYS R2, [R48+-0x7be498] ;  /* 0x841b680030027381 */ /* 0x0000a800001eeb00 */
[----:B------:R0:W3:Y:S01]  /*0340*/  LDG.E.64.SYS R20, [R48+-0x7be7c8] ;  /* 0x8418380030147381 */ /* 0x0000e200001eeb00 */
[----:B------:R-:W-:-:S03]  /*0350*/  IADD3 R50, P0, R38, 0x2000000, RZ ;  /* 0x0200000026327810 */ /* 0x000fc60007f1e0ff */
[----:B------:R0:W3:Y:S02]  /*0360*/  LDG.E.64.SYS R10, [R48+0x83398] ;  /* 0x08339800300a7381 */ /* 0x0000e400001eeb00 */
[----:B------:R-:W-:Y:S02]  /*0370*/  IMAD.X R51, RZ, RZ, R39, P0 ;  /* 0x000000ffff337224 */ /* 0x000fe400000e0627 */
[----:B------:R0:W3:Y:S06]  /*0380*/  LDG.E.64.SYS R22, [R48+0x83068] ;  /* 0x0830680030167381 */ /* 0x0000ec00001eeb00 */
[----:B------:R-:W3:Y:S04]  /*0390*/  LDG.E.64.SYS R16, [R50+-0x73b438] ;  /* 0x8c4bc80032107381 */ /* 0x000ee800001eeb00 */
[----:B------:R-:W3:Y:S04]  /*03a0*/  LDG.E.64.SYS R12, [R50+-0x73b768] ;  /* 0x8c489800320c7381 */ /* 0x000ee800001eeb00 */
[----:B------:R-:W3:Y:S04]  /*03b0*/  LDG.E.64.SYS R8, [R50+0x1063f8] ;  /* 0x1063f80032087381 */ /* 0x000ee800001eeb00 */
[----:B------:R-:W3:Y:S04]  /*03c0*/  LDG.E.64.SYS R4, [R50+0x1060c8] ;  /* 0x1060c80032047381 */ /* 0x000ee800001eeb00 */
[----:B0-----:R-:W3:Y:S01]  /*03d0*/  LDG.E.64.SYS R48, [R36.64+UR8] ;  /* 0x0000000824307981 */ /* 0x001ee2000c1eeb00 */
[----:B----4-:R-:W5:-:S08]  /*03e0*/  DMUL R24, R24, R6 ;  /* 0x0000000618187228 */ /* 0x010f500000000000 */
[----:B-----5:R-:W2:-:S08]  /*03f0*/  DFMA R24, R26, R14, R24 ;  /* 0x0000000e1a18722b */ /* 0x020e900000000018 */
[----:B--2---:R-:W3:-:S08]  /*0400*/  DFMA R24, R28, R2, R24 ;  /* 0x000000021c18722b */ /* 0x004ed00000000018 */
[----:B---3--:R-:W0:-:S08]  /*0410*/  DFMA R24, R30, R20, R24 ;  /* 0x000000141e18722b */ /* 0x008e100000000018 */
[----:B0-----:R-:W0:-:S08]  /*0420*/  DFMA R24, R32, R10, R24 ;  /* 0x0000000a2018722b */ /* 0x001e100000000018 */
[----:B0-----:R-:W0:-:S08]  /*0430*/  DFMA R24, R34, R22, R24 ;  /* 0x000000162218722b */ /* 0x001e100000000018 */
[----:B0-----:R-:W0:-:S08]  /*0440*/  DFMA R24, R40, R16, R24 ;  /* 0x000000102818722b */ /* 0x001e100000000018 */
[----:B0-----:R-:W0:-:S08]  /*0450*/  DFMA R24, R42, R12, R24 ;  /* 0x0000000c2a18722b */ /* 0x001e100000000018 */
[----:B0-----:R-:W0:-:S08]  /*0460*/  DFMA R24, R44, R8, R24 ;  /* 0x000000082c18722b */ /* 0x001e100000000018 */
[----:B0-----:R-:W0:-:S08]  /*0470*/  DFMA R24, R46, R4, R24 ;  /* 0x000000042e18722b */ /* 0x001e100000000018 */
[----:B0-----:R-:W0:-:S09]  /*0480*/  DFMA R24, R24, c[0x0][0x1b0], R48 ;  /* 0x00006c0018187a2b */ /* 0x001e120000000030 */
[----:B0-----:R0:W-:Y:S04]  /*0490*/  STG.E.64.SYS [R36.64+UR8], R24 ;  /* 0x0000001824007986 */ /* 0x0011e8000c10eb08 */
[----:B------:R-:W2:Y:S04]  /*04a0*/  LDG.E.64.SYS R26, [R36.64+UR4+0x14520] ;  /* 0x01452004241a7981 */ /* 0x000ea8000c1eeb00 */
[----:B------:R-:W3:Y:S04]  /*04b0*/  LDG.E.64.SYS R28, [R36.64+UR6+0x14520] ;  /* 0x01452006241c7981 */ /* 0x000ee8000c1eeb00 */
[----:B------:R-:W4:Y:S04]  /*04c0*/  LDG.E.64.SYS R30, [R36.64+UR4+0x79ec0] ;  /* 0x079ec004241e7981 */ /* 0x000f28000c1eeb00 */
[----:B------:R-:W5:Y:S04]  /*04d0*/  LDG.E.64.SYS R32, [R36.64+UR6+0x79ec0] ;  /* 0x079ec00624207981 */ /* 0x000f68000c1eeb00 */
[----:B------:R-:W4:Y:S04]  /*04e0*/  LDG.E.64.SYS R34, [R36.64+UR4+0xdf860] ;  /* 0x0df8600424227981 */ /* 0x000f28000c1eeb00 */
[----:B------:R-:W5:Y:S04]  /*04f0*/  LDG.E.64.SYS R40, [R36.64+UR6+0xdf860] ;  /* 0x0df8600624287981 */ /* 0x000f68000c1eeb00 */
[----:B------:R-:W5:Y:S04]  /*0500*/  LDG.E.64.SYS R42, [R36.64+UR4+0x145200] ;  /* 0x14520004242a7981 */ /* 0x000f68000c1eeb00 */
[----:B------:R-:W5:Y:S04]  /*0510*/  LDG.E.64.SYS R44, [R36.64+UR6+0x145200] ;  /* 0x14520006242c7981 */ /* 0x000f68000c1eeb00 */
[----:B------:R-:W5:Y:S04]  /*0520*/  LDG.E.64.SYS R46, [R36.64+UR4+0x1aaba0] ;  /* 0x1aaba004242e7981 */ /* 0x000f68000c1eeb00 */
[----:B------:R-:W5:Y:S04]  /*0530*/  LDG.E.64.SYS R48, [R36.64+UR6+0x1aaba0] ;  /* 0x1aaba00624307981 */ /* 0x000f68000c1eeb00 */
[----:B0-----:R-:W5:Y:S01]  /*0540*/  LDG.E.64.SYS R24, [R36.64+UR8+0xf3d8] ;  /* 0x00f3d80824187981 */ /* 0x001f62000c1eeb00 */
[----:B--2---:R-:W3:-:S08]  /*0550*/  DMUL R26, R6, R26 ;  /* 0x0000001a061a7228 */ /* 0x004ed00000000000 */
[----:B---3--:R-:W4:-:S08]  /*0560*/  DFMA R26, R14, R28, R26 ;  /* 0x0000001c0e1a722b */ /* 0x008f10000000001a */
[----:B----4-:R-:W5:-:S08]  /*0570*/  DFMA R26, R2, R30, R26 ;  /* 0x0000001e021a722b */ /* 0x010f50000000001a */
[----:B-----5:R-:W0:-:S08]  /*0580*/  DFMA R26, R20, R32, R26 ;  /* 0x00000020141a722b */ /* 0x020e10000000001a */
[----:B0-----:R-:W0:-:S08]  /*0590*/  DFMA R26, R10, R34, R26 ;  /* 0x000000220a1a722b */ /* 0x001e10000000001a */
[----:B0-----:R-:W0:-:S08]  /*05a0*/  DFMA R26, R22, R40, R26 ;  /* 0x00000028161a722b */ /* 0x001e10000000001a */
[----:B0-----:R-:W0:-:S08]  /*05b0*/  DFMA R26, R16, R42, R26 ;  /* 0x0000002a101a722b */ /* 0x001e10000000001a */
[----:B0-----:R-:W0:-:S08]  /*05c0*/  DFMA R26, R12, R44, R26 ;  /* 0x0000002c0c1a722b */ /* 0x001e10000000001a */
[----:B0-----:R-:W0:-:S08]  /*05d0*/  DFMA R26, R8, R46, R26 ;  /* 0x0000002e081a722b */ /* 0x001e10000000001a */
[----:B0-----:R-:W0:-:S08]  /*05e0*/  DFMA R26, R4, R48, R26 ;  /* 0x00000030041a722b */ /* 0x001e10000000001a */
[----:B0-----:R-:W0:-:S09]  /*05f0*/  DFMA R24, R26, c[0x0][0x1b0], R24 ;  /* 0x00006c001a187a2b */ /* 0x001e120000000018 */
[----:B0-----:R0:W-:Y:S04]  /*0600*/  STG.E.64.SYS [R36.64+UR8+0xf3d8], R24 ;  /* 0x00f3d81824007986 */ /* 0x0011e8000c10eb08 */
        /* <DEDUP_REMOVED lines=57> */
[----:B------:R-:W-:Y:S01]  /*09a0*/  ULDC.64 UR4, c[0x0][0x1a0] ;  /* 0x0000680000047ab9 */ /* 0x000fe20000000a00 */
        /* <DEDUP_REMOVED lines=11> */
[----:B0-----:R-:W-:Y:S04]  /*0a60*/  STG.E.64.SYS [R36.64+UR8+0x3cf60], R24 ;  /* 0x03cf601824007986 */ /* 0x001fe8000c10eb08 */
[----:B------:R-:W2:Y:S01]  /*0a70*/  LDG.E.64.SYS R2, [R36.64+UR4] ;  /* 0x0000000424027981 */ /* 0x000ea2000c1eeb00 */
[----:B------:R-:W-:-:S03]  /*0a80*/  ULDC.64 UR6, c[0x0][0x178] ;  /* 0x00005e0000067ab9 */ /* 0x000fc60000000a00 */
[----:B--2---:R-:W-:Y:S04]  /*0a90*/  STG.E.64.SYS [R36.64+UR6], R2 ;  /* 0x0000000224007986 */ /* 0x004fe8000c10eb06 */
[----:B------:R-:W2:Y:S04]  /*0aa0*/  LDG.E.64.SYS R4, [R36.64+UR4+0x659a0] ;  /* 0x0659a00424047981 */ /* 0x000ea8000c1eeb00 */
[----:B--2---:R0:W-:Y:S04]  /*0ab0*/  STG.E.64.SYS [R36.64+UR6+0xf3d8], R4 ;  /* 0x00f3d80424007986 */ /* 0x0041e8000c10eb06 */
[----:B------:R-:W2:Y:S04]  /*0ac0*/  LDG.E.64.SYS R6, [R36.64+UR4+0xcb340] ;  /* 0x0cb3400424067981 */ /* 0x000ea8000c1eeb00 */
[----:B--2---:R1:W-:Y:S04]  /*0ad0*/  STG.E.64.SYS [R36.64+UR6+0x1e7b0], R6 ;  /* 0x01e7b00624007986 */ /* 0x0043e8000c10eb06 */
[----:B------:R-:W2:Y:S04]  /*0ae0*/  LDG.E.64.SYS R8, [R36.64+UR4+0x130ce0] ;  /* 0x130ce00424087981 */ /* 0x000ea8000c1eeb00 */
[----:B--2---:R2:W-:Y:S04]  /*0af0*/  STG.E.64.SYS [R36.64+UR6+0x2db88], R8 ;  /* 0x02db880824007986 */ /* 0x0045e8000c10eb06 */
[----:B------:R-:W3:Y:S04]  /*0b00*/  LDG.E.64.SYS R10, [R36.64+UR4+0x196680] ;  /* 0x19668004240a7981 */ /* 0x000ee8000c1eeb00 */
[----:B---3--:R3:W-:Y:S04]  /*0b10*/  STG.E.64.SYS [R36.64+UR6+0x3cf60], R10 ;  /* 0x03cf600a24007986 */ /* 0x0087e8000c10eb06 */
[----:B------:R-:W4:Y:S04]  /*0b20*/  LDG.E.64.SYS R12, [R36.64+UR4+0x14520] ;  /* 0x01452004240c7981 */ /* 0x000f28000c1eeb00 */
[----:B----4-:R4:W-:Y:S04]  /*0b30*/  STG.E.64.SYS [R36.64+UR6+0x4c338], R12 ;  /* 0x04c3380c24007986 */ /* 0x0109e8000c10eb06 */
[----:B------:R-:W5:Y:S04]  /*0b40*/  LDG.E.64.SYS R14, [R36.64+UR4+0x79ec0] ;  /* 0x079ec004240e7981 */ /* 0x000f68000c1eeb00 */
[----:B-----5:R5:W-:Y:S04]  /*0b50*/  STG.E.64.SYS [R36.64+UR6+0x5b710], R14 ;  /* 0x05b7100e24007986 */ /* 0x020be8000c10eb06 */
[----:B0-----:R-:W2:Y:S04]  /*0b60*/  LDG.E.64.SYS R4, [R36.64+UR4+0xdf860] ;  /* 0x0df8600424047981 */ /* 0x001ea8000c1eeb00 */
[----:B--2---:R0:W-:Y:S04]  /*0b70*/  STG.E.64.SYS [R36.64+UR6+0x6aae8], R4 ;  /* 0x06aae80424007986 */ /* 0x0041e8000c10eb06 */
[----:B-1----:R-:W2:Y:S04]  /*0b80*/  LDG.E.64.SYS R6, [R36.64+UR4+0x145200] ;  /* 0x1452000424067981 */ /* 0x002ea8000c1eeb00 */
[----:B--2---:R1:W-:Y:S04]  /*0b90*/  STG.E.64.SYS [R36.64+UR6+0x79ec0], R6 ;  /* 0x079ec00624007986 */ /* 0x0043e8000c10eb06 */
[----:B------:R-:W2:Y:S04]  /*0ba0*/  LDG.E.64.SYS R8, [R36.64+UR4+0x1aaba0] ;  /* 0x1aaba00424087981 */ /* 0x000ea8000c1eeb00 */
[----:B--2---:R2:W-:Y:S04]  /*0bb0*/  STG.E.64.SYS [R36.64+UR6+0x89298], R8 ;  /* 0x0892980824007986 */ /* 0x0045e8000c10eb06 */
[----:B---3--:R-:W3:Y:S04]  /*0bc0*/  LDG.E.64.SYS R10, [R36.64+UR4+0x28a40] ;  /* 0x028a4004240a7981 */ /* 0x008ee8000c1eeb00 */
[----:B---3--:R3:W-:Y:S04]  /*0bd0*/  STG.E.64.SYS [R36.64+UR6+0x98670], R10 ;  /* 0x0986700a24007986 */ /* 0x0087e8000c10eb06 */
[----:B----4-:R-:W4:Y:S04]  /*0be0*/  LDG.E.64.SYS R12, [R36.64+UR4+0x8e3e0] ;  /* 0x08e3e004240c7981 */ /* 0x010f28000c1eeb00 */
[----:B----4-:R4:W-:Y:S04]  /*0bf0*/  STG.E.64.SYS [R36.64+UR6+0xa7a48], R12 ;  /* 0x0a7a480c24007986 */ /* 0x0109e8000c10eb06 */
[----:B-----5:R-:W5:Y:S04]  /*0c00*/  LDG.E.64.SYS R14, [R36.64+UR4+0xf3d80] ;  /* 0x0f3d8004240e7981 */ /* 0x020f68000c1eeb00 */
        /* <DEDUP_REMOVED lines=12> */
[----:B-----5:R-:W-:Y:S04]  /*0cd0*/  STG.E.64.SYS [R36.64+UR6+0x112530], R14 ;  /* 0x1125300e24007986 */ /* 0x020fe8000c10eb06 */
[----:B0-----:R-:W5:Y:S04]  /*0ce0*/  LDG.E.64.SYS R4, [R36.64+UR4+0x1d35e0] ;  /* 0x1d35e00424047981 */ /* 0x001f68000c1eeb00 */
[----:B-----5:R0:W-:Y:S04]  /*0cf0*/  STG.E.64.SYS [R36.64+UR6+0x121908], R4 ;  /* 0x1219080424007986 */ /* 0x0201e8000c10eb06 */
[----:B-1----:R-:W5:Y:S04]  /*0d00*/  LDG.E.64.SYS R6, [R36.64+UR4+0x51480] ;  /* 0x0514800424067981 */ /* 0x002f68000c1eeb00 */
[----:B-----5:R1:W-:Y:S04]  /*0d10*/  STG.E.64.SYS [R36.64+UR6+0x130ce0], R6 ;  /* 0x130ce00624007986 */ /* 0x0203e8000c10eb06 */
[----:B--2---:R-:W2:Y:S04]  /*0d20*/  LDG.E.64.SYS R8, [R36.64+UR4+0xb6e20] ;  /* 0x0b6e200424087981 */ /* 0x004ea8000c1eeb00 */
[----:B--2---:R2:W-:Y:S04]  /*0d30*/  STG.E.64.SYS [R36.64+UR6+0x1400b8], R8 ;  /* 0x1400b80824007986 */ /* 0x0045e8000c10eb06 */
[----:B---3--:R-:W3:Y:S04]  /*0d40*/  LDG.E.64.SYS R10, [R36.64+UR4+0x11c7c0] ;  /* 0x11c7c004240a7981 */ /* 0x008ee8000c1eeb00 */
[----:B---3--:R2:W-:Y:S04]  /*0d50*/  STG.E.64.SYS [R36.64+UR6+0x14f490], R10 ;  /* 0x14f4900a24007986 */ /* 0x0085e8000c10eb06 */
[----:B----4-:R-:W3:Y:S01]  /*0d60*/  LDG.E.64.SYS R12, [R36.64+UR4+0x182160] ;  /* 0x18216004240c7981 */ /* 0x010ee2000c1eeb00 */
[----:B------:R-:W0:Y:S01]  /*0d70*/  MUFU.RCP64H R17, R3 ;  /* 0x0000000300117308 */ /* 0x000e220000001800 */
[----:B------:R-:W-:-:S06]  /*0d80*/  IADD3 R16, R3, 0x300402, RZ ;  /* 0x0030040203107810 */ /* 0x000fcc0007ffe0ff */
[----:B0-----:R-:W0:Y:S01]  /*0d90*/  DFMA R4, -R2, R16, 1 ;  /* 0x3ff000000204742b */ /* 0x001e220000000110 */
[----:B---3--:R2:W-:Y:S04]  /*0da0*/  STG.E.64.SYS [R36.64+UR6+0x15e868], R12 ;  /* 0x15e8680c24007986 */ /* 0x0085e8000c10eb06 */
[----:B------:R-:W3:Y:S03]  /*0db0*/  LDG.E.64.SYS R14, [R36.64+UR4+0x1e7b00] ;  /* 0x1e7b0004240e7981 */ /* 0x000ee6000c1eeb00 */
[----:B0-----:R-:W0:Y:S01]  /*0dc0*/  DFMA R4, R4, R4, R4 ;  /* 0x000000040404722b */ /* 0x001e220000000004 */
[----:B------:R-:W-:-:S07]  /*0dd0*/  FSETP.GEU.AND P0, PT, |R16|, 5.8789094863358348022e-39, PT ;  /* 0x004004021000780b */ /* 0x000fce0003f0e200 */
[----:B0-----:R-:W1:-:S08]  /*0de0*/  DFMA R4, R16, R4, R16 ;  /* 0x000000041004722b */ /* 0x001e500000000010 */
[----:B-1----:R-:W0:Y:S01]  /*0df0*/  DFMA R6, -R2, R4, 1 ;  /* 0x3ff000000206742b */ /* 0x002e220000000104 */
[----:B------:R-:W-:Y:S01]  /*0e00*/  BMOV.32.CLEAR RZ, B6 ;  /* 0x0000000006ff7355 */ /* 0x000fe20000100000 */
[----:B------:R-:W-:Y:S06]  /*0e10*/  BSSY B6, `(.L_x_426) ;  /* 0x000000b000067945 */ /* 0x000fec0003800000 */
[----:B0-----:R2:W0:Y:S01]  /*0e20*/  DFMA R4, R4, R6, R4 ;  /* 0x000000060404722b */ /* 0x0014220000000004 */
[----:B---3--:R2:W-:Y:S01]  /*0e30*/  STG.E.64.SYS [R36.64+UR6+0x16dc40], R14 ;  /* 0x16dc400e24007986 */ /* 0x0085e2000c10eb06 */
[----:B------:R-:W-:Y:S06]  /*0e40*/  @P0 BRA `(.L_x_113) ;  /* 0x0000007000000947 */ /* 0x000fec0003800000 */
[----:B0-2---:R-:W-:Y:S01]  /*0e50*/  LOP3.LUT R6, R3, 0x7fffffff, RZ, 0xc0, !PT ;  /* 0x7fffffff03067812 */ /* 0x005fe200078ec0ff */
[----:B------:R-:W-:Y:S01]  /*0e60*/  IMAD.MOV.U32 R4, RZ, RZ, R2 ;  /* 0x000000ffff047224 */ /* 0x000fe200078e0002 */
[----:B------:R-:W-:Y:S01]  /*0e70*/  MOV R20, 32@lo((nvkernel__Z4butsiiiiiiid_F1L323_8 + .L_x_113@srel)) ;  /* 0x0000000000147802 */ /* 0x000fe20000000f00 */
[----:B------:R-:W-:Y:S01]  /*0e80*/  IMAD.MOV.U32 R5, RZ, RZ, R3 ;  /* 0x000000ffff057224 */ /* 0x000fe200078e0003 */
[----:B------:R-:W-:-:S02]  /*0e90*/  IADD3 R6, R6, -0x100000, RZ ;  /* 0xfff0000006067810 */ /* 0x000fc40007ffe0ff */
[----:B------:R-:W-:-:S06]  /*0ea0*/  MOV R21, 32@hi((nvkernel__Z4butsiiiiiiid_F1L323_8 + .L_x_113@srel)) ;  /* 0x0000000000157802 */ /* 0x000fcc0000000f00 */
[----:B------:R-:W-:Y:S05]  /*0eb0*/  CALL.ABS.NOINC `(__cuda_sm20_dblrcp_rn_slowpath_v3) ;  /* 0x0000000000007943 */ /* 0x000fea0003c00000 */
.L_x_113:
[----:B0-----:R-:W-:Y:S05]  /*0ec0*/  BSYNC B6 ;  /* 0x0000000000067941 */ /* 0x001fea0003800000 */
.L_x_426:
[----:B------:R-:W-:-:S04]  /*0ed0*/  IADD3 R0, P0, RZ, RZ, RZ ;  /* 0x000000ffff007210 */ /* 0x000fc80007f1e0ff */
[C---:B--2---:R-:W-:Y:S02]  /*0ee0*/  IADD3.X R9, R18.reuse, 0x9868, RZ, P0, !PT ;  /* 0x0000986812097810 */ /* 0x044fe400007fe4ff */
[----:B------:R-:W-:Y:S02]  /*0ef0*/  IADD3.X R7, R18, 0xb6e3, RZ, P0, !PT ;  /* 0x0000b6e312077810 */ /* 0x000fe400007fe4ff */
[C---:B------:R-:W-:Y:S02]  /*0f00*/  SHF.R.S64 R8, R0.reuse, 0x1d, R9 ;  /* 0x0000001d00087819 */ /* 0x040fe40000001009 */
[----:B------:R-:W-:Y:S02]  /*0f10*/  SHF.R.S64 R2, R0, 0x1d, R7 ;  /* 0x0000001d00027819 */ /* 0x000fe40000001007 */
[----:B------:R-:W-:Y:S02]  /*0f20*/  IADD3 R8, P1, R8, c[0x0][0x178], RZ ;  /* 0x00005e0008087a10 */ /* 0x000fe40007f3e0ff */
[----:B------:R-:W-:-:S02]  /*0f30*/  IADD3.X R3, R18, 0x1e7c, RZ, P0, !PT ;  /* 0x00001e7c12037810 */ /* 0x000fc400007fe4ff */
[----:B------:R-:W-:Y:S02]  /*0f40*/  LEA.HI.X.SX32 R9, R9, c[0x0][0x17c], 0x3, P1 ;  /* 0x00005f0009097a11 */ /* 0x000fe400008f1eff */
[----:B------:R-:W-:Y:S02]  /*0f50*/  IADD3 R2, P1, R2, c[0x0][0x178], RZ ;  /* 0x00005e0002027a10 */ /* 0x000fe40007f3e0ff */
[--C-:B------:R-:W-:Y:S02]  /*0f60*/  SHF.R.S64 R50, R0, 0x1d, R3.reuse ;  /* 0x0000001d00327819 */ /* 0x100fe40000001003 */
[----:B------:R-:W-:Y:S02]  /*0f70*/  SHF.R.S32.HI R51, RZ, 0x1d, R3 ;  /* 0x0000001dff337819 */ /* 0x000fe40000011403 */
[----:B------:R-:W2:Y:S01]  /*0f80*/  LDG.E.64.SYS R62, [R8] ;  /* 0x00000000083e7381 */ /* 0x000ea200001eeb00 */
[----:B------:R-:W-:Y:S01]  /*0f90*/  LEA.HI.X.SX32 R3, R7, c[0x0][0x17c], 0x3, P1 ;  /* 0x00005f0007037a11 */ /* 0x000fe200008f1eff */
[----:B------:R-:W-:-:S04]  /*0fa0*/  ULDC.64 UR4, c[0x0][0x178] ;  /* 0x00005e0000047ab9 */ /* 0x000fc80000000a00 */
[----:B------:R-:W3:Y:S04]  /*0fb0*/  LDG.E.64.SYS R40, [R50.64+UR4] ;  /* 0x0000000432287981 */ /* 0x000ee8000c1eeb00 */
[----:B------:R-:W3:Y:S01]  /*0fc0*/  LDG.E.64.SYS R16, [R2] ;  /* 0x0000000002107381 */ /* 0x000ee200001eeb00 */
[C---:B------:R-:W-:Y:S02]  /*0fd0*/  IADD3.X R11, R18.reuse, 0xd55e, RZ, P0, !PT ;  /* 0x0000d55e120b7810 */ /* 0x040fe400007fe4ff */
[----:B------:R-:W-:Y:S02]  /*0fe0*/  IADD3.X R7, R18, 0x3cf7, RZ, P0, !PT ;  /* 0x00003cf712077810 */ /* 0x000fe400007fe4ff */
[C---:B------:R-:W-:Y:S02]  /*0ff0*/  SHF.R.S64 R6, R0.reuse, 0x1d, R11 ;  /* 0x0000001d00067819 */ /* 0x040fe4000000100b */
[----:B------:R-:W-:-:S02]  /*1000*/  SHF.R.S64 R52, R0, 0x1d, R7 ;  /* 0x0000001d00347819 */ /* 0x000fc40000001007 */
[----:B------:R-:W-:Y:S02]  /*1010*/  IADD3 R6, P1, R6, c[0x0][0x178], RZ ;  /* 0x00005e0006067a10 */ /* 0x000fe40007f3e0ff */
[----:B------:R-:W-:Y:S02]  /*1020*/  SHF.R.S32.HI R53, RZ, 0x1d, R7 ;  /* 0x0000001dff357819 */ /* 0x000fe40000011407 */
[----:B------:R-:W-:Y:S01]  /*1030*/  LEA.HI.X.SX32 R7, R11, c[0x0][0x17c], 0x3, P1 ;  /* 0x00005f000b077a11 */ /* 0x000fe200008f1eff */
[----:B--2---:R-:W3:-:S08]  /*1040*/  DMUL R62, R62, R4 ;  /* 0x000000043e3e7228 */ /* 0x004ed00000000000 */
[----:B---3--:R-:W0:-:S09]  /*1050*/  DFMA R16, -R62, R40, R16 ;  /* 0x000000283e10722b */ /* 0x008e120000000110 */
[----:B0-----:R0:W-:Y:S04]  /*1060*/  STG.E.64.SYS [R2], R16 ;  /* 0x0000001002007386 */ /* 0x0011e8000010eb00 */
[----:B------:R-:W2:Y:S04]  /*1070*/  LDG.E.64.SYS R42, [R52.64+UR4] ;  /* 0x00000004342a7981 */ /* 0x000ea8000c1eeb00 */
[----:B------:R-:W2:Y:S01]  /*1080*/  LDG.E.64.SYS R60, [R6] ;  /* 0x00000000063c7381 */ /* 0x000ea200001eeb00 */
[C---:B------:R-:W-:Y:S02]  /*1090*/  IADD3.X R11, R18.reuse, 0xf3d9, RZ, P0, !PT ;  /* 0x0000f3d9120b7810 */ /* 0x040fe400007fe4ff */
[----:B------:R-:W-:-:S02]  /*10a0*/  IADD3.X R9, R18, 0x5b72, RZ, P0, !PT ;  /* 0x00005b7212097810 */ /* 0x000fc400007fe4ff */
[C---:B------:R-:W-:Y:S02]  /*10b0*/  SHF.R.S64 R8, R0.reuse, 0x1d, R11 ;  /* 0x0000001d00087819 */ /* 0x040fe4000000100b */
[--C-:B------:R-:W-:Y:S02]  /*10c0*/  SHF.R.S64 R58, R0, 0x1d, R9.reuse ;  /* 0x0000001d003a7819 */ /* 0x100fe40000001009 */
[----:B------:R-:W-:Y:S02]  /*10d0*/  IADD3 R8, P1, R8, c[0x0][0x178], RZ ;  /* 0x00005e0008087a10 */ /* 0x000fe40007f3e0ff */
[----:B------:R-:W-:Y:S02]  /*10e0*/  SHF.R.S32.HI R59, RZ, 0x1d, R9 ;  /* 0x0000001dff3b7819 */ /* 0x000fe40000011409 */
[----:B------:R-:W-:Y:S01]  /*10f0*/  LEA.HI.X.SX32 R9, R11, c[0x0][0x17c], 0x3, P1 ;  /* 0x00005f000b097a11 */ /* 0x000fe200008f1eff */
[----:B--2---:R-:W1:-:S09]  /*1100*/  DFMA R60, R62, -R42, R60 ;  /* 0x8000002a3e3c722b */ /* 0x004e52000000003c */
[----:B-1----:R1:W-:Y:S04]  /*1110*/  STG.E.64.SYS [R6], R60 ;  /* 0x0000003c06007386 */ /* 0x0023e8000010eb00 */
[----:B------:R-:W2:Y:S04]  /*1120*/  LDG.E.64.SYS R44, [R58.64+UR4] ;  /* 0x000000043a2c7981 */ /* 0x000ea8000c1eeb00 */
[----:B------:R-:W2:Y:S01]  /*1130*/  LDG.E.64.SYS R56, [R8] ;  /* 0x0000000008387381 */ /* 0x000ea200001eeb00 */
[C---:B------:R-:W-:Y:S02]  /*1140*/  IADD3.X R11, R18.reuse, 0x11254, RZ, P0, !PT ;  /* 0x00011254120b7810 */ /* 0x040fe400007fe4ff */
[----:B0-----:R-:W-:-:S02]  /*1150*/  IADD3.X R3, R18, 0x79ed, RZ, P0, !PT ;  /* 0x000079ed12037810 */ /* 0x001fc400007fe4ff */
[C---:B------:R-:W-:Y:S02]  /*1160*/  SHF.R.S64 R2, R0.reuse, 0x1d, R11 ;  /* 0x0000001d00027819 */ /* 0x040fe4000000100b */
[--C-:B------:R-:W-:Y:S02]  /*1170*/  SHF.R.S64 R64, R0, 0x1d, R3.reuse ;  /* 0x0000001d00407819 */ /* 0x100fe40000001003 */
[----:B------:R-:W-:Y:S02]  /*1180*/  IADD3 R2, P1, R2, c[0x0][0x178], RZ ;  /* 0x00005e0002027a10 */ /* 0x000fe40007f3e0ff */
[----:B------:R-:W-:Y:S02]  /*1190*/  SHF.R.S32.HI R65, RZ, 0x1d, R3 ;  /* 0x0000001dff417819 */ /* 0x000fe40000011403 */
[----:B------:R-:W-:Y:S01]  /*11a0*/  LEA.HI.X.SX32 R3, R11, c[0x0][0x17c], 0x3, P1 ;  /* 0x00005f000b037a11 */ /* 0x000fe200008f1eff */
[----:B--2---:R-:W0:-:S09]  /*11b0*/  DFMA R56, R62, -R44, R56 ;  /* 0x8000002c3e38722b */ /* 0x004e120000000038 */
[----:B0-----:R0:W-:Y:S04]  /*11c0*/  STG.E.64.SYS [R8], R56 ;  /* 0x0000003808007386 */ /* 0x0011e8000010eb00 */
[----:B------:R-:W2:Y:S04]  /*11d0*/  LDG.E.64.SYS R46, [R64.64+UR4] ;  /* 0x00000004402e7981 */ /* 0x000ea8000c1eeb00 */
[----:B------:R-:W2:Y:S01]  /*11e0*/  LDG.E.64.SYS R54, [R2] ;  /* 0x0000000002367381 */ /* 0x000ea200001eeb00 */
[C---:B------:R-:W-:Y:S02]  /*11f0*/  IADD3.X R11, R18.reuse, 0x130cf, RZ, P0, !PT ;  /* 0x000130cf120b7810 */ /* 0x040fe400007fe4ff */
[----:B-1----:R-:W-:-:S02]  /*1200*/  IADD3.X R7, R18, 0x14f4a, RZ, P0, !PT ;  /* 0x00014f4a12077810 */ /* 0x002fc400007fe4ff */
[C---:B------:R-:W-:Y:S02]  /*1210*/  SHF.R.S64 R10, R0.reuse, 0x1d, R11 ;  /* 0x0000001d000a7819 */ /* 0x040fe4000000100b */
[----:B------:R-:W-:Y:S02]  /*1220*/  SHF.R.S64 R98, R0, 0x1d, R7 ;  /* 0x0000001d00627819 */ /* 0x000fe40000001007 */
[----:B------:R-:W-:-:S04]  /*1230*/  IADD3 R10, P1, R10, c[0x0][0x178], RZ ;  /* 0x00005e000a0a7a10 */ /* 0x000fc80007f3e0ff */
[----:B------:R-:W-:Y:S02]  /*1240*/  LEA.HI.X.SX32 R11, R11, c[0x0][0x17c], 0x3, P1 ;  /* 0x00005f000b0b7a11 */ /* 0x000fe400008f1eff */
[----:B------:R-:W-:-:S04]  /*1250*/  IADD3 R98, P1, R98, c[0x0][0x178], RZ ;  /* 0x00005e0062627a10 */ /* 0x000fc80007f3e0ff */
[----:B------:R-:W-:Y:S01]  /*1260*/  LEA.HI.X.SX32 R99, R7, c[0x0][0x17c], 0x3, P1 ;  /* 0x00005f0007637a11 */ /* 0x000fe200008f1eff */
[----:B--2---:R-:W1:-:S09]  /*1270*/  DFMA R54, R62, -R46, R54 ;  /* 0x8000002e3e36722b */ /* 0x004e520000000036 */
[----:B-1----:R1:W-:Y:S04]  /*1280*/  STG.E.64.SYS [R2], R54 ;  /* 0x0000003602007386 */ /* 0x0023e8000010eb00 */
[----:B------:R2:W3:Y:S04]  /*1290*/  LDG.E.64.SYS R68, [R10] ;  /* 0x000000000a447381 */ /* 0x0004e800001eeb00 */
[----:B------:R-:W4:Y:S01]  /*12a0*/  LDG.E.64.SYS R6, [R98] ;  /* 0x0000000062067381 */ /* 0x000f2200001eeb00 */
[C---:B------:R-:W-:Y:S01]  /*12b0*/  IADD3.X R13, R18.reuse, 0x1c936, RZ, P0, !PT ;  /* 0x0001c936120d7810 */ /* 0x040fe200007fe4ff */
[----:B------:R-:W-:Y:S01]  /*12c0*/  IMAD.MOV.U32 R48, RZ, RZ, R36 ;  /* 0x000000ffff307224 */ /* 0x000fe200078e0024 */
[----:B0-----:R-:W-:Y:S01]  /*12d0*/  IADD3.X R9, R18, 0x1e7b1, RZ, P0, !PT ;  /* 0x0001e7b112097810 */ /* 0x001fe200007fe4ff */
[----:B------:R-:W-:Y:S01]  /*12e0*/  IMAD.MOV.U32 R49, RZ, RZ, R37 ;  /* 0x000000ffff317224 */ /* 0x000fe200078e0025 */
[C---:B------:R-:W-:Y:S01]  /*12f0*/  SHF.R.S64 R34, R0.reuse, 0x1d, R13 ;  /* 0x0000001d00227819 */ /* 0x040fe2000000100d */
[----:B------:R-:W-:Y:S01]  /*1300*/  ULDC.64 UR4, c[0x0][0x180] ;  /* 0x0000600000047ab9 */ /* 0x000fe20000000a00 */
[----:B------:R-:W-:Y:S01]  /*1310*/  SHF.R.S64 R86, R0, 0x1d, R9 ;  /* 0x0000001d00567819 */ /* 0x000fe20000001009 */
[----:B--2---:R-:W2:Y:S01]  /*1320*/  LDG.E.64.SYS R10, [R50.64+UR4] ;  /* 0x00000004320a7981 */ /* 0x004ea2000c1eeb00 */
[----:B------:R-:W-:-:S03]  /*1330*/  IADD3 R34, P1, R34, c[0x0][0x178], RZ ;  /* 0x00005e0022227a10 */ /* 0x000fc60007f3e0ff */
[----:B------:R-:W5:Y:S01]  /*1340*/  LDG.E.64.SYS R48, [R48.64+UR4] ;  /* 0x0000000430307981 */ /* 0x000f62000c1eeb00 */
[----:B------:R-:W-:Y:S02]  /*1350*/  LEA.HI.X.SX32 R35, R13, c[0x0][0x17c], 0x3, P1 ;  /* 0x00005f000d237a11 */ /* 0x000fe400008f1eff */
[----:B------:R-:W-:-:S04]  /*1360*/  IADD3 R86, P1, R86, c[0x0][0x178], RZ ;  /* 0x00005e0056567a10 */ /* 0x000fc80007f3e0ff */
[----:B------:R-:W-:Y:S01]  /*1370*/  LEA.HI.X.SX32 R87, R9, c[0x0][0x17c], 0x3, P1 ;  /* 0x00005f0009577a11 */ /* 0x000fe200008f1eff */
[----:B---3--:R-:W4:-:S08]  /*1380*/  DMUL R68, R68, R4 ;  /* 0x0000000444447228 */ /* 0x008f100000000000 */
[----:B----4-:R-:W0:-:S09]  /*1390*/  DFMA R6, R40, -R68, R6 ;  /* 0x800000442806722b */ /* 0x010e120000000006 */
[----:B0-----:R0:W-:Y:S04]  /*13a0*/  STG.E.64.SYS [R98], R6 ;  /* 0x0000000662007386 */ /* 0x0011e8000010eb00 */
[----:B------:R-:W3:Y:S04]  /*13b0*/  LDG.E.64.SYS R34, [R34] ;  /* 0x0000000022227381 */ /* 0x000ee800001eeb00 */
[----:B-1----:R-:W4:Y:S01]  /*13c0*/  LDG.E.64.SYS R2, [R86] ;  /* 0x0000000056027381 */ /* 0x002f2200001eeb00 */
[C---:B------:R-:W-:Y:S02]  /*13d0*/  IADD3.X R19, R18.reuse, 0x16dc5, RZ, P0, !PT ;  /* 0x00016dc512137810 */ /* 0x040fe400007fe4ff */
[C---:B------:R-:W-:Y:S01]  /*13e0*/  IADD3.X R15, R18.reuse, 0x18c40, RZ, P0, !PT ;  /* 0x00018c40120f7810 */ /* 0x040fe200007fe4ff */
[----:B------:R-:W5:Y:S01]  /*13f0*/  LDG.E.64.SYS R88, [R52.64+UR4] ;  /* 0x0000000434587981 */ /* 0x000f62000c1eeb00 */
[----:B------:R-:W-:-:S02]  /*1400*/  IADD3.X R13, R18, 0x1aabb, RZ, P0, !PT ;  /* 0x0001aabb120d7810 */ /* 0x000fc400007fe4ff */
[----:B------:R-:W-:Y:S02]  /*1410*/  IADD3.X R9, R18, 0x2619d, RZ, P0, !PT ;  /* 0x0002619d12097810 */ /* 0x000fe400007fe4ff */
[C---:B------:R-:W-:Y:S02]  /*1420*/  SHF.R.S64 R84, R0.reuse, 0x1d, R19 ;  /* 0x0000001d00547819 */ /* 0x040fe40000001013 */
[C---:B------:R-:W-:Y:S02]  /*1430*/  SHF.R.S64 R82, R0.reuse, 0x1d, R15 ;  /* 0x0000001d00527819 */ /* 0x040fe4000000100f */
[C---:B------:R-:W-:Y:S02]  /*1440*/  SHF.R.S64 R70, R0.reuse, 0x1d, R13 ;  /* 0x0000001d00467819 */ /* 0x040fe4000000100d */
[----:B------:R-:W-:Y:S02]  /*1450*/  SHF.R.S64 R14, R0, 0x1d, R9 ;  /* 0x0000001d000e7819 */ /* 0x000fe40000001009 */
[----:B------:R-:W-:-:S02]  /*1460*/  IADD3 R84, P1, R84, c[0x0][0x178], RZ ;  /* 0x00005e0054547a10 */ /* 0x000fc40007f3e0ff */
[----:B------:R-:W-:Y:S02]  /*1470*/  IADD3 R82, P2, R82, c[0x0][0x178], RZ ;  /* 0x00005e0052527a10 */ /* 0x000fe40007f5e0ff */
[----:B------:R-:W-:Y:S02]  /*1480*/  IADD3 R70, P3, R70, c[0x0][0x178], RZ ;  /* 0x00005e0046467a10 */ /* 0x000fe40007f7e0ff */
[----:B------:R-:W-:Y:S02]  /*1490*/  IADD3 R14, P4, R14, c[0x0][0x178], RZ ;  /* 0x00005e000e0e7a10 */ /* 0x000fe40007f9e0ff */
[----:B------:R-:W-:Y:S02]  /*14a0*/  LEA.HI.X.SX32 R85, R19, c[0x0][0x17c], 0x3, P1 ;  /* 0x00005f0013557a11 */ /* 0x000fe400008f1eff */
[----:B------:R-:W-:Y:S02]  /*14b0*/  LEA.HI.X.SX32 R83, R15, c[0x0][0x17c], 0x3, P2 ;  /* 0x00005f000f537a11 */ /* 0x000fe400010f1eff */
[----:B------:R-:W-:-:S02]  /*14c0*/  LEA.HI.X.SX32 R71, R13, c[0x0][0x17c], 0x3, P3 ;  /* 0x00005f000d477a11 */ /* 0x000fc400018f1eff */
[----:B------:R-:W-:Y:S02]  /*14d0*/  LEA.HI.X.SX32 R15, R9, c[0x0][0x17c], 0x3, P4 ;  /* 0x00005f00090f7a11 */ /* 0x000fe400020f1eff */
[----:B0-----:R-:W-:Y:S01]  /*14e0*/  IADD3.X R7, R18, 0x28018, RZ, P0, !PT ;  /* 0x0002801812077810 */ /* 0x001fe200007fe4ff */
[----:B------:R-:W2:Y:S03]  /*14f0*/  LDG.E.64.SYS R12, [R84] ;  /* 0x00000000540c7381 */ /* 0x000ea600001eeb00 */
[----:B------:R-:W-:Y:S01]  /*1500*/  SHF.R.S64 R80, R0, 0x1d, R7 ;  /* 0x0000001d00507819 */ /* 0x000fe20000001007 */
[----:B------:R-:W2:Y:S04]  /*1510*/  LDG.E.64.SYS R66, [R82] ;  /* 0x0000000052427381 */ /* 0x000ea800001eeb00 */
[----:B------:R-:W2:Y:S01]  /*1520*/  LDG.E.64.SYS R8, [R70] ;  /* 0x0000000046087381 */ /* 0x000ea200001eeb00 */
[----:B------:R-:W-:-:S04]  /*1530*/  IADD3 R80, P1, R80, c[0x0][0x178], RZ ;  /* 0x00005e0050507a10 */ /* 0x000fc80007f3e0ff */
[----:B------:R-:W-:Y:S01]  /*1540*/  LEA.HI.X.SX32 R81, R7, c[0x0][0x17c], 0x3, P1 ;  /* 0x00005f0007517a11 */ /* 0x000fe200008f1eff */
[----:B---3--:R-:W4:-:S08]  /*1550*/  DMUL R34, R34, R4 ;  /* 0x0000000422227228 */ /* 0x008f100000000000 */
[----:B----4-:R-:W0:-:S09]  /*1560*/  DFMA R2, R40, -R34, R2 ;  /* 0x800000222802722b */ /* 0x010e120000000002 */
[----:B0-----:R0:W-:Y:S04]  /*1570*/  STG.E.64.SYS [R86], R2 ;  /* 0x0000000256007386 */ /* 0x0011e8000010eb00 */
[----:B------:R1:W3:Y:S04]  /*1580*/  LDG.E.64.SYS R78, [R14] ;  /* 0x000000000e4e7381 */ /* 0x0002e800001eeb00 */
[----:B------:R-:W4:Y:S01]  /*1590*/  LDG.E.64.SYS R6, [R80] ;  /* 0x0000000050067381 */ /* 0x000f2200001eeb00 */
[C---:B------:R-:W-:Y:S02]  /*15a0*/  IADD3.X R23, R18.reuse, 0x2062c, RZ, P0, !PT ;  /* 0x0002062c12177810 */ /* 0x040fe400007fe4ff */
[----:B------:R-:W-:-:S02]  /*15b0*/  IADD3.X R21, R18, 0x224a7, RZ, P0, !PT ;  /* 0x000224a712157810 */ /* 0x000fc400007fe4ff */
[C---:B------:R-:W-:Y:S02]  /*15c0*/  IADD3.X R19, R18.reuse, 0x24322, RZ, P0, !PT ;  /* 0x0002432212137810 */ /* 0x040fe400007fe4ff */
[C---:B-1----:R-:W-:Y:S02]  /*15d0*/  IADD3.X R15, R18.reuse, 0x2bd0e, RZ, P0, !PT ;  /* 0x0002bd0e120f7810 */ /* 0x042fe400007fe4ff */
[----:B0-----:R-:W-:Y:S02]  /*15e0*/  IADD3.X R3, R18, 0x2db89, RZ, P0, !PT ;  /* 0x0002db8912037810 */ /* 0x001fe400007fe4ff */
[C---:B------:R-:W-:Y:S02]  /*15f0*/  SHF.R.S64 R92, R0.reuse, 0x1d, R23 ;  /* 0x0000001d005c7819 */ /* 0x040fe40000001017 */
[C---:B------:R-:W-:Y:S02]  /*1600*/  SHF.R.S64 R30, R0.reuse, 0x1d, R21 ;  /* 0x0000001d001e7819 */ /* 0x040fe40000001015 */
[----:B------:R-:W-:-:S02]  /*1610*/  SHF.R.S64 R28, R0, 0x1d, R19 ;  /* 0x0000001d001c7819 */ /* 0x000fc40000001013 */
[----:B------:R-:W-:Y:S02]  /*1620*/  SHF.R.S64 R26, R0, 0x1d, R15 ;  /* 0x0000001d001a7819 */ /* 0x000fe4000000100f */
[----:B------:R-:W-:Y:S02]  /*1630*/  IADD3 R30, P1, R30, c[0x0][0x178], RZ ;  /* 0x00005e001e1e7a10 */ /* 0x000fe40007f3e0ff */
[----:B------:R-:W-:Y:S02]  /*1640*/  IADD3 R28, P2, R28, c[0x0][0x178], RZ ;  /* 0x00005e001c1c7a10 */ /* 0x000fe40007f5e0ff */
[----:B------:R-:W-:Y:S02]  /*1650*/  IADD3 R26, P4, R26, c[0x0][0x178], RZ ;  /* 0x00005e001a1a7a10 */ /* 0x000fe40007f9e0ff */
[----:B------:R-:W-:Y:S02]  /*1660*/  LEA.HI.X.SX32 R31, R21, c[0x0][0x17c], 0x3, P1 ;  /* 0x00005f00151f7a11 */ /* 0x000fe400008f1eff */
[----:B------:R-:W-:-:S02]  /*1670*/  LEA.HI.X.SX32 R29, R19, c[0x0][0x17c], 0x3, P2 ;  /* 0x00005f00131d7a11 */ /* 0x000fc400010f1eff */
[----:B------:R-:W-:-:S04]  /*1680*/  LEA.HI.X.SX32 R27, R15, c[0x0][0x17c], 0x3, P4 ;  /* 0x00005f000f1b7a11 */ /* 0x000fc800020f1eff */
[----:B------:R-:W2:Y:S04]  /*1690*/  LDG.E.64.SYS R32, [R30] ;  /* 0x000000001e207381 */ /* 0x000ea800001eeb00 */
[----:B------:R-:W2:Y:S01]  /*16a0*/  LDG.E.64.SYS R14, [R28] ;  /* 0x000000001c0e7381 */ /* 0x000ea200001eeb00 */
[----:B---3--:R0:W4:Y:S02]  /*16b0*/  DMUL R78, R78, R4 ;  /* 0x000000044e4e7228 */ /* 0x0081240000000000 */
[----:B0-----:R-:W-:-:S04]  /*16c0*/  IADD3.X R5, R18, 0x29e93, RZ, P0, !PT ;  /* 0x00029e9312057810 */ /* 0x001fc800007fe4ff */
[C---:B------:R-:W-:Y:S02]  /*16d0*/  SHF.R.S64 R90, R0.reuse, 0x1d, R5 ;  /* 0x0000001d005a7819 */ /* 0x040fe40000001005 */
[----:B------:R-:W-:Y:S02]  /*16e0*/  SHF.R.S64 R0, R0, 0x1d, R3 ;  /* 0x0000001d00007819 */ /* 0x000fe40000001003 */
[----:B------:R-:W-:Y:S02]  /*16f0*/  IADD3 R90, P3, R90, c[0x0][0x178], RZ ;  /* 0x00005e005a5a7a10 */ /* 0x000fe40007f7e0ff */
[----:B------:R-:W-:Y:S02]  /*1700*/  IADD3 R92, P0, R92, c[0x0][0x178], RZ ;  /* 0x00005e005c5c7a10 */ /* 0x000fe40007f1e0ff */
[----:B------:R-:W-:Y:S02]  /*1710*/  IADD3 R24, P5, R0, c[0x0][0x178], RZ ;  /* 0x00005e0000187a10 */ /* 0x000fe40007fbe0ff */
[----:B------:R-:W-:-:S02]  /*1720*/  LEA.HI.X.SX32 R91, R5, c[0x0][0x17c], 0x3, P3 ;  /* 0x00005f00055b7a11 */ /* 0x000fc400018f1eff */
[----:B------:R-:W-:Y:S01]  /*1730*/  LEA.HI.X.SX32 R93, R23, c[0x0][0x17c], 0x3, P0 ;  /* 0x00005f00175d7a11 */ /* 0x000fe200000f1eff */
[----:B----4-:R-:W0:Y:S01]  /*1740*/  DFMA R4, R40, -R78, R6 ;  /* 0x8000004e2804722b */ /* 0x010e220000000006 */
[----:B------:R-:W-:Y:S01]  /*1750*/  LEA.HI.X.SX32 R25, R3, c[0x0][0x17c], 0x3, P5 ;  /* 0x00005f0003197a11 */ /* 0x000fe200028f1eff */
[----:B------:R-:W3:Y:S05]  /*1760*/  LDG.E.64.SYS R22, [R58.64+UR4] ;  /* 0x000000043a167981 */ /* 0x000eea000c1eeb00 */
[----:B------:R-:W4:Y:S04]  /*1770*/  LDG.E.64.SYS R94, [R92] ;  /* 0x000000005c5e7381 */ /* 0x000f2800001eeb00 */
[----:B0-----:R0:W-:Y:S04]  /*1780*/  STG.E.64.SYS [R80], R4 ;  /* 0x0000000450007386 */ /* 0x0011e8000010eb00 */
[----:B------:R-:W4:Y:S04]  /*1790*/  LDG.E.64.SYS R74, [R64.64+UR4] ;  /* 0x00000004404a7981 */ /* 0x000f28000c1eeb00 */
[----:B------:R-:W4:Y:S04]  /*17a0*/  LDG.E.64.SYS R96, [R90] ;  /* 0x000000005a607381 */ /* 0x000f2800001eeb00 */
[----:B------:R-:W4:Y:S04]  /*17b0*/  LDG.E.64.SYS R76, [R26] ;  /* 0x000000001a4c7381 */ /* 0x000f2800001eeb00 */
[----:B------:R-:W4:Y:S01]  /*17c0*/  LDG.E.64.SYS R6, [R24] ;  /* 0x0000000018067381 */ /* 0x000f2200001eeb00 */
[----:B------:R-:W1:Y:S01]  /*17d0*/  MUFU.RCP64H R3, R17 ;  /* 0x0000001100037308 */ /* 0x000e620000001800 */
[----:B------:R-:W-:-:S06]  /*17e0*/  IADD3 R2, R17, 0x300402, RZ ;  /* 0x0030040211027810 */ /* 0x000fcc0007ffe0ff */
[----:B-1----:R-:W1:-:S08]  /*17f0*/  DFMA R18, -R16, R2, 1 ;  /* 0x3ff000001012742b */ /* 0x002e500000000102 */
[----:B-1----:R-:W1:-:S08]  /*1800*/  DFMA R18, R18, R18, R18 ;  /* 0x000000121212722b */ /* 0x002e500000000012 */
[----:B-1----:R-:W0:Y:S01]  /*1810*/  DFMA R18, R2, R18, R2 ;  /* 0x000000120212722b */ /* 0x002e220000000002 */
[----:B------:R-:W-:-:S07]  /*1820*/  FSETP.GEU.AND P0, PT, |R2|, 5.8789094863358348022e-39, PT ;  /* 0x004004020200780b */ /* 0x000fce0003f0e200 */
[----:B0-----:R-:W0:Y:S01]  /*1830*/  DFMA R4, -R16, R18, 1 ;  /* 0x3ff000001004742b */ /* 0x001e220000000112 */
[----:B------:R-:W-:Y:S01]  /*1840*/  BMOV.32.CLEAR RZ, B6 ;  /* 0x0000000006ff7355 */ /* 0x000fe20000100000 */
[----:B------:R-:W-:Y:S02]  /*1850*/  BSSY B6, `(.L_x_427) ;  /* 0x0000017000067945 */ /* 0x000fe40003800000 */
[----:B-----5:R1:W0:-:S04]  /*1860*/  DFMA R88, -R48, R68, R88 ;  /* 0x000000443058722b */ /* 0x0202080000000158 */
[----:B0-----:R1:W0:-:S04]  /*1870*/  DFMA R4, R18, R4, R18 ;  /* 0x000000041204722b */ /* 0x0012080000000012 */
[----:B--2---:R1:W2:-:S04]  /*1880*/  DFMA R18, -R42, R68, R12 ;  /* 0x000000442a12722b */ /* 0x004288000000010c */
[----:B------:R1:W0:-:S04]  /*1890*/  DFMA R66, -R44, R68, R66 ;  /* 0x000000442c42722b */ /* 0x0002080000000142 */
[----:B------:R1:W0:-:S04]  /*18a0*/  DFMA R32, -R44, R34, R32 ;  /* 0x000000222c20722b */ /* 0x0002080000000120 */
[----:B------:R1:W0:-:S04]  /*18b0*/  DFMA R62, R62, -R48, R10 ;  /* 0x800000303e3e722b */ /* 0x000208000000000a */
[----:B------:R1:W0:-:S04]  /*18c0*/  DFMA R68, -R46, R68, R8 ;  /* 0x000000442e44722b */ /* 0x0002080000000108 */
[----:B---3--:R1:W3:-:S04]  /*18d0*/  DFMA R22, -R48, R34, R22 ;  /* 0x000000223016722b */ /* 0x0082c80000000116 */
[----:B----4-:R1:W4:-:S04]  /*18e0*/  DFMA R94, -R42, R34, R94 ;  /* 0x000000222a5e722b */ /* 0x010308000000015e */
[----:B------:R1:W0:-:S04]  /*18f0*/  DFMA R34, -R46, R34, R14 ;  /* 0x000000222e22722b */ /* 0x000208000000010e */
[----:B------:R1:W0:-:S04]  /*1900*/  DFMA R74, -R48, R78, R74 ;  /* 0x0000004e304a722b */ /* 0x000208000000014a */
[----:B------:R1:W0:-:S04]  /*1910*/  DFMA R96, -R42, R78, R96 ;  /* 0x0000004e2a60722b */ /* 0x0002080000000160 */
[----:B------:R1:W0:-:S04]  /*1920*/  DFMA R76, -R44, R78, R76 ;  /* 0x0000004e2c4c722b */ /* 0x000208000000014c */
[----:B------:R1:W0:Y:S01]  /*1930*/  DFMA R78, -R46, R78, R6 ;  /* 0x0000004e2e4e722b */ /* 0x0002220000000106 */
[----:B------:R-:W-:Y:S05]  /*1940*/  @P0 BRA `(.L_x_114) ;  /* 0x0000007000000947 */ /* 0x000fea0003800000 */
[----:B-1234-:R-:W-:Y:S01]  /*1950*/  LOP3.LUT R6, R17, 0x7fffffff, RZ, 0xc0, !PT ;  /* 0x7fffffff11067812 */ /* 0x01efe200078ec0ff */
[----:B0-----:R-:W-:Y:S01]  /*1960*/  IMAD.MOV.U32 R4, RZ, RZ, R16 ;  /* 0x000000ffff047224 */ /* 0x001fe200078e0010 */
[----:B------:R-:W-:Y:S01]  /*1970*/  MOV R20, 32@lo((nvkernel__Z4butsiiiiiiid_F1L323_8 + .L_x_114@srel)) ;  /* 0x0000000000147802 */ /* 0x000fe20000000f00 */
[----:B------:R-:W-:Y:S01]  /*1980*/  IMAD.MOV.U32 R5, RZ, RZ, R17 ;  /* 0x000000ffff057224 */ /* 0x000fe200078e0011 */
[----:B------:R-:W-:Y:S02]  /*1990*/  IADD3 R6, R6, -0x100000, RZ ;  /* 0xfff0000006067810 */ /* 0x000fe40007ffe0ff */
[----:B------:R-:W-:-:S06]  /*19a0*/  MOV R21, 32@hi((nvkernel__Z4butsiiiiiiid_F1L323_8 + .L_x_114@srel)) ;  /* 0x0000000000157802 */ /* 0x000fcc0000000f00 */
[----:B------:R-:W-:Y:S05]  /*19b0*/  CALL.ABS.NOINC `(__cuda_sm20_dblrcp_rn_slowpath_v3) ;  /* 0x0000000000007943 */ /* 0x000fea0003c00000 */
.L_x_114:
[----:B--234-:R-:W-:Y:S05]  /*19c0*/  BSYNC B6 ;  /* 0x0000000000067941 */ /* 0x01cfea0003800000 */
.L_x_427:
[----:B------:R-:W2:Y:S02]  /*19d0*/  LDG.E.64.SYS R98, [R98] ;  /* 0x0000000062627381 */ /* 0x000ea400001eeb00 */
[----:B0-2---:R-:W0:-:S08]  /*19e0*/  DMUL R2, R98, R4 ;  /* 0x0000000462027228 */ /* 0x005e100000000000 */
[----:B01----:R-:W0:-:S04]  /*19f0*/  DFMA R18, -R60, R2, R18 ;  /* 0x000000023c12722b */ /* 0x003e080000000112 */
[----:B------:R-:W1:-:S04]  /*1a00*/  DFMA R66, -R56, R2, R66 ;  /* 0x000000023842722b */ /* 0x000e480000000142 */
[----:B------:R-:W2:Y:S01]  /*1a10*/  DFMA R68, -R54, R2, R68 ;  /* 0x000000023644722b */ /* 0x000ea20000000144 */
[----:B0-----:R-:W-:Y:S04]  /*1a20*/  STG.E.64.SYS [R84], R18 ;  /* 0x0000001254007386 */ /* 0x001fe8000010eb00 */
[----:B-1----:R-:W-:Y:S04]  /*1a30*/  STG.E.64.SYS [R82], R66 ;  /* 0x0000004252007386 */ /* 0x002fe8000010eb00 */
[----:B--2---:R0:W-:Y:S04]  /*1a40*/  STG.E.64.SYS [R70], R68 ;  /* 0x0000004446007386 */ /* 0x0041e8000010eb00 */
[----:B------:R-:W2:Y:S01]  /*1a50*/  LDG.E.64.SYS R86, [R86] ;  /* 0x0000000056567381 */ /* 0x000ea200001eeb00 */
[----:B------:R-:W1:Y:S01]  /*1a60*/  MUFU.RCP64H R11, R19 ;  /* 0x00000013000b7308 */ /* 0x000e620000001800 */
[----:B--2---:R-:W2:-:S08]  /*1a70*/  DMUL R6, R86, R4 ;  /* 0x0000000456067228 */ /* 0x004e900000000000 */
[----:B--2---:R-:W2:-:S09]  /*1a80*/  DFMA R94, -R60, R6, R94 ;  /* 0x000000063c5e722b */ /* 0x004e92000000015e */
[----:B--2---:R2:W-:Y:S04]  /*1a90*/  STG.E.64.SYS [R92], R94 ;  /* 0x0000005e5c007386 */ /* 0x0045e8000010eb00 */
[----:B------:R-:W3:Y:S01]  /*1aa0*/  LDG.E.64.SYS R80, [R80] ;  /* 0x0000000050507381 */ /* 0x000ee200001eeb00 */
[----:B------:R-:W-:Y:S01]  /*1ab0*/  IADD3 R10, R19, 0x300402, RZ ;  /* 0x00300402130a7810 */ /* 0x000fe20007ffe0ff */
[----:B0-----:R-:W-:Y:S01]  /*1ac0*/  DFMA R70, -R62, R2, R88 ;  /* 0x000000023e46722b */ /* 0x001fe20000000158 */
[----:B------:R-:W-:Y:S01]  /*1ad0*/  BMOV.32.CLEAR RZ, B6 ;  /* 0x0000000006ff7355 */ /* 0x000fe20000100000 */
[----:B------:R-:W-:Y:S01]  /*1ae0*/  BSSY B6, `(.L_x_428) ;  /* 0x0000018000067945 */ /* 0x000fe20003800000 */
[----:B------:R-:W-:Y:S01]  /*1af0*/  FSETP.GEU.AND P0, PT, |R10|, 5.8789094863358348022e-39, PT ;  /* 0x004004020a00780b */ /* 0x000fe20003f0e200 */
[----:B------:R-:W-:-:S04]  /*1b00*/  DFMA R34, -R54, R6, R34 ;  /* 0x000000063622722b */ /* 0x000fc80000000122 */
[----:B-1----:R-:W0:-:S08]  /*1b10*/  DFMA R8, -R18, R10, 1 ;  /* 0x3ff000001208742b */ /* 0x002e10000000010a */
[----:B0-----:R-:W0:-:S08]  /*1b20*/  DFMA R12, R8, R8, R8 ;  /* 0x00000008080c722b */ /* 0x001e100000000008 */
[----:B0-----:R-:W0:-:S04]  /*1b30*/  DFMA R12, R10, R12, R10 ;  /* 0x0000000c0a0c722b */ /* 0x001e08000000000a */
[----:B---3--:R-:W1:-:S04]  /*1b40*/  DMUL R8, R80, R4 ;  /* 0x0000000450087228 */ /* 0x008e480000000000 */
[----:B0-----:R-:W-:-:S04]  /*1b50*/  DFMA R4, -R18, R12, 1 ;  /* 0x3ff000001204742b */ /* 0x001fc8000000010c */
[----:B-1----:R-:W0:-:S04]  /*1b60*/  DFMA R96, -R60, R8, R96 ;  /* 0x000000083c60722b */ /* 0x002e080000000160 */
[----:B------:R2:W1:-:S04]  /*1b70*/  DFMA R80, -R56, R6, R32 ;  /* 0x000000063850722b */ /* 0x0004480000000120 */
[----:B------:R2:W3:Y:S01]  /*1b80*/  DFMA R82, -R56, R8, R76 ;  /* 0x000000083852722b */ /* 0x0004e2000000014c */
[----:B0-----:R2:W-:Y:S03]  /*1b90*/  STG.E.64.SYS [R90], R96 ;  /* 0x000000605a007386 */ /* 0x0015e6000010eb00 */
[----:B------:R2:W0:-:S04]  /*1ba0*/  DFMA R4, R12, R4, R12 ;  /* 0x000000040c04722b */ /* 0x000408000000000c */
[----:B------:R2:W4:-:S04]  /*1bb0*/  DFMA R32, -R62, R6, R22 ;  /* 0x000000063e20722b */ /* 0x0005080000000116 */
        /* <DEDUP_REMOVED lines=10> */
.L_x_115:
[----:B-1-34-:R-:W-:Y:S05]  /*1c60*/  BSYNC B6 ;  /* 0x0000000000067941 */ /* 0x01afea0003800000 */
.L_x_428:
[-C--:B0-2---:R-:W0:Y:S01]  /*1c70*/  DMUL R74, R94, R4.reuse ;  /* 0x000000045e4a7228 */ /* 0x085e220000000000 */
[----:B------:R-:W-:Y:S01]  /*1c80*/  BMOV.32.CLEAR RZ, B6 ;  /* 0x0000000006ff7355 */ /* 0x000fe20000100000 */
[----:B------:R-:W-:Y:S02]  /*1c90*/  BSSY B6, `(.L_x_429) ;  /* 0x000001b000067945 */ /* 0x000fe40003800000 */
[----:B------:R-:W1:-:S04]  /*1ca0*/  DMUL R4, R96, R4 ;  /* 0x0000000460047228 */ /* 0x000e480000000000 */
[----:B0-----:R-:W0:-:S04]  /*1cb0*/  DFMA R22, -R66, R74, R80 ;  /* 0x0000004a4216722b */ /* 0x001e080000000150 */
[----:B------:R-:W2:-:S04]  /*1cc0*/  DFMA R34, -R68, R74, R34 ;  /* 0x0000004a4422722b */ /* 0x000e880000000122 */
[-C--:B-1----:R-:W1:Y:S01]  /*1cd0*/  DFMA R82, -R66, R4.reuse, R82 ;  /* 0x000000044252722b */ /* 0x082e620000000152 */
[----:B0-----:R-:W0:Y:S01]  /*1ce0*/  MUFU.RCP64H R3, R23 ;  /* 0x0000001700037308 */ /* 0x001e220000001800 */
[----:B------:R-:W-:Y:S01]  /*1cf0*/  IADD3 R2, R23, 0x300402, RZ ;  /* 0x0030040217027810 */ /* 0x000fe20007ffe0ff */
[----:B------:R3:W-:Y:S01]  /*1d00*/  STG.E.64.SYS [R30], R22 ;  /* 0x000000161e007386 */ /* 0x0007e2000010eb00 */
[-C--:B------:R-:W-:Y:S02]  /*1d10*/  DFMA R78, -R68, R4.reuse, R78 ;  /* 0x00000004444e722b */ /* 0x080fe4000000014e */
[----:B------:R-:W-:Y:S01]  /*1d20*/  FSETP.GEU.AND P0, PT, |R2|, 5.8789094863358348022e-39, PT ;  /* 0x004004020200780b */ /* 0x000fe20003f0e200 */
[----:B--2---:R3:W-:Y:S01]  /*1d30*/  STG.E.64.SYS [R28], R34 ;  /* 0x000000221c007386 */ /* 0x0047e2000010eb00 */
[----:B------:R-:W-:-:S03]  /*1d40*/  DFMA R76, -R70, R4, R76 ;  /* 0x00000004464c722b */ /* 0x000fc6000000014c */
[----:B-1----:R3:W-:Y:S01]  /*1d50*/  STG.E.64.SYS [R26], R82 ;  /* 0x000000521a007386 */ /* 0x0027e2000010eb00 */
[----:B------:R-:W-:-:S04]  /*1d60*/  DFMA R74, -R70, R74, R32 ;  /* 0x0000004a464a722b */ /* 0x000fc80000000120 */
[----:B0-----:R-:W0:-:S08]  /*1d70*/  DFMA R6, -R22, R2, 1 ;  /* 0x3ff000001606742b */ /* 0x001e100000000102 */
[----:B0-----:R-:W0:-:S08]  /*1d80*/  DFMA R6, R6, R6, R6 ;  /* 0x000000060606722b */ /* 0x001e100000000006 */
[----:B0-----:R-:W0:-:S08]  /*1d90*/  DFMA R6, R2, R6, R2 ;  /* 0x000000060206722b */ /* 0x001e100000000002 */
[----:B0-----:R-:W0:-:S08]  /*1da0*/  DFMA R8, -R22, R6, 1 ;  /* 0x3ff000001608742b */ /* 0x001e100000000106 */
[----:B0-----:R3:W0:Y:S01]  /*1db0*/  DFMA R4, R6, R8, R6 ;  /* 0x000000080604722b */ /* 0x0016220000000006 */
[----:B------:R-:W-:Y:S07]  /*1dc0*/  @P0 BRA `(.L_x_116) ;  /* 0x0000007000000947 */ /* 0x000fee0003800000 */
[----:B---3--:R-:W-:Y:S01]  /*1dd0*/  LOP3.LUT R6, R23, 0x7fffffff, RZ, 0xc0, !PT ;  /* 0x7fffffff17067812 */ /* 0x008fe200078ec0ff */
[----:B0-----:R-:W-:Y:S01]  /*1de0*/  IMAD.MOV.U32 R4, RZ, RZ, R22 ;  /* 0x000000ffff047224 */ /* 0x001fe200078e0016 */
[----:B------:R-:W-:Y:S01]  /*1df0*/  MOV R20, 32@lo((nvkernel__Z4butsiiiiiiid_F1L323_8 + .L_x_116@srel)) ;  /* 0x0000000000147802 */ /* 0x000fe20000000f00 */
[----:B------:R-:W-:Y:S01]  /*1e00*/  IMAD.MOV.U32 R5, RZ, RZ, R23 ;  /* 0x000000ffff057224 */ /* 0x000fe200078e0017 */
[----:B------:R-:W-:Y:S02]  /*1e10*/  IADD3 R6, R6, -0x100000, RZ ;  /* 0xfff0000006067810 */ /* 0x000fe40007ffe0ff */
[----:B------:R-:W-:-:S06]  /*1e20*/  MOV R21, 32@hi((nvkernel__Z4butsiiiiiiid_F1L323_8 + .L_x_116@srel)) ;  /* 0x0000000000157802 */ /* 0x000fcc0000000f00 */
[----:B------:R-:W-:Y:S05]  /*1e30*/  CALL.ABS.NOINC `(__cuda_sm20_dblrcp_rn_slowpath_v3) ;  /* 0x0000000000007943 */ /* 0x000fea0003c00000 */
.L_x_116:
[----:B------:R-:W-:Y:S05]  /*1e40*/  BSYNC B6 ;  /* 0x0000000000067941 */ /* 0x000fea0003800000 */
.L_x_429:
[----:B0-----:R-:W0:Y:S01]  /*1e50*/  DMUL R4, R82, R4 ;  /* 0x0000000452047228 */ /* 0x001e220000000000 */
[----:B------:R-:W-:Y:S01]  /*1e60*/  MOV R2, 0x1 ;  /* 0x0000000100027802 */ /* 0x000fe20000000f00 */
[----:B------:R-:W-:Y:S01]  /*1e70*/  BMOV.32.CLEAR RZ, B6 ;  /* 0x0000000006ff7355 */ /* 0x000fe20000100000 */
[----:B------:R-:W-:Y:S05]  /*1e80*/  BSSY B6, `(.L_x_430) ;  /* 0x0000016000067945 */ /* 0x000fea0003800000 */
[----:B0--3--:R-:W0:-:S04]  /*1e90*/  DFMA R6, -R34, R4, R78 ;  /* 0x000000042206722b */ /* 0x009e08000000014e */
[----:B------:R-:W1:-:S05]  /*1ea0*/  DFMA R4, -R74, R4, R76 ;  /* 0x000000044a04722b */ /* 0x000e4a000000014c */
[----:B0-----:R-:W0:Y:S01]  /*1eb0*/  MUFU.RCP64H R3, R7 ;  /* 0x0000000700037308 */ /* 0x001e220000001800 */
[----:B------:R2:W-:Y:S03]  /*1ec0*/  STG.E.64.SYS [R24], R6 ;  /* 0x0000000618007386 */ /* 0x0005e6000010eb00 */
[----:B-1----:R-:W-:Y:S01]  /*1ed0*/  FSETP.GEU.AND P1, PT, |R5|, 6.5827683646048100446e-37, PT ;  /* 0x036000000500780b */ /* 0x002fe20003f2e200 */
[----:B0-----:R-:W0:-:S08]  /*1ee0*/  DFMA R8, -R6, R2, 1 ;  /* 0x3ff000000608742b */ /* 0x001e100000000102 */
[----:B0-----:R-:W0:-:S08]  /*1ef0*/  DFMA R8, R8, R8, R8 ;  /* 0x000000080808722b */ /* 0x001e100000000008 */
[----:B0-----:R-:W0:-:S08]  /*1f00*/  DFMA R8, R2, R8, R2 ;  /* 0x000000080208722b */ /* 0x001e100000000002 */
[----:B0-----:R-:W0:-:S08]  /*1f10*/  DFMA R2, -R6, R8, 1 ;  /* 0x3ff000000602742b */ /* 0x001e100000000108 */
[----:B0-----:R-:W0:-:S08]  /*1f20*/  DFMA R2, R8, R2, R8 ;  /* 0x000000020802722b */ /* 0x001e100000000008 */
[----:B0-----:R-:W0:-:S08]  /*1f30*/  DMUL R32, R4, R2 ;  /* 0x0000000204207228 */ /* 0x001e100000000000 */
[----:B0-----:R-:W0:-:S08]  /*1f40*/  DFMA R8, -R6, R32, R4 ;  /* 0x000000200608722b */ /* 0x001e100000000104 */
[----:B0-----:R-:W0:-:S09]  /*1f50*/  DFMA R32, R2, R8, R32 ;  /* 0x000000080220722b */ /* 0x001e120000000020 */
[----:B0-----:R-:W-:-:S05]  /*1f60*/  FFMA R0, RZ, R7, R33 ;  /* 0x00000007ff007223 */ /* 0x001fca0000000021 */
[----:B------:R-:W-:-:S12]  /*1f70*/  FSETP.GT.AND P0, PT, |R0|, 1.469367938527859385e-39, PT ;  /* 0x001000000000780b */ /* 0x000fd80003f04200 */
[----:B------:R-:W-:Y:S05]  /*1f80*/  @P0 BRA P1, `(.L_x_431) ;  /* 0x0000005000000947 */ /* 0x000fea0000800000 */
[----:B--2---:R-:W-:Y:S02]  /*1f90*/  MOV R20, 32@lo((nvkernel__Z4butsiiiiiiid_F1L323_8 + .L_x_117@srel)) ;  /* 0x0000000000147802 */ /* 0x004fe40000000f00 */
[----:B------:R-:W-:-:S06]  /*1fa0*/  MOV R21, 32@hi((nvkernel__Z4butsiiiiiiid_F1L323_8 + .L_x_117@srel)) ;  /* 0x0000000000157802 */ /* 0x000fcc0000000f00 */
[----:B------:R-:W-:Y:S05]  /*1fb0*/  CALL.ABS.NOINC `(__cuda_sm20_div_rn_f64_full) ;  /* 0x0000000000007943 */ /* 0x000fea0003c00000 */
.L_x_117:
[----:B------:R-:W-:Y:S02]  /*1fc0*/  MOV R32, R4 ;  /* 0x0000000400207202 */ /* 0x000fe40000000f00 */
[----:B------:R-:W-:-:S03]  /*1fd0*/  MOV R33, R5 ;  /* 0x0000000500217202 */ /* 0x000fc60000000f00 */
.L_x_431:
[----:B--2---:R-:W-:Y:S05]  /*1fe0*/  BSYNC B6 ;  /* 0x0000000000067941 */ /* 0x004fea0003800000 */
.L_x_430:
[----:B------:R-:W0:Y:S01]  /*1ff0*/  MUFU.RCP64H R3, R23 ;  /* 0x0000001700037308 */ /* 0x000e220000001800 */
[----:B------:R-:W-:Y:S01]  /*2000*/  MOV R2, 0x1 ;  /* 0x0000000100027802 */ /* 0x000fe20000000f00 */
[----:B------:R-:W-:Y:S01]  /*2010*/  ULDC.64 UR4, c[0x0][0x180] ;  /* 0x0000600000047ab9 */ /* 0x000fe20000000a00 */
[----:B------:R-:W-:Y:S01]  /*2020*/  BMOV.32.CLEAR RZ, B6 ;  /* 0x0000000006ff7355 */ /* 0x000fe20000100000 */
[----:B------:R1:W-:Y:S01]  /*2030*/  STG.E.64.SYS [R64.64+UR4], R32 ;  /* 0x0000002040007986 */ /* 0x0003e2000c10eb04 */
[----:B------:R-:W-:Y:S02]  /*2040*/  BSSY B6, `(.L_x_432) ;  /* 0x0000015000067945 */ /* 0x000fe40003800000 */
[----:B0-----:R-:W0:-:S08]  /*2050*/  DFMA R4, -R22, R2, 1 ;  /* 0x3ff000001604742b */ /* 0x001e100000000102 */
[----:B0-----:R-:W0:-:S08]  /*2060*/  DFMA R4, R4, R4, R4 ;  /* 0x000000040404722b */ /* 0x001e100000000004 */
[----:B0-----:R-:W0:-:S04]  /*2070*/  DFMA R2, R2, R4, R2 ;  /* 0x000000040202722b */ /* 0x001e080000000002 */
[----:B------:R-:W2:-:S04]  /*2080*/  DFMA R4, R34, -R32, R74 ;  /* 0x800000202204722b */ /* 0x000e88000000004a */
[----:B0-----:R-:W0:-:S05]  /*2090*/  DFMA R6, -R22, R2, 1 ;  /* 0x3ff000001606742b */ /* 0x001e0a0000000102 */
[----:B--2---:R-:W-:-:S03]  /*20a0*/  FSETP.GEU.AND P1, PT, |R5|, 6.5827683646048100446e-37, PT ;  /* 0x036000000500780b */ /* 0x004fc60003f2e200 */
[----:B0-----:R-:W0:-:S08]  /*20b0*/  DFMA R6, R2, R6, R2 ;  /* 0x000000060206722b */ /* 0x001e100000000002 */
[----:B0-----:R-:W0:-:S08]  /*20c0*/  DMUL R34, R4, R6 ;  /* 0x0000000604227228 */ /* 0x001e100000000000 */
[----:B0-----:R-:W0:-:S08]  /*20d0*/  DFMA R2, -R22, R34, R4 ;  /* 0x000000221602722b */ /* 0x001e100000000104 */
[----:B0-----:R-:W0:-:S09]  /*20e0*/  DFMA R34, R6, R2, R34 ;  /* 0x000000020622722b */ /* 0x001e120000000022 */
[----:B0-----:R-:W-:-:S05]  /*20f0*/  FFMA R0, RZ, R23, R35 ;  /* 0x00000017ff007223 */ /* 0x001fca0000000023 */
[----:B------:R-:W-:-:S12]  /*2100*/  FSETP.GT.AND P0, PT, |R0|, 1.469367938527859385e-39, PT ;  /* 0x001000000000780b */ /* 0x000fd80003f04200 */
[----:B------:R-:W-:Y:S05]  /*2110*/  @P0 BRA P1, `(.L_x_433) ;  /* 0x0000007000000947 */ /* 0x000fea0000800000 */
[----:B-1----:R-:W-:Y:S01]  /*2120*/  IMAD.MOV.U32 R6, RZ, RZ, R22 ;  /* 0x000000ffff067224 */ /* 0x002fe200078e0016 */
[----:B------:R-:W-:Y:S01]  /*2130*/  MOV R20, 32@lo((nvkernel__Z4butsiiiiiiid_F1L323_8 + .L_x_118@srel)) ;  /* 0x0000000000147802 */ /* 0x000fe20000000f00 */
[----:B------:R-:W-:Y:S01]  /*2140*/  IMAD.MOV.U32 R7, RZ, RZ, R23 ;  /* 0x000000ffff077224 */ /* 0x000fe200078e0017 */
[----:B------:R-:W-:-:S06]  /*2150*/  MOV R21, 32@hi((nvkernel__Z4butsiiiiiiid_F1L323_8 + .L_x_118@srel)) ;  /* 0x0000000000157802 */ /* 0x000fcc0000000f00 */
[----:B------:R-:W-:Y:S05]  /*2160*/  CALL.ABS.NOINC `(__cuda_sm20_div_rn_f64_full) ;  /* 0x0000000000007943 */ /* 0x000fea0003c00000 */
.L_x_118:
[----:B------:R-:W-:Y:S02]  /*2170*/  MOV R34, R4 ;  /* 0x0000000400227202 */ /* 0x000fe40000000f00 */
[----:B------:R-:W-:-:S03]  /*2180*/  MOV R35, R5 ;  /* 0x0000000500237202 */ /* 0x000fc60000000f00 */
.L_x_433:
[----:B-1----:R-:W-:Y:S05]  /*2190*/  BSYNC B6 ;  /* 0x0000000000067941 */ /* 0x002fea0003800000 */
.L_x_432:
        /* <DEDUP_REMOVED lines=10> */
[----:B0-----:R-:W0:-:S04]  /*2240*/  DFMA R6, -R18, R2, 1 ;  /* 0x3ff000001206742b */ /* 0x001e080000000102 */
[----:B--2---:R-:W2:-:S04]  /*2250*/  DFMA R4, R68, -R32, R4 ;  /* 0x800000204404722b */ /* 0x004e880000000004 */
[----:B0-----:R-:W0:-:S05]  /*2260*/  DFMA R6, R2, R6, R2 ;  /* 0x000000060206722b */ /* 0x001e0a0000000002 */
[----:B--2---:R-:W-:-:S03]  /*2270*/  FSETP.GEU.AND P1, PT, |R5|, 6.5827683646048100446e-37, PT ;  /* 0x036000000500780b */ /* 0x004fc60003f2e200 */
        /* <DEDUP_REMOVED lines=11> */
.L_x_119:
[----:B------:R-:W-:Y:S02]  /*2330*/  MOV R22, R4 ;  /* 0x0000000400167202 */ /* 0x000fe40000000f00 */
[----:B------:R-:W-:-:S03]  /*2340*/  MOV R23, R5 ;  /* 0x0000000500177202 */ /* 0x000fc60000000f00 */
.L_x_435:
[----:B-1----:R-:W-:Y:S05]  /*2350*/  BSYNC B6 ;  /* 0x0000000000067941 */ /* 0x002fea0003800000 */
.L_x_434:
[----:B------:R-:W0:Y:S01]  /*2360*/  MUFU.RCP64H R3, R17 ;  /* 0x0000001100037308 */ /* 0x000e220000001800 */
[----:B------:R-:W-:Y:S01]  /*2370*/  MOV R2, 0x1 ;  /* 0x0000000100027802 */ /* 0x000fe20000000f00 */
[----:B------:R-:W-:Y:S01]  /*2380*/  DFMA R60, R60, -R22, R62 ;  /* 0x800000163c3c722b */ /* 0x000fe2000000003e */
[----:B------:R-:W-:Y:S01]  /*2390*/  ULDC.64 UR4, c[0x0][0x180] ;  /* 0x0000600000047ab9 */ /* 0x000fe20000000a00 */
[----:B------:R-:W-:Y:S01]  /*23a0*/  BMOV.32.CLEAR RZ, B6 ;  /* 0x0000000006ff7355 */ /* 0x000fe20000100000 */
[----:B------:R1:W-:Y:S01]  /*23b0*/  STG.E.64.SYS [R52.64+UR4], R22 ;  /* 0x0000001634007986 */ /* 0x0003e2000c10eb04 */
[----:B------:R-:W-:Y:S01]  /*23c0*/  BSSY B6, `(.L_x_436) ;  /* 0x0000016000067945 */ /* 0x000fe20003800000 */
        /* <DEDUP_REMOVED lines=19> */
.L_x_120:
[----:B------:R-:W-:Y:S02]  /*2500*/  MOV R18, R4 ;  /* 0x0000000400127202 */ /* 0x000fe40000000f00 */
[----:B------:R-:W-:-:S03]  /*2510*/  MOV R19, R5 ;  /* 0x0000000500137202 */ /* 0x000fc60000000f00 */
.L_x_437:
[----:B-1----:R-:W-:Y:S05]  /*2520*/  BSYNC B6 ;  /* 0x0000000000067941 */ /* 0x002fea0003800000 */
.L_x_436:
[----:B------:R-:W-:Y:S01]  /*2530*/  IMAD.MOV.U32 R6, RZ, RZ, R36 ;  /* 0x000000ffff067224 */ /* 0x000fe200078e0024 */
[----:B------:R-:W-:Y:S01]  /*2540*/  MOV R7, R37 ;  /* 0x0000002500077202 */ /* 0x000fe20000000f00 */
[----:B------:R-:W-:Y:S02]  /*2550*/  ULDC.64 UR4, c[0x0][0x180] ;  /* 0x0000600000047ab9 */ /* 0x000fe40000000a00 */
[----:B------:R-:W-:Y:S01]  /*2560*/  ULDC.64 UR6, c[0x0][0x178] ;  /* 0x00005e0000067ab9 */ /* 0x000fe20000000a00 */
[----:B------:R0:W-:Y:S04]  /*2570*/  STG.E.64.SYS [R50.64+UR4], R18 ;  /* 0x0000001232007986 */ /* 0x0001e8000c10eb04 */
[----:B------:R-:W2:Y:S01]  /*2580*/  LDG.E.64.SYS R6, [R6.64+UR6] ;  /* 0x0000000606067981 */ /* 0x000ea2000c1eeb00 */
[----:B------:R-:W-:Y:S01]  /*2590*/  IMAD.MOV.U32 R2, RZ, RZ, 0x1 ;  /* 0x00000001ff027424 */ /* 0x000fe200078e00ff */
[----:B------:R-:W1:Y:S01]  /*25a0*/  DFMA R40, R40, -R18, R48 ;  /* 0x800000122828722b */ /* 0x000e620000000030 */
[----:B------:R-:W-:Y:S01]  /*25b0*/  BMOV.32.CLEAR RZ, B6 ;  /* 0x0000000006ff7355 */ /* 0x000fe20000100000 */
[----:B------:R-:W-:Y:S06]  /*25c0*/  BSSY B6, `(.L_x_438) ;  /* 0x0000016000067945 */ /* 0x000fec0003800000 */
[----:B-1----:R-:W-:Y:S01]  /*25d0*/  DFMA R40, R42, -R22, R40 ;  /* 0x800000162a28722b */ /* 0x002fe20000000028 */
[----:B--2---:R-:W1:Y:S03]  /*25e0*/  MUFU.RCP64H R3, R7 ;  /* 0x0000000700037308 */ /* 0x004e660000001800 */
[----:B-1----:R-:W1:-:S08]  /*25f0*/  DFMA R4, -R6, R2, 1 ;  /* 0x3ff000000604742b */ /* 0x002e500000000102 */
[----:B-1----:R-:W1:-:S08]  /*2600*/  DFMA R4, R4, R4, R4 ;  /* 0x000000040404722b */ /* 0x002e500000000004 */
[----:B-1----:R-:W1:-:S04]  /*2610*/  DFMA R4, R2, R4, R2 ;  /* 0x000000040204722b */ /* 0x002e480000000002 */
[----:B------:R-:W2:-:S04]  /*2620*/  DFMA R2, R44, -R34, R40 ;  /* 0x800000222c02722b */ /* 0x000e880000000028 */
[----:B-1----:R-:W1:-:S04]  /*2630*/  DFMA R8, -R6, R4, 1 ;  /* 0x3ff000000608742b */ /* 0x002e480000000104 */
[----:B--2---:R-:W2:-:S04]  /*2640*/  DFMA R2, R46, -R32, R2 ;  /* 0x800000202e02722b */ /* 0x004e880000000002 */
[----:B-1----:R-:W1:-:S05]  /*2650*/  DFMA R4, R4, R8, R4 ;  /* 0x000000080404722b */ /* 0x002e4a0000000004 */
[----:B--2---:R-:W-:-:S03]  /*2660*/  FSETP.GEU.AND P1, PT, |R3|, 6.5827683646048100446e-37, PT ;  /* 0x036000000300780b */ /* 0x004fc60003f2e200 */
[----:B-1----:R-:W1:-:S08]  /*2670*/  DMUL R8, R2, R4 ;  /* 0x0000000402087228 */ /* 0x002e500000000000 */
[----:B-1----:R-:W1:-:S08]  /*2680*/  DFMA R10, -R6, R8, R2 ;  /* 0x00000008060a722b */ /* 0x002e500000000102 */
[----:B-1----:R-:W1:-:S09]  /*2690*/  DFMA R4, R4, R10, R8 ;  /* 0x0000000a0404722b */ /* 0x002e520000000008 */
[----:B-1----:R-:W-:-:S05]  /*26a0*/  FFMA R0, RZ, R7, R5 ;  /* 0x00000007ff007223 */ /* 0x002fca0000000005 */
[----:B------:R-:W-:-:S12]  /*26b0*/  FSETP.GT.AND P0, PT, |R0|, 1.469367938527859385e-39, PT ;  /* 0x001000000000780b */ /* 0x000fd80003f04200 */
[----:B------:R-:W-:Y:S05]  /*26c0*/  @P0 BRA P1, `(.L_x_121) ;  /* 0x0000005000000947 */ /* 0x000fea0000800000 */
[----:B0-----:R-:W-:Y:S01]  /*26d0*/  IMAD.MOV.U32 R4, RZ, RZ, R2 ;  /* 0x000000ffff047224 */ /* 0x001fe200078e0002 */
[----:B------:R-:W-:Y:S01]  /*26e0*/  MOV R20, 32@lo((nvkernel__Z4butsiiiiiiid_F1L323_8 + .L_x_121@srel)) ;  /* 0x0000000000147802 */ /* 0x000fe20000000f00 */
[----:B------:R-:W-:Y:S01]  /*26f0*/  IMAD.MOV.U32 R5, RZ, RZ, R3 ;  /* 0x000000ffff057224 */ /* 0x000fe200078e0003 */
[----:B------:R-:W-:-:S06]  /*2700*/  MOV R21, 32@hi((nvkernel__Z4butsiiiiiiid_F1L323_8 + .L_x_121@srel)) ;  /* 0x0000000000157802 */ /* 0x000fcc0000000f00 */
[----:B------:R-:W-:Y:S05]  /*2710*/  CALL.ABS.NOINC `(__cuda_sm20_div_rn_f64_full) ;  /* 0x0000000000007943 */ /* 0x000fea0003c00000 */
.L_x_121:
[----:B0-----:R-:W-:Y:S05]  /*2720*/  BSYNC B6 ;  /* 0x0000000000067941 */ /* 0x001fea0003800000 */
.L_x_438:
[----:B------:R-:W-:Y:S02]  /*2730*/  ULDC.64 UR4, c[0x0][0x180] ;  /* 0x0000600000047ab9 */ /* 0x000fe40000000a00 */
[----:B------:R0:W-:Y:S04]  /*2740*/  STG.E.64.SYS [R36.64+UR4], R4 ;  /* 0x0000000424007986 */ /* 0x0001e8000c10eb04 */
[----:B------:R-:W2:Y:S01]  /*2750*/  LDG.E.64.SYS R2, [R38] ;  /* 0x0000000026027381 */ /* 0x000ea200001eeb00 */
[----:B------:R-:W-:-:S05]  /*2760*/  IADD3 R12, P0, R38, 0x1000000, RZ ;  /* 0x01000000260c7810 */ /* 0x000fca0007f1e0ff */
[----:B------:R-:W-:Y:S01]  /*2770*/  IMAD.X R13, RZ, RZ, R39, P0 ;  /* 0x000000ffff0d7224 */ /* 0x000fe200000e0627 */
[----:B--2---:R-:W1:-:S09]  /*2780*/  DADD R2, R2, -R4 ;  /* 0x0000000002027229 */ /* 0x004e520000000804 */
[----:B-1----:R1:W-:Y:S04]  /*2790*/  STG.E.64.SYS [R38], R2 ;  /* 0x0000000226007386 */ /* 0x0023e8000010eb00 */
[----:B------:R-:W2:Y:S04]  /*27a0*/  LDG.E.64.SYS R6, [R12+-0x7be7d0] ;  /* 0x841830000c067381 */ /* 0x000ea800001eeb00 */
[----:B------:R-:W3:Y:S01]  /*27b0*/  LDG.E.64.SYS R8, [R12+0x83060] ;  /* 0x083060000c087381 */ /* 0x000ee200001eeb00 */
[----:B------:R-:W-:-:S05]  /*27c0*/  IADD3 R14, P0, R38, 0x2000000, RZ ;  /* 0x02000000260e7810 */ /* 0x000fca0007f1e0ff */
[----:B------:R-:W-:Y:S01]  /*27d0*/  IMAD.X R15, RZ, RZ, R39, P0 ;  /* 0x000000ffff0f7224 */ /* 0x000fe200000e0627 */
[----:B--2---:R-:W2:-:S04]  /*27e0*/  DADD R6, R6, -R18 ;  /* 0x0000000006067229 */ /* 0x004e880000000812 */
[----:B---3--:R-:W3:-:S05]  /*27f0*/  DADD R8, R8, -R22 ;  /* 0x0000000008087229 */ /* 0x008eca0000000816 */
[----:B--2---:R1:W-:Y:S04]  /*2800*/  STG.E.64.SYS [R12+-0x7be7d0], R6 ;  /* 0x841830060c007386 */ /* 0x0043e8000010eb00 */
[----:B---3--:R1:W-:Y:S04]  /*2810*/  STG.E.64.SYS [R12+0x83060], R8 ;  /* 0x083060080c007386 */ /* 0x0083e8000010eb00 */
[----:B0-----:R-:W2:Y:S04]  /*2820*/  LDG.E.64.SYS R4, [R14+-0x73b770] ;  /* 0x8c4890000e047381 */ /* 0x001ea800001eeb00 */
[----:B------:R-:W3:Y:S01]  /*2830*/  LDG.E.64.SYS R10, [R14+0x1060c0] ;  /* 0x1060c0000e0a7381 */ /* 0x000ee200001eeb00 */
[----:B--2---:R-:W0:-:S04]  /*2840*/  DADD R4, R4, -R34 ;  /* 0x0000000004047229 */ /* 0x004e080000000822 */
[----:B---3--:R-:W2:-:S05]  /*2850*/  DADD R10, R10, -R32 ;  /* 0x000000000a0a7229 */ /* 0x008e8a0000000820 */
[----:B0-----:R1:W-:Y:S04]  /*2860*/  STG.E.64.SYS [R14+-0x73b770], R4 ;  /* 0x8c4890040e007386 */ /* 0x0013e8000010eb00 */
[----:B--2---:R1:W-:Y:S02]  /*2870*/  STG.E.64.SYS [R14+0x1060c0], R10 ;  /* 0x1060c00a0e007386 */ /* 0x0043e4000010eb00 */
.L_x_425:
[----:B------:R-:W-:Y:S05]  /*2880*/  BSYNC B7 ;  /* 0x0000000000077941 */ /* 0x000fea0003800000 */
.L_x_424:
[C---:B------:R-:W-:Y:S02]  /*2890*/  IADD3 R0, R73.reuse, UR36, RZ ;  /* 0x0000002449007c10 */ /* 0x040fe4000fffe0ff */
[----:B------:R-:W-:Y:S02]  /*28a0*/  IADD3 R73, R73, UR36, RZ ;  /* 0x0000002449497c10 */ /* 0x000fe4000fffe0ff */
[----:B------:R-:W-:-:S12]  /*28b0*/  ISETP.GE.U32.AND P0, PT, R0, c[0x0][0x160], PT ;  /* 0x0000580000007a0c */ /* 0x000fd80003f06070 */
[----:B------:R-:W-:Y:S05]  /*28c0*/  @!P0 BRA `(.L_x_439) ;  /* 0xffffd7a000008947 */ /* 0x000fea000383ffff */
[----:B------:R-:W-:Y:S05]  /*28d0*/  EXIT ;  /* 0x000000000000794d */ /* 0x000fea0003800000 */
.L_x_440:
[----:B------:R-:W-:-:S00]  /*28e0*/  BRA `(.L_x_440) ;  /* 0xfffffff000007947 */ /* 0x000fc0000383ffff */
[----:B------:R-:W-:-:S00]  /*28f0*/  NOP ;  /* 0x0000000000007918 */ /* 0x000fc00000000000 */
.L_x_497:


//--------------------- .text.nvkernel__Z4butsiiiiiiid_F1L307_6 --------------------------
	.section	.text.nvkernel__Z4butsiiiiiiid_F1L307_6,"ax",@progbits
	.sectioninfo	@"SHI_REGISTERS=32"
	.align	128
        .global         nvkernel__Z4butsiiiiiiid_F1L307_6
        .type           nvkernel__Z4butsiiiiiiid_F1L307_6,@function
        .size           nvkernel__Z4butsiiiiiiid_F1L307_6,(.L_x_498 - nvkernel__Z4butsiiiiiiid_F1L307_6)
        .other          nvkernel__Z4butsiiiiiiid_F1L307_6,@"STO_CUDA_ENTRY STV_DEFAULT"
nvkernel__Z4butsiiiiiiid_F1L307_6:
.text.nvkernel__Z4butsiiiiiiid_F1L307_6:
[----:B------:R-:W-:Y:S02]  /*0000*/  MOV R1, c[0x0][0x28] ;  /* 0x00000a0000017a02 */ /* 0x000fe40000000f00 */
[----:B------:R-:W0:Y:S01]  /*0010*/  S2R R3, SR_CTAID.X ;  /* 0x0000000000037919 */ /* 0x000e220000002500 */
[----:B------:R-:W-:Y:S01]  /*0020*/  MOV R0, RZ ;  /* 0x000000ff00007202 */ /* 0x000fe20000000f00 */
[----:B------:R-:W-:Y:S02]  /*0030*/  ULDC UR4, c[0x0][0xc] ;  /* 0x0000030000047ab9 */ /* 0x000fe40000000800 */
[----:B------:R-:W0:Y:S01]  /*0040*/  S2R R2, SR_TID.X ;  /* 0x0000000000027919 */ /* 0x000e220000002100 */
[----:B------:R-:W-:Y:S01]  /*0050*/  USHF.L.U32 UR4, UR4, 0x7, URZ ;  /* 0x0000000704047899 */ /* 0x000fe2000800063f */
[----:B0-----:R-:W-:-:S05]  /*0060*/  LEA R3, R3, R2, 0x7 ;  /* 0x0000000203037211 */ /* 0x001fca00078e38ff */
.L_x_443:
[----:B------:R-:W-:Y:S01]  /*0070*/  IMAD.IADD R6, R3, 0x1, R0 ;  /* 0x0000000103067824 */ /* 0x000fe200078e0200 */
[----:B------:R-:W-:Y:S01]  /*0080*/  IADD3 R2, R0, UR4, RZ ;  /* 0x0000000400027c10 */ /* 0x000fe2000fffe0ff */
[----:B------:R-:W-:Y:S01]  /*0090*/  BMOV.32.CLEAR RZ, B0 ;  /* 0x0000000000ff7355 */ /* 0x000fe20000100000 */
[----:B------:R-:W-:Y:S02]  /*00a0*/  BSSY B0, `(.L_x_441) ;  /* 0x0000061000007945 */ /* 0x000fe40003800000 */
[----:B------:R-:W-:-:S02]  /*00b0*/  ISETP.GE.U32.AND P1, PT, R6, c[0x0][0x160], PT ;  /* 0x0000580006007a0c */ /* 0x000fc40003f26070 */
[----:B------:R-:W-:-:S10]  /*00c0*/  ISETP.GE.U32.AND P0, PT, R2, c[0x0][0x160], PT ;  /* 0x0000580002007a0c */ /* 0x000fd40003f06070 */
        /* <DEDUP_REMOVED lines=12> */
[----:B------:R-:W-:Y:S01]  /*0190*/  ULDC.64 UR6, c[0x0][0x180] ;  /* 0x0000600000067ab9 */ /* 0x000fe20000000a00 */
[--C-:B--2---:R-:W-:Y:S02]  /*01a0*/  SHF.R.S32.HI R5, RZ, 0x1f, R4.reuse ;  /* 0x0000001fff057819 */ /* 0x104fe40000011404 */
[----:B---3--:R-:W-:Y:S02]  /*01b0*/  IADD3 R7, -R8, c[0x0][0x190], -R4 ;  /* 0x0000640008077a10 */ /* 0x008fe40007ffe904 */
[----:B------:R-:W-:-:S03]  /*01c0*/  SHF.R.S32.HI R9, RZ, 0x1f, R8 ;  /* 0x0000001fff097819 */ /* 0x000fc60000011408 */
[----:B------:R-:W-:-:S04]  /*01d0*/  IMAD.WIDE R4, R7, 0x67, R4 ;  /* 0x0000006707047825 */ /* 0x000fc800078e0204 */
[----:B------:R-:W-:Y:S01]  /*01e0*/  IMAD R7, R5, 0x67, RZ ;  /* 0x0000006705077824 */ /* 0x000fe200078e02ff */
[----:B------:R-:W-:Y:S01]  /*01f0*/  SHF.R.S32.HI R5, RZ, 0x1d, R6 ;  /* 0x0000001dff057819 */ /* 0x000fe20000011406 */
[----:B------:R-:W-:Y:S01]  /*0200*/  IMAD.WIDE.U32 R8, R4, 0x67, R8 ;  /* 0x0000006704087825 */ /* 0x000fe200078e0008 */
[----:B------:R-:W-:-:S03]  /*0210*/  SHF.R.S64 R4, R13, 0x1d, R6 ;  /* 0x0000001d0d047819 */ /* 0x000fc60000001006 */
[----:B------:R-:W-:Y:S01]  /*0220*/  IMAD.IADD R7, R9, 0x1, R7 ;  /* 0x0000000109077824 */ /* 0x000fe200078e0207 */
[----:B------:R-:W-:-:S04]  /*0230*/  LEA R12, P1, R8, c[0x0][0x178], 0x3 ;  /* 0x00005e00080c7a11 */ /* 0x000fc800078218ff */
[----:B------:R-:W-:Y:S01]  /*0240*/  LEA.HI.X R13, R8, c[0x0][0x17c], R7, 0x3, P1 ;  /* 0x00005f00080d7a11 */ /* 0x000fe200008f1c07 */
[----:B------:R-:W2:Y:S01]  /*0250*/  LDG.E.64.SYS R16, [R4.64+UR6] ;  /* 0x0000000604107981 */ /* 0x000ea2000c1eeb00 */
[----:B------:R-:W-:-:S03]  /*0260*/  IADD3 R26, P1, R12, 0x1000000, RZ ;  /* 0x010000000c1a7810 */ /* 0x000fc60007f3e0ff */
[----:B------:R-:W3:Y:S02]  /*0270*/  LDG.E.64.SYS R18, [R4.64+UR6+0x659a0] ;  /* 0x0659a00604127981 */ /* 0x000ee4000c1eeb00 */
[----:B------:R-:W-:Y:S02]  /*0280*/  IMAD.X R27, RZ, RZ, R13, P1 ;  /* 0x000000ffff1b7224 */ /* 0x000fe400008e060d */
[----:B------:R0:W2:Y:S01]  /*0290*/  LDG.E.64.SYS R8, [R12+0x14b88] ;  /* 0x014b88000c087381 */ /* 0x0000a200001eeb00 */
[----:B------:R-:W-:-:S03]  /*02a0*/  IADD3 R28, P1, R12, 0x2000000, RZ ;  /* 0x020000000c1c7810 */ /* 0x000fc60007f3e0ff */
[----:B------:R-:W4:Y:S04]  /*02b0*/  LDG.E.64.SYS R20, [R4.64+UR6+0xcb340] ;  /* 0x0cb3400604147981 */ /* 0x000f28000c1eeb00 */
[----:B------:R-:W3:Y:S01]  /*02c0*/  LDG.E.64.SYS R6, [R26+-0x7a9c48] ;  /* 0x8563b8001a067381 */ /* 0x000ee200001eeb00 */
[----:B------:R-:W-:-:S03]  /*02d0*/  IMAD.X R29, RZ, RZ, R13, P1 ;  /* 0x000000ffff1d7224 */ /* 0x000fc600008e060d */
[----:B------:R-:W4:Y:S04]  /*02e0*/  LDG.E.64.SYS R10, [R26+0x97be8] ;  /* 0x097be8001a0a7381 */ /* 0x000f2800001eeb00 */
[----:B------:R-:W5:Y:S04]  /*02f0*/  LDG.E.64.SYS R22, [R4.64+UR6+0x130ce0] ;  /* 0x130ce00604167981 */ /* 0x000f68000c1eeb00 */
[----:B------:R-:W5:Y:S04]  /*0300*/  LDG.E.64.SYS R14, [R28+-0x726be8] ;  /* 0x8d9418001c0e7381 */ /* 0x000f6800001eeb00 */
[----:B------:R-:W5:Y:S04]  /*0310*/  LDG.E.64.SYS R24, [R4.64+UR6+0x196680] ;  /* 0x1966800604187981 */ /* 0x000f68000c1eeb00 */
[----:B0-----:R-:W5:Y:S01]  /*0320*/  LDG.E.64.SYS R12, [R28+0x11ac48] ;  /* 0x11ac48001c0c7381 */ /* 0x001f6200001eeb00 */
[----:B------:R-:W-:Y:S01]  /*0330*/  ULDC.64 UR8, c[0x0][0x188] ;  /* 0x0000620000087ab9 */ /* 0x000fe20000000a00 */
[----:B--2---:R-:W3:-:S08]  /*0340*/  DMUL R16, R16, R8 ;  /* 0x0000000810107228 */ /* 0x004ed00000000000 */
[----:B---3--:R-:W4:-:S08]  /*0350*/  DFMA R16, R18, R6, R16 ;  /* 0x000000061210722b */ /* 0x008f100000000010 */
[----:B----4-:R-:W5:-:S08]  /*0360*/  DFMA R16, R20, R10, R16 ;  /* 0x0000000a1410722b */ /* 0x010f500000000010 */
[----:B-----5:R-:W0:-:S08]  /*0370*/  DFMA R16, R22, R14, R16 ;  /* 0x0000000e1610722b */ /* 0x020e100000000010 */
[----:B0-----:R-:W0:-:S08]  /*0380*/  DFMA R16, R24, R12, R16 ;  /* 0x0000000c1810722b */ /* 0x001e100000000010 */
[----:B0-----:R-:W0:-:S09]  /*0390*/  DMUL R16, R16, c[0x0][0x198] ;  /* 0x0000660010107a28 */ /* 0x001e120000000000 */
[----:B0-----:R0:W-:Y:S04]  /*03a0*/  STG.E.64.SYS [R4.64+UR8], R16 ;  /* 0x0000001004007986 */ /* 0x0011e8000c10eb08 */
[----:B------:R-:W2:Y:S04]  /*03b0*/  LDG.E.64.SYS R18, [R4.64+UR6+0x14520] ;  /* 0x0145200604127981 */ /* 0x000ea8000c1eeb00 */
[----:B------:R-:W3:Y:S04]  /*03c0*/  LDG.E.64.SYS R20, [R4.64+UR6+0x79ec0] ;  /* 0x079ec00604147981 */ /* 0x000ee8000c1eeb00 */
[----:B------:R-:W4:Y:S04]  /*03d0*/  LDG.E.64.SYS R22, [R4.64+UR6+0xdf860] ;  /* 0x0df8600604167981 */ /* 0x000f28000c1eeb00 */
[----:B------:R-:W5:Y:S04]  /*03e0*/  LDG.E.64.SYS R24, [R4.64+UR6+0x145200] ;  /* 0x1452000604187981 */ /* 0x000f68000c1eeb00 */
[----:B------:R-:W4:Y:S01]  /*03f0*/  LDG.E.64.SYS R26, [R4.64+UR6+0x1aaba0] ;  /* 0x1aaba006041a7981 */ /* 0x000f22000c1eeb00 */
[----:B--2---:R-:W3:-:S08]  /*0400*/  DMUL R18, R8, R18 ;  /* 0x0000001208127228 */ /* 0x004ed00000000000 */
[----:B---3--:R-:W4:-:S08]  /*0410*/  DFMA R18, R6, R20, R18 ;  /* 0x000000140612722b */ /* 0x008f100000000012 */
[----:B----4-:R-:W5:-:S08]  /*0420*/  DFMA R18, R10, R22, R18 ;  /* 0x000000160a12722b */ /* 0x010f500000000012 */
[----:B-----5:R-:W1:-:S08]  /*0430*/  DFMA R18, R14, R24, R18 ;  /* 0x000000180e12722b */ /* 0x020e500000000012 */
[----:B-1----:R-:W1:-:S08]  /*0440*/  DFMA R18, R12, R26, R18 ;  /* 0x0000001a0c12722b */ /* 0x002e500000000012 */
[----:B-1----:R-:W1:-:S09]  /*0450*/  DMUL R18, R18, c[0x0][0x198] ;  /* 0x0000660012127a28 */ /* 0x002e520000000000 */
[----:B-1----:R1:W-:Y:S04]  /*0460*/  STG.E.64.SYS [R4.64+UR8+0xf3d8], R18 ;  /* 0x00f3d81204007986 */ /* 0x0023e8000c10eb08 */
[----:B0-----:R-:W2:Y:S04]  /*0470*/  LDG.E.64.SYS R16, [R4.64+UR6+0x28a40] ;  /* 0x028a400604107981 */ /* 0x001ea8000c1eeb00 */
[----:B------:R-:W3:Y:S04]  /*0480*/  LDG.E.64.SYS R20, [R4.64+UR6+0x8e3e0] ;  /* 0x08e3e00604147981 */ /* 0x000ee8000c1eeb00 */
[----:B------:R-:W4:Y:S04]  /*0490*/  LDG.E.64.SYS R22, [R4.64+UR6+0xf3d80] ;  /* 0x0f3d800604167981 */ /* 0x000f28000c1eeb00 */
[----:B------:R-:W5:Y:S04]  /*04a0*/  LDG.E.64.SYS R24, [R4.64+UR6+0x159720] ;  /* 0x1597200604187981 */ /* 0x000f68000c1eeb00 */
[----:B------:R-:W4:Y:S01]  /*04b0*/  LDG.E.64.SYS R26, [R4.64+UR6+0x1bf0c0] ;  /* 0x1bf0c006041a7981 */ /* 0x000f22000c1eeb00 */
[----:B--2---:R-:W3:-:S08]  /*04c0*/  DMUL R16, R8, R16 ;  /* 0x0000001008107228 */ /* 0x004ed00000000000 */
[----:B---3--:R-:W4:-:S08]  /*04d0*/  DFMA R16, R6, R20, R16 ;  /* 0x000000140610722b */ /* 0x008f100000000010 */
[----:B----4-:R-:W5:-:S08]  /*04e0*/  DFMA R16, R10, R22, R16 ;  /* 0x000000160a10722b */ /* 0x010f500000000010 */
[----:B-----5:R-:W0:-:S08]  /*04f0*/  DFMA R16, R14, R24, R16 ;  /* 0x000000180e10722b */ /* 0x020e100000000010 */
[----:B0-----:R-:W0:-:S08]  /*0500*/  DFMA R16, R12, R26, R16 ;  /* 0x0000001a0c10722b */ /* 0x001e100000000010 */
[----:B0-----:R-:W0:-:S09]  /*0510*/  DMUL R16, R16, c[0x0][0x198] ;  /* 0x0000660010107a28 */ /* 0x001e120000000000 */
[----:B0-----:R0:W-:Y:S04]  /*0520*/  STG.E.64.SYS [R4.64+UR8+0x1e7b0], R16 ;  /* 0x01e7b01004007986 */ /* 0x0011e8000c10eb08 */
[----:B-1----:R-:W2:Y:S04]  /*0530*/  LDG.E.64.SYS R18, [R4.64+UR6+0x3cf60] ;  /* 0x03cf600604127981 */ /* 0x002ea8000c1eeb00 */
        /* <DEDUP_REMOVED lines=22> */
[----:B0-----:R1:W-:Y:S02]  /*06a0*/  STG.E.64.SYS [R4.64+UR8+0x3cf60], R16 ;  /* 0x03cf601004007986 */ /* 0x0013e4000c10eb08 */
.L_x_442:
[----:B------:R-:W-:Y:S05]  /*06b0*/  BSYNC B0 ;  /* 0x0000000000007941 */ /* 0x000fea0003800000 */
.L_x_441:
[----:B------:R-:W-:Y:S01]  /*06c0*/  IADD3 R0, R0, UR4, RZ ;  /* 0x0000000400007c10 */ /* 0x000fe2000fffe0ff */
[----:B------:R-:W-:Y:S05]  /*06d0*/  @!P0 BRA `(.L_x_443) ;  /* 0xfffff99000008947 */ /* 0x000fea000383ffff */
[----:B------:R-:W-:Y:S05]  /*06e0*/  EXIT ;  /* 0x000000000000794d */ /* 0x000fea0003800000 */
.L_x_444:
[----:B------:R-:W-:-:S00]  /*06f0*/  BRA `(.L_x_444) ;  /* 0xfffffff000007947 */ /* 0x000fc0000383ffff */
.L_x_498:


//--------------------- .text.nvkernel__Z4bltsiiiiiiid_F1L179_4 --------------------------
	.section	.text.nvkernel__Z4bltsiiiiiiid_F1L179_4,"ax",@progbits
	.sectioninfo	@"SHI_REGISTERS=104"
	.align	128
        .global         nvkernel__Z4bltsiiiiiiid_F1L179_4
        .type           nvkernel__Z4bltsiiiiiiid_F1L179_4,@function
        .size           nvkernel__Z4bltsiiiiiiid_F1L179_4,(.L_x_499 - nvkernel__Z4bltsiiiiiiid_F1L179_4)
        .other          nvkernel__Z4bltsiiiiiiid_F1L179_4,@"STO_CUDA_ENTRY STV_DEFAULT"
nvkernel__Z4bltsiiiiiiid_F1L179_4:
.text.nvkernel__Z4bltsiiiiiiid_F1L179_4:
[----:B------:R-:W-:Y:S02]  /*0000*/  MOV R1, c[0x0][0x28] ;  /* 0x00000a0000017a02 */ /* 0x000fe40000000f00 */
[----:B------:R-:W0:Y:S01]  /*0010*/  S2R R72, SR_CTAID.X ;  /* 0x0000000000487919 */ /* 0x000e220000002500 */
[----:B------:R-:W-:-:S03]  /*0020*/  MOV R73, c[0x0][0x160] ;  /* 0x0000580000497a02 */ /* 0x000fc60000000f00 */
[----:B------:R-:W0:Y:S02]  /*0030*/  S2R R3, SR_TID.X ;  /* 0x0000000000037919 */ /* 0x000e240000002100 */
[----:B0-----:R-:W-:-:S05]  /*0040*/  IMAD R72, R72, 0x80, R3 ;  /* 0x0000008048487824 */ /* 0x001fca00078e0203 */
.L_x_458:
[----:B------:R-:W-:Y:S01]  /*0050*/  ISETP.GE.AND P0, PT, R72, c[0x0][0x160], PT ;  /* 0x0000580048007a0c */ /* 0x000fe20003f06270 */
[----:B------:R-:W-:Y:S01]  /*0060*/  BMOV.32.CLEAR RZ, B7 ;  /* 0x0000000007ff7355 */ /* 0x000fe20000100000 */
[----:B------:R-:W-:Y:S10]  /*0070*/  BSSY B7, `(.L_x_445) ;  /* 0x0000278000077945 */ /* 0x000ff40003800000 */
[----:B0-----:R-:W-:Y:S05]  /*0080*/  @P0 BRA `(.L_x_446) ;  /* 0x0000276000000947 */ /* 0x001fea0003800000 */
[----:B------:R-:W-:Y:S01]  /*0090*/  IADD3 R39, P0, RZ, RZ, RZ ;  /* 0x000000ffff277210 */ /* 0x000fe20007f1e0ff */
[----:B------:R-:W-:Y:S01]  /*00a0*/  IMAD.MOV.U32 R3, RZ, RZ, c[0x0][0x1a8] ;  /* 0x00006a00ff037624 */ /* 0x000fe200078e00ff */
[----:B------:R-:W-:-:S02]  /*00b0*/  ULDC.64 UR4, c[0x0][0x168] ;  /* 0x00005a0000047ab9 */ /* 0x000fc40000000a00 */
[----:B------:R-:W-:-:S04]  /*00c0*/  IADD3.X R4, R72, 0x1, RZ, P0, !PT ;  /* 0x0000000148047810 */ /* 0x000fc800007fe4ff */
[----:B------:R-:W-:-:S05]  /*00d0*/  SHF.R.S32.HI R5, RZ, 0x1f, R4 ;  /* 0x0000001fff057819 */ /* 0x000fca0000011404 */
[----:B------:R-:W-:-:S04]  /*00e0*/  IMAD.WIDE R2, R3, 0x1e7b, R4 ;  /* 0x00001e7b03027825 */ /* 0x000fc800078e0204 */
[C---:B------:R-:W-:Y:S01]  /*00f0*/  IMAD.SHL.U32 R6, R2.reuse, 0x4, RZ ;  /* 0x0000000402067824 */ /* 0x040fe200078e00ff */
[----:B------:R-:W-:-:S08]  /*0100*/  SHF.L.U64.HI R7, R2, 0x2, R3 ;  /* 0x0000000202077819 */ /* 0x000fd00000010203 */
[----:B------:R-:W2:Y:S01]  /*0110*/  LDG.E.CONSTANT.SYS R0, [R6.64+UR4] ;  /* 0x0000000406007981 */ /* 0x000ea2000c1e6900 */
[----:B------:R-:W-:-:S03]  /*0120*/  ULDC.64 UR4, c[0x0][0x170] ;  /* 0x00005c0000047ab9 */ /* 0x000fc60000000a00 */
[----:B------:R-:W3:Y:S01]  /*0130*/  LDG.E.CONSTANT.SYS R5, [R6.64+UR4] ;  /* 0x0000000406057981 */ /* 0x000ee2000c1e6900 */
[--C-:B------:R-:W-:Y:S01]  /*0140*/  SHF.R.S64 R38, R39, 0x1d, R4.reuse ;  /* 0x0000001d27267819 */ /* 0x100fe20000001004 */
[----:B------:R-:W-:Y:S01]  /*0150*/  ULDC.64 UR4, c[0x0][0x198] ;  /* 0x0000660000047ab9 */ /* 0x000fe20000000a00 */
[----:B------:R-:W-:Y:S01]  /*0160*/  SHF.R.S32.HI R39, RZ, 0x1d, R4 ;  /* 0x0000001dff277819 */ /* 0x000fe20000011404 */
[----:B------:R-:W-:-:S07]  /*0170*/  ULDC.64 UR6, c[0x0][0x188] ;  /* 0x0000620000067ab9 */ /* 0x000fce0000000a00 */
[----:B------:R-:W4:Y:S01]  /*0180*/  LDG.E.64.SYS R26, [R38.64+UR4] ;  /* 0x00000004261a7981 */ /* 0x000f22000c1eeb00 */
[----:B------:R-:W-:-:S03]  /*0190*/  ULDC.64 UR8, c[0x0][0x190] ;  /* 0x0000640000087ab9 */ /* 0x000fc60000000a00 */
        /* <DEDUP_REMOVED lines=9> */
[----:B--2---:R-:W-:Y:S01]  /*0230*/  IMAD.WIDE R2, R0, 0x338, RZ ;  /* 0x0000033800027825 */ /* 0x004fe200078e02ff */
[----:B---3--:R-:W-:-:S05]  /*0240*/  IADD3 R37, -R5, c[0x0][0x1a8], -R0 ;  /* 0x00006a0005257a10 */ /* 0x008fca0007ffe900 */
[----:B------:R-:W-:-:S06]  /*0250*/  IMAD.WIDE R2, R5, 0x8, R2 ;  /* 0x0000000805027825 */ /* 0x000fcc00078e0202 */
[----:B------:R-:W-:-:S04]  /*0260*/  IMAD.WIDE R36, R37, 0x14b88, R2 ;  /* 0x00014b8825247825 */ /* 0x000fc800078e0202 */
[----:B------:R-:W-:Y:S01]  /*0270*/  IMAD.MOV.U32 R52, RZ, RZ, R36 ;  /* 0x000000ffff347224 */ /* 0x000fe200078e0024 */
[----:B------:R-:W-:Y:S01]  /*0280*/  IADD3 R40, P0, R36, c[0x0][0x188], RZ ;  /* 0x0000620024287a10 */ /* 0x000fe20007f1e0ff */
[----:B------:R-:W-:-:S03]  /*0290*/  IMAD.MOV.U32 R53, RZ, RZ, R37 ;  /* 0x000000ffff357224 */ /* 0x000fc600078e0025 */
[----:B------:R-:W-:Y:S02]  /*02a0*/  IADD3.X R41, R37, c[0x0][0x18c], RZ, P0, !PT ;  /* 0x0000630025297a10 */ /* 0x000fe400007fe4ff */
[----:B------:R-:W-:-:S03]  /*02b0*/  IADD3 R24, P0, R40, 0x1000000, RZ ;  /* 0x0100000028187810 */ /* 0x000fc60007f1e0ff */
[----:B------:R0:W4:Y:S02]  /*02c0*/  LDG.E.64.SYS R10, [R52.64+UR6+-0x338] ;  /* 0xfffcc806340a7981 */ /* 0x000124000c1eeb00 */
[----:B------:R-:W-:Y:S02]  /*02d0*/  IMAD.X R25, RZ, RZ, R41, P0 ;  /* 0x000000ffff197224 */ /* 0x000fe400000e0629 */
[----:B------:R0:W5:Y:S06]  /*02e0*/  LDG.E.64.SYS R18, [R52.64+UR6+-0x8] ;  /* 0xfffff80634127981 */ /* 0x00016c000c1eeb00 */
[----:B------:R-:W2:Y:S04]  /*02f0*/  LDG.E.64.SYS R14, [R24+-0x7beb08] ;  /* 0x8414f800180e7381 */ /* 0x000ea800001eeb00 */
[----:B------:R-:W3:Y:S01]  /*0300*/  LDG.E.64.SYS R22, [R24+-0x7be7d8] ;  /* 0x8418280018167381 */ /* 0x000ee200001eeb00 */
[----:B------:R-:W-:-:S03]  /*0310*/  IADD3 R6, P0, R40, 0x2000000, RZ ;  /* 0x0200000028067810 */ /* 0x000fc60007f1e0ff */
[----:B------:R-:W3:Y:S02]  /*0320*/  LDG.E.64.SYS R2, [R24+0x82d28] ;  /* 0x082d280018027381 */ /* 0x000ee400001eeb00 */
[----:B------:R-:W-:Y:S02]  /*0330*/  IMAD.X R7, RZ, RZ, R41, P0 ;  /* 0x000000ffff077224 */ /* 0x000fe400000e0629 */
[----:B------:R-:W3:Y:S04]  /*0340*/  LDG.E.64.SYS R20, [R24+0x83058] ;  /* 0x0830580018147381 */ /* 0x000ee800001eeb00 */
[----:B0-----:R-:W3:Y:S04]  /*0350*/  LDG.E.64.SYS R52, [R52.64+UR6] ;  /* 0x0000000634347981 */ /* 0x001ee8000c1eeb00 */
[----:B------:R-:W3:Y:S04]  /*0360*/  LDG.E.64.SYS R16, [R6+-0x73baa8] ;  /* 0x8c45580006107381 */ /* 0x000ee800001eeb00 */
[----:B------:R-:W3:Y:S04]  /*0370*/  LDG.E.64.SYS R12, [R6+-0x73b778] ;  /* 0x8c488800060c7381 */ /* 0x000ee800001eeb00 */
[----:B------:R-:W3:Y:S04]  /*0380*/  LDG.E.64.SYS R8, [R6+0x105d88] ;  /* 0x105d880006087381 */ /* 0x000ee800001eeb00 */
[----:B------:R-:W3:Y:S01]  /*0390*/  LDG.E.64.SYS R4, [R6+0x1060b8] ;  /* 0x1060b80006047381 */ /* 0x000ee200001eeb00 */
[----:B------:R-:W-:Y:S01]  /*03a0*/  ULDC.64 UR6, c[0x0][0x180] ;  /* 0x0000600000067ab9 */ /* 0x000fe20000000a00 */
        /* <DEDUP_REMOVED lines=10> */
[----:B0-----:R-:W0:-:S09]  /*0450*/  DFMA R26, -R26, c[0x0][0x1b0], R52 ;  /* 0x00006c001a1a7a2b */ /* 0x001e120000000134 */
        /* <DEDUP_REMOVED lines=11> */
[----:B0-----:R-:W5:Y:S01]  /*0510*/  LDG.E.64.SYS R26, [R24+-0x7be7d0] ;  /* 0x84183000181a7381 */ /* 0x001f6200001eeb00 */
        /* <DEDUP_REMOVED lines=10> */
[----:B0-----:R-:W0:-:S09]  /*05c0*/  DFMA R26, -R28, c[0x0][0x1b0], R26 ;  /* 0x00006c001c1a7a2b */ /* 0x001e12000000011a */
        /* <DEDUP_REMOVED lines=11> */
[----:B------:R-:W5:Y:S01]  /*0680*/  LDG.E.64.SYS R24, [R24+0x83060] ;  /* 0x0830600018187381 */ /* 0x000f6200001eeb00 */
[----:B--2---:R-:W3:-:S08]  /*0690*/  DMUL R28, R10, R28 ;  /* 0x0000001c0a1c7228 */ /* 0x004ed00000000000 */
[----:B---3--:R-:W4:-:S08]  /*06a0*/  DFMA R28, R18, R30, R28 ;  /* 0x0000001e121c722b */ /* 0x008f10000000001c */
[----:B----4-:R-:W5:-:S08]  /*06b0*/  DFMA R28, R14, R32, R28 ;  /* 0x000000200e1c722b */ /* 0x010f50000000001c */
[----:B-----5:R-:W1:-:S08]  /*06c0*/  DFMA R28, R22, R34, R28 ;  /* 0x00000022161c722b */ /* 0x020e50000000001c */
[----:B-1----:R-:W1:-:S08]  /*06d0*/  DFMA R28, R2, R42, R28 ;  /* 0x0000002a021c722b */ /* 0x002e50000000001c */
[----:B-1----:R-:W1:-:S08]  /*06e0*/  DFMA R28, R20, R44, R28 ;  /* 0x0000002c141c722b */ /* 0x002e50000000001c */
[----:B-1----:R-:W1:-:S08]  /*06f0*/  DFMA R28, R16, R46, R28 ;  /* 0x0000002e101c722b */ /* 0x002e50000000001c */
[----:B-1----:R-:W1:-:S08]  /*0700*/  DFMA R28, R12, R48, R28 ;  /* 0x000000300c1c722b */ /* 0x002e50000000001c */
[----:B-1----:R-:W1:-:S08]  /*0710*/  DFMA R28, R8, R50, R28 ;  /* 0x00000032081c722b */ /* 0x002e50000000001c */
[----:B-1----:R-:W1:-:S08]  /*0720*/  DFMA R28, R4, R52, R28 ;  /* 0x00000034041c722b */ /* 0x002e50000000001c */
[----:B-1----:R-:W1:-:S09]  /*0730*/  DFMA R24, -R28, c[0x0][0x1b0], R24 ;  /* 0x00006c001c187a2b */ /* 0x002e520000000118 */
[----:B-1----:R1:W-:Y:S04]  /*0740*/  STG.E.64.SYS [R38.64+UR6+0x1e7b0], R24 ;  /* 0x01e7b01826007986 */ /* 0x0023e8000c10eb06 */
[----:B0-----:R-:W2:Y:S04]  /*0750*/  LDG.E.64.SYS R26, [R38.64+UR4+0x3cf60] ;  /* 0x03cf6004261a7981 */ /* 0x001ea8000c1eeb00 */
        /* <DEDUP_REMOVED lines=9> */
[----:B-1----:R-:W5:Y:S01]  /*07f0*/  LDG.E.64.SYS R24, [R6+-0x73b770] ;  /* 0x8c48900006187381 */ /* 0x002f6200001eeb00 */
        /* <DEDUP_REMOVED lines=11> */
[----:B0-----:R-:W-:Y:S04]  /*08b0*/  STG.E.64.SYS [R38.64+UR6+0x2db88], R24 ;  /* 0x02db881826007986 */ /* 0x001fe8000c10eb06 */
        /* <DEDUP_REMOVED lines=24> */
[----:B------:R-:W2:Y:S01]  /*0a40*/  LDG.E.64.SYS R2, [R38.64+UR4] ;  /* 0x0000000426027981 */ /* 0x000ea2000c1eeb00 */
[----:B------:R-:W-:-:S03]  /*0a50*/  ULDC.64 UR6, c[0x0][0x178] ;  /* 0x00005e0000067ab9 */ /* 0x000fc60000000a00 */
[----:B--2---:R-:W-:Y:S04]  /*0a60*/  STG.E.64.SYS [R38.64+UR6], R2 ;  /* 0x0000000226007986 */ /* 0x004fe8000c10eb06 */
        /* <DEDUP_REMOVED lines=8> */
[----:B0-----:R-:W5:Y:S04]  /*0af0*/  LDG.E.64.SYS R6, [R38.64+UR4+0x14520] ;  /* 0x0145200426067981 */ /* 0x001f68000c1eeb00 */
[----:B-----5:R0:W-:Y:S04]  /*0b00*/  STG.E.64.SYS [R38.64+UR6+0x4c338], R6 ;  /* 0x04c3380626007986 */ /* 0x0201e8000c10eb06 */
[----:B------:R-:W5:Y:S04]  /*0b10*/  LDG.E.64.SYS R14, [R38.64+UR4+0x79ec0] ;  /* 0x079ec004260e7981 */ /* 0x000f68000c1eeb00 */
[----:B-----5:R5:W-:Y:S04]  /*0b20*/  STG.E.64.SYS [R38.64+UR6+0x5b710], R14 ;  /* 0x05b7100e26007986 */ /* 0x020be8000c10eb06 */
        /* <DEDUP_REMOVED lines=8> */
[----:B0-----:R-:W2:Y:S04]  /*0bb0*/  LDG.E.64.SYS R6, [R38.64+UR4+0x8e3e0] ;  /* 0x08e3e00426067981 */ /* 0x001ea8000c1eeb00 */
[----:B--2---:R0:W-:Y:S04]  /*0bc0*/  STG.E.64.SYS [R38.64+UR6+0xa7a48], R6 ;  /* 0x0a7a480626007986 */ /* 0x0041e8000c10eb06 */
[----:B-----5:R-:W2:Y:S04]  /*0bd0*/  LDG.E.64.SYS R14, [R38.64+UR4+0xf3d80] ;  /* 0x0f3d8004260e7981 */ /* 0x020ea8000c1eeb00 */
[----:B--2---:R2:W-:Y:S04]  /*0be0*/  STG.E.64.SYS [R38.64+UR6+0xb6e20], R14 ;  /* 0x0b6e200e26007986 */ /* 0x0045e8000c10eb06 */
[----:B-1----:R-:W5:Y:S04]  /*0bf0*/  LDG.E.64.SYS R4, [R38.64+UR4+0x159720] ;  /* 0x1597200426047981 */ /* 0x002f68000c1eeb00 */
[----:B-----5:R1:W-:Y:S04]  /*0c00*/  STG.E.64.SYS [R38.64+UR6+0xc61f8], R4 ;  /* 0x0c61f80426007986 */ /* 0x0203e8000c10eb06 */
[----:B------:R-:W5:Y:S04]  /*0c10*/  LDG.E.64.SYS R8, [R38.64+UR4+0x1bf0c0] ;  /* 0x1bf0c00426087981 */ /* 0x000f68000c1eeb00 */
[----:B-----5:R5:W-:Y:S04]  /*0c20*/  STG.E.64.SYS [R38.64+UR6+0xd55d0], R8 ;  /* 0x0d55d00826007986 */ /* 0x020be8000c10eb06 */
[----:B---3--:R-:W3:Y:S04]  /*0c30*/  LDG.E.64.SYS R10, [R38.64+UR4+0x3cf60] ;  /* 0x03cf6004260a7981 */ /* 0x008ee8000c1eeb00 */
[----:B---3--:R3:W-:Y:S04]  /*0c40*/  STG.E.64.SYS [R38.64+UR6+0xe49a8], R10 ;  /* 0x0e49a80a26007986 */ /* 0x0087e8000c10eb06 */
[----:B----4-:R-:W4:Y:S04]  /*0c50*/  LDG.E.64.SYS R12, [R38.64+UR4+0xa2900] ;  /* 0x0a290004260c7981 */ /* 0x010f28000c1eeb00 */
[----:B----4-:R4:W-:Y:S04]  /*0c60*/  STG.E.64.SYS [R38.64+UR6+0xf3d80], R12 ;  /* 0x0f3d800c26007986 */ /* 0x0109e8000c10eb06 */
[----:B0-----:R-:W2:Y:S04]  /*0c70*/  LDG.E.64.SYS R6, [R38.64+UR4+0x1082a0] ;  /* 0x1082a00426067981 */ /* 0x001ea8000c1eeb00 */
[----:B--2---:R0:W-:Y:S04]  /*0c80*/  STG.E.64.SYS [R38.64+UR6+0x103158], R6 ;  /* 0x1031580626007986 */ /* 0x0041e8000c10eb06 */
[----:B------:R-:W2:Y:S04]  /*0c90*/  LDG.E.64.SYS R14, [R38.64+UR4+0x16dc40] ;  /* 0x16dc4004260e7981 */ /* 0x000ea8000c1eeb00 */
[----:B--2---:R-:W-:Y:S04]  /*0ca0*/  STG.E.64.SYS [R38.64+UR6+0x112530], R14 ;  /* 0x1125300e26007986 */ /* 0x004fe8000c10eb06 */
[----:B-1----:R-:W2:Y:S04]  /*0cb0*/  LDG.E.64.SYS R4, [R38.64+UR4+0x1d35e0] ;  /* 0x1d35e00426047981 */ /* 0x002ea8000c1eeb00 */
[----:B--2---:R1:W-:Y:S04]  /*0cc0*/  STG.E.64.SYS [R38.64+UR6+0x121908], R4 ;  /* 0x1219080426007986 */ /* 0x0043e8000c10eb06 */
[----:B-----5:R-:W2:Y:S04]  /*0cd0*/  LDG.E.64.SYS R8, [R38.64+UR4+0x51480] ;  /* 0x0514800426087981 */ /* 0x020ea8000c1eeb00 */
[----:B--2---:R2:W-:Y:S04]  /*0ce0*/  STG.E.64.SYS [R38.64+UR6+0x130ce0], R8 ;  /* 0x130ce00826007986 */ /* 0x0045e8000c10eb06 */
[----:B---3--:R-:W3:Y:S04]  /*0cf0*/  LDG.E.64.SYS R10, [R38.64+UR4+0xb6e20] ;  /* 0x0b6e2004260a7981 */ /* 0x008ee8000c1eeb00 */
[----:B---3--:R3:W-:Y:S04]  /*0d00*/  STG.E.64.SYS [R38.64+UR6+0x1400b8], R10 ;  /* 0x1400b80a26007986 */ /* 0x0087e8000c10eb06 */
[----:B----4-:R-:W4:Y:S04]  /*0d10*/  LDG.E.64.SYS R12, [R38.64+UR4+0x11c7c0] ;  /* 0x11c7c004260c7981 */ /* 0x010f28000c1eeb00 */
[----:B----4-:R3:W-:Y:S04]  /*0d20*/  STG.E.64.SYS [R38.64+UR6+0x14f490], R12 ;  /* 0x14f4900c26007986 */ /* 0x0107e8000c10eb06 */
[----:B0-----:R-:W4:Y:S01]  /*0d30*/  LDG.E.64.SYS R6, [R38.64+UR4+0x182160] ;  /* 0x1821600426067981 */ /* 0x001f22000c1eeb00 */
[----:B------:R-:W1:Y:S01]  /*0d40*/  MUFU.RCP64H R17, R3 ;  /* 0x0000000300117308 */ /* 0x000e620000001800 */
[----:B------:R-:W-:-:S06]  /*0d50*/  IADD3 R16, R3, 0x300402, RZ ;  /* 0x0030040203107810 */ /* 0x000fcc0007ffe0ff */
[----:B-1----:R-:W0:Y:S01]  /*0d60*/  DFMA R4, -R2, R16, 1 ;  /* 0x3ff000000204742b */ /* 0x002e220000000110 */
[----:B----4-:R3:W-:Y:S04]  /*0d70*/  STG.E.64.SYS [R38.64+UR6+0x15e868], R6 ;  /* 0x15e8680626007986 */ /* 0x0107e8000c10eb06 */
[----:B------:R-:W4:Y:S03]  /*0d80*/  LDG.E.64.SYS R14, [R38.64+UR4+0x1e7b00] ;  /* 0x1e7b0004260e7981 */ /* 0x000f26000c1eeb00 */
[----:B0-----:R-:W0:Y:S01]  /*0d90*/  DFMA R4, R4, R4, R4 ;  /* 0x000000040404722b */ /* 0x001e220000000004 */
[----:B------:R-:W-:-:S07]  /*0da0*/  FSETP.GEU.AND P0, PT, |R16|, 5.8789094863358348022e-39, PT ;  /* 0x004004021000780b */ /* 0x000fce0003f0e200 */
[----:B0-----:R-:W2:-:S08]  /*0db0*/  DFMA R4, R16, R4, R16 ;  /* 0x000000041004722b */ /* 0x001e900000000010 */
[----:B--2---:R-:W0:Y:S01]  /*0dc0*/  DFMA R8, -R2, R4, 1 ;  /* 0x3ff000000208742b */ /* 0x004e220000000104 */
[----:B------:R-:W-:Y:S01]  /*0dd0*/  BMOV.32.CLEAR RZ, B6 ;  /* 0x0000000006ff7355 */ /* 0x000fe20000100000 */
[----:B------:R-:W-:Y:S06]  /*0de0*/  BSSY B6, `(.L_x_447) ;  /* 0x000000b000067945 */ /* 0x000fec0003800000 */
[----:B0-----:R3:W0:Y:S01]  /*0df0*/  DFMA R4, R4, R8, R4 ;  /* 0x000000080404722b */ /* 0x0016220000000004 */
[----:B----4-:R3:W-:Y:S01]  /*0e00*/  STG.E.64.SYS [R38.64+UR6+0x16dc40], R14 ;  /* 0x16dc400e26007986 */ /* 0x0107e2000c10eb06 */
[----:B------:R-:W-:Y:S06]  /*0e10*/  @P0 BRA `(.L_x_122) ;  /* 0x0000007000000947 */ /* 0x000fec0003800000 */
[----:B0--3--:R-:W-:Y:S01]  /*0e20*/  LOP3.LUT R6, R3, 0x7fffffff, RZ, 0xc0, !PT ;  /* 0x7fffffff03067812 */ /* 0x009fe200078ec0ff */
[----:B------:R-:W-:Y:S01]  /*0e30*/  IMAD.MOV.U32 R4, RZ, RZ, R2 ;  /* 0x000000ffff047224 */ /* 0x000fe200078e0002 */
[----:B------:R-:W-:Y:S01]  /*0e40*/  MOV R20, 32@lo((nvkernel__Z4bltsiiiiiiid_F1L179_4 + .L_x_122@srel)) ;  /* 0x0000000000147802 */ /* 0x000fe20000000f00 */
[----:B------:R-:W-:Y:S01]  /*0e50*/  IMAD.MOV.U32 R5, RZ, RZ, R3 ;  /* 0x000000ffff057224 */ /* 0x000fe200078e0003 */
[----:B------:R-:W-:-:S02]  /*0e60*/  IADD3 R6, R6, -0x100000, RZ ;  /* 0xfff0000006067810 */ /* 0x000fc40007ffe0ff */
[----:B------:R-:W-:-:S06]  /*0e70*/  MOV R21, 32@hi((nvkernel__Z4bltsiiiiiiid_F1L179_4 + .L_x_122@srel)) ;  /* 0x0000000000157802 */ /* 0x000fcc0000000f00 */
[----:B------:R-:W-:Y:S05]  /*0e80*/  CALL.ABS.NOINC `(__cuda_sm20_dblrcp_rn_slowpath_v3) ;  /* 0x0000000000007943 */ /* 0x000fea0003c00000 */
.L_x_122:
[----:B0-----:R-:W-:Y:S05]  /*0e90*/  BSYNC B6 ;  /* 0x0000000000067941 */ /* 0x001fea0003800000 */
.L_x_447:
[----:B------:R-:W-:-:S04]  /*0ea0*/  IADD3 R0, P0, RZ, RZ, RZ ;  /* 0x000000ffff007210 */ /* 0x000fc80007f1e0ff */
[C---:B---3--:R-:W-:Y:S02]  /*0eb0*/  IADD3.X R9, R72.reuse, 0x9868, RZ, P0, !PT ;  /* 0x0000986848097810 */ /* 0x048fe400007fe4ff */
        /* <DEDUP_REMOVED lines=145> */
[----:B-1----:R-:W1:Y:S01]  /*17d0*/  DFMA R14, R14, R14, R14 ;  /* 0x0000000e0e0e722b */ /* 0x002e62000000000e */
[----:B------:R-:W-:-:S07]  /*17e0*/  FSETP.GEU.AND P0, PT, |R2|, 5.8789094863358348022e-39, PT ;  /* 0x004004020200780b */ /* 0x000fce0003f0e200 */
[----:B-1----:R-:W0:-:S08]  /*17f0*/  DFMA R14, R2, R14, R2 ;  /* 0x0000000e020e722b */ /* 0x002e100000000002 */
[----:B0-----:R-:W0:Y:S01]  /*1800*/  DFMA R4, -R16, R14, 1 ;  /* 0x3ff000001004742b */ /* 0x001e22000000010e */
[----:B------:R-:W-:Y:S01]  /*1810*/  BMOV.32.CLEAR RZ, B6 ;  /* 0x0000000006ff7355 */ /* 0x000fe20000100000 */
[----:B------:R-:W-:Y:S02]  /*1820*/  BSSY B6, `(.L_x_448) ;  /* 0x0000017000067945 */ /* 0x000fe40003800000 */
[----:B-----5:R1:W0:-:S04]  /*1830*/  DFMA R90, -R52, R68, R90 ;  /* 0x00000044345a722b */ /* 0x020208000000015a */
[----:B--2---:R1:W2:-:S04]  /*1840*/  DFMA R18, -R44, R68, R18 ;  /* 0x000000442c12722b */ /* 0x0042880000000112 */
[----:B------:R1:W0:-:S04]  /*1850*/  DFMA R66, -R42, R68, R66 ;  /* 0x000000442a42722b */ /* 0x0002080000000142 */
[----:B------:R1:W0:-:S04]  /*1860*/  DFMA R34, -R42, R74, R34 ;  /* 0x0000004a2a22722b */ /* 0x0002080000000122 */
[----:B0-----:R1:W0:-:S04]  /*1870*/  DFMA R4, R14, R4, R14 ;  /* 0x000000040e04722b */ /* 0x001208000000000e */
        /* <DEDUP_REMOVED lines=12> */
[----:B------:R-:W-:Y:S01]  /*1940*/  MOV R20, 32@lo((nvkernel__Z4bltsiiiiiiid_F1L179_4 + .L_x_123@srel)) ;  /* 0x0000000000147802 */ /* 0x000fe20000000f00 */
[----:B------:R-:W-:Y:S01]  /*1950*/  IMAD.MOV.U32 R5, RZ, RZ, R17 ;  /* 0x000000ffff057224 */ /* 0x000fe200078e0011 */
[----:B------:R-:W-:Y:S02]  /*1960*/  IADD3 R6, R6, -0x100000, RZ ;  /* 0xfff0000006067810 */ /* 0x000fe40007ffe0ff */
[----:B------:R-:W-:-:S06]  /*1970*/  MOV R21, 32@hi((nvkernel__Z4bltsiiiiiiid_F1L179_4 + .L_x_123@srel)) ;  /* 0x0000000000157802 */ /* 0x000fcc0000000f00 */
[----:B------:R-:W-:Y:S05]  /*1980*/  CALL.ABS.NOINC `(__cuda_sm20_dblrcp_rn_slowpath_v3) ;  /* 0x0000000000007943 */ /* 0x000fea0003c00000 */
.L_x_123:
[----:B--234-:R-:W-:Y:S05]  /*1990*/  BSYNC B6 ;  /* 0x0000000000067941 */ /* 0x01cfea0003800000 */
.L_x_448:
[----:B------:R-:W2:Y:S02]  /*19a0*/  LDG.E.64.SYS R100, [R100] ;  /* 0x0000000064647381 */ /* 0x000ea400001eeb00 */
[----:B0-2---:R-:W0:-:S08]  /*19b0*/  DMUL R2, R100, R4 ;  /* 0x0000000464027228 */ /* 0x005e100000000000 */
[----:B0-----:R-:W0:-:S04]  /*19c0*/  DFMA R18, -R58, R2, R18 ;  /* 0x000000023a12722b */ /* 0x001e080000000112 */
[----:B------:R-:W2:-:S04]  /*19d0*/  DFMA R66, -R56, R2, R66 ;  /* 0x000000023842722b */ /* 0x000e880000000142 */
[----:B-1----:R-:W1:Y:S01]  /*19e0*/  DFMA R68, -R54, R2, R68 ;  /* 0x000000023644722b */ /* 0x002e620000000144 */
[----:B0-----:R0:W-:Y:S04]  /*19f0*/  STG.E.64.SYS [R82], R18 ;  /* 0x0000001252007386 */ /* 0x0011e8000010eb00 */
[----:B--2---:R2:W-:Y:S04]  /*1a00*/  STG.E.64.SYS [R84], R66 ;  /* 0x0000004254007386 */ /* 0x0045e8000010eb00 */
[----:B-1----:R2:W-:Y:S04]  /*1a10*/  STG.E.64.SYS [R86], R68 ;  /* 0x0000004456007386 */ /* 0x0025e8000010eb00 */
[----:B------:R-:W3:Y:S01]  /*1a20*/  LDG.E.64.SYS R70, [R70] ;  /* 0x0000000046467381 */ /* 0x000ee200001eeb00 */
[----:B------:R-:W1:Y:S01]  /*1a30*/  MUFU.RCP64H R11, R19 ;  /* 0x00000013000b7308 */ /* 0x000e620000001800 */
[----:B---3--:R-:W3:-:S08]  /*1a40*/  DMUL R6, R70, R4 ;  /* 0x0000000446067228 */ /* 0x008ed00000000000 */
[----:B---3--:R-:W3:-:S09]  /*1a50*/  DFMA R96, -R58, R6, R96 ;  /* 0x000000063a60722b */ /* 0x008ed20000000160 */
[----:B---3--:R2:W-:Y:S04]  /*1a60*/  STG.E.64.SYS [R94], R96 ;  /* 0x000000605e007386 */ /* 0x0085e8000010eb00 */
[----:B------:R-:W3:Y:S01]  /*1a70*/  LDG.E.64.SYS R88, [R88] ;  /* 0x0000000058587381 */ /* 0x000ee200001eeb00 */
[----:B------:R-:W-:Y:S01]  /*1a80*/  IADD3 R10, R19, 0x300402, RZ ;  /* 0x00300402130a7810 */ /* 0x000fe20007ffe0ff */
[-C--:B0-----:R-:W-:Y:S01]  /*1a90*/  DFMA R82, -R56, R6.reuse, R34 ;  /* 0x000000063852722b */ /* 0x081fe20000000122 */
[----:B------:R-:W-:Y:S01]  /*1aa0*/  BMOV.32.CLEAR RZ, B6 ;  /* 0x0000000006ff7355 */ /* 0x000fe20000100000 */
[----:B------:R-:W-:Y:S01]  /*1ab0*/  BSSY B6, `(.L_x_449) ;  /* 0x0000018000067945 */ /* 0x000fe20003800000 */
[----:B------:R-:W-:Y:S01]  /*1ac0*/  FSETP.GEU.AND P0, PT, |R10|, 5.8789094863358348022e-39, PT ;  /* 0x004004020a00780b */ /* 0x000fe20003f0e200 */
[----:B------:R-:W-:-:S04]  /*1ad0*/  DFMA R34, -R54, R6, R74 ;  /* 0x000000063622722b */ /* 0x000fc8000000014a */
[----:B-1----:R-:W0:-:S04]  /*1ae0*/  DFMA R8, -R18, R10, 1 ;  /* 0x3ff000001208742b */ /* 0x002e08000000010a */
[----:B------:R-:W-:-:S04]  /*1af0*/  DFMA R70, -R62, R2, R90 ;  /* 0x000000023e46722b */ /* 0x000fc8000000015a */
[----:B0-----:R-:W0:-:S04]  /*1b00*/  DFMA R12, R8, R8, R8 ;  /* 0x00000008080c722b */ /* 0x001e080000000008 */
[----:B------:R-:W-:-:S04]  /*1b10*/  DFMA R74, -R62, R6, R22 ;  /* 0x000000063e4a722b */ /* 0x000fc80000000116 */
[----:B0-----:R-:W0:-:S04]  /*1b20*/  DFMA R12, R10, R12, R10 ;  /* 0x0000000c0a0c722b */ /* 0x001e08000000000a */
[----:B---3--:R-:W1:-:S04]  /*1b30*/  DMUL R8, R88, R4 ;  /* 0x0000000458087228 */ /* 0x008e480000000000 */
[----:B0-----:R-:W0:-:S04]  /*1b40*/  DFMA R4, -R18, R12, 1 ;  /* 0x3ff000001204742b */ /* 0x001e08000000010c */
[----:B-1----:R-:W1:-:S04]  /*1b50*/  DFMA R98, -R58, R8, R98 ;  /* 0x000000083a62722b */ /* 0x002e480000000162 */
[----:B0-----:R2:W0:-:S04]  /*1b60*/  DFMA R4, R12, R4, R12 ;  /* 0x000000040c04722b */ /* 0x001408000000000c */
[-C--:B------:R2:W3:Y:S01]  /*1b70*/  DFMA R78, -R56, R8.reuse, R78 ;  /* 0x00000008384e722b */ /* 0x0804e2000000014e */
[----:B-1----:R2:W-:Y:S03]  /*1b80*/  STG.E.64.SYS [R92], R98 ;  /* 0x000000625c007386 */ /* 0x0025e6000010eb00 */
[----:B------:R2:W1:-:S04]  /*1b90*/  DFMA R80, -R54, R8, R80 ;  /* 0x000000083650722b */ /* 0x0004480000000150 */
[----:B------:R2:W4:Y:S01]  /*1ba0*/  DFMA R76, -R62, R8, R76 ;  /* 0x000000083e4c722b */ /* 0x000522000000014c */
[----:B------:R-:W-:Y:S05]  /*1bb0*/  @P0 BRA `(.L_x_124) ;  /* 0x0000007000000947 */ /* 0x000fea0003800000 */
[----:B01-3--:R-:W-:Y:S01]  /*1bc0*/  LOP3.LUT R6, R19, 0x7fffffff, RZ, 0xc0, !PT ;  /* 0x7fffffff13067812 */ /* 0x00bfe200078ec0ff */
[----:B------:R-:W-:Y:S01]  /*1bd0*/  IMAD.MOV.U32 R4, RZ, RZ, R18 ;  /* 0x000000ffff047224 */ /* 0x000fe200078e0012 */
[----:B------:R-:W-:Y:S01]  /*1be0*/  MOV R20, 32@lo((nvkernel__Z4bltsiiiiiiid_F1L179_4 + .L_x_124@srel)) ;  /* 0x0000000000147802 */ /* 0x000fe20000000f00 */
[----:B------:R-:W-:Y:S01]  /*1bf0*/  IMAD.MOV.U32 R5, RZ, RZ, R19 ;  /* 0x000000ffff057224 */ /* 0x000fe200078e0013 */
[----:B------:R-:W-:Y:S02]  /*1c00*/  IADD3 R6, R6, -0x100000, RZ ;  /* 0xfff0000006067810 */ /* 0x000fe40007ffe0ff */
[----:B------:R-:W-:-:S06]  /*1c10*/  MOV R21, 32@hi((nvkernel__Z4bltsiiiiiiid_F1L179_4 + .L_x_124@srel)) ;  /* 0x0000000000157802 */ /* 0x000fcc0000000f00 */
[----:B--2-4-:R-:W-:Y:S05]  /*1c20*/  CALL.ABS.NOINC `(__cuda_sm20_dblrcp_rn_slowpath_v3) ;  /* 0x0000000000007943 */ /* 0x014fea0003c00000 */
.L_x_124:
[----:B01-3--:R-:W-:Y:S05]  /*1c30*/  BSYNC B6 ;  /* 0x0000000000067941 */ /* 0x00bfea0003800000 */
.L_x_449:
[-C--:B--2---:R-:W0:Y:S01]  /*1c40*/  DMUL R96, R96, R4.reuse ;  /* 0x0000000460607228 */ /* 0x084e220000000000 */
        /* <DEDUP_REMOVED lines=12> */
[----:B----4-:R-:W-:-:S03]  /*1d10*/  DFMA R76, -R70, R4, R76 ;  /* 0x00000004464c722b */ /* 0x010fc6000000014c */
        /* <DEDUP_REMOVED lines=10> */
[----:B------:R-:W-:Y:S01]  /*1dc0*/  MOV R20, 32@lo((nvkernel__Z4bltsiiiiiiid_F1L179_4 + .L_x_125@srel)) ;  /* 0x0000000000147802 */ /* 0x000fe20000000f00 */
[----:B------:R-:W-:Y:S01]  /*1dd0*/  IMAD.MOV.U32 R5, RZ, RZ, R23 ;  /* 0x000000ffff057224 */ /* 0x000fe200078e0017 */
[----:B------:R-:W-:Y:S02]  /*1de0*/  IADD3 R6, R6, -0x100000, RZ ;  /* 0xfff0000006067810 */ /* 0x000fe40007ffe0ff */
[----:B------:R-:W-:-:S06]  /*1df0*/  MOV R21, 32@hi((nvkernel__Z4bltsiiiiiiid_F1L179_4 + .L_x_125@srel)) ;  /* 0x0000000000157802 */ /* 0x000fcc0000000f00 */
[----:B------:R-:W-:Y:S05]  /*1e00*/  CALL.ABS.NOINC `(__cuda_sm20_dblrcp_rn_slowpath_v3) ;  /* 0x0000000000007943 */ /* 0x000fea0003c00000 */
.L_x_125:
[----:B------:R-:W-:Y:S05]  /*1e10*/  BSYNC B6 ;  /* 0x0000000000067941 */ /* 0x000fea0003800000 */
.L_x_450:
[----:B0-----:R-:W0:Y:S01]  /*1e20*/  DMUL R4, R78, R4 ;  /* 0x000000044e047228 */ /* 0x001e220000000000 */
[----:B------:R-:W-:Y:S01]  /*1e30*/  MOV R2, 0x1 ;  /* 0x0000000100027802 */ /* 0x000fe20000000f00 */
[----:B------:R-:W-:Y:S01]  /*1e40*/  ULDC.64 UR4, c[0x0][0x180] ;  /* 0x0000600000047ab9 */ /* 0x000fe20000000a00 */
[----:B------:R-:W-:Y:S01]  /*1e50*/  BMOV.32.CLEAR RZ, B6 ;  /* 0x0000000006ff7355 */ /* 0x000fe20000100000 */
[----:B------:R-:W-:Y:S04]  /*1e60*/  BSSY B6, `(.L_x_451) ;  /* 0x0000017000067945 */ /* 0x000fe80003800000 */
[----:B0--3--:R-:W0:-:S04]  /*1e70*/  DFMA R6, -R34, R4, R80 ;  /* 0x000000042206722b */ /* 0x009e080000000150 */
[----:B------:R-:W1:-:S05]  /*1e80*/  DFMA R4, -R74, R4, R76 ;  /* 0x000000044a04722b */ /* 0x000e4a000000014c */
[----:B0-----:R-:W0:Y:S01]  /*1e90*/  MUFU.RCP64H R3, R7 ;  /* 0x0000000700037308 */ /* 0x001e220000001800 */
[----:B------:R2:W-:Y:S03]  /*1ea0*/  STG.E.64.SYS [R26], R6 ;  /* 0x000000061a007386 */ /* 0x0005e6000010eb00 */
[----:B-1----:R-:W-:Y:S01]  /*1eb0*/  FSETP.GEU.AND P1, PT, |R5|, 6.5827683646048100446e-37, PT ;  /* 0x036000000500780b */ /* 0x002fe20003f2e200 */
[----:B------:R2:W-:Y:S01]  /*1ec0*/  STG.E.64.SYS [R24.64+UR4], R4 ;  /* 0x0000000418007986 */ /* 0x0005e2000c10eb04 */
        /* <DEDUP_REMOVED lines=11> */
[----:B--2---:R-:W-:Y:S02]  /*1f80*/  MOV R20, 32@lo((nvkernel__Z4bltsiiiiiiid_F1L179_4 + .L_x_126@srel)) ;  /* 0x0000000000147802 */ /* 0x004fe40000000f00 */
[----:B------:R-:W-:-:S06]  /*1f90*/  MOV R21, 32@hi((nvkernel__Z4bltsiiiiiiid_F1L179_4 + .L_x_126@srel)) ;  /* 0x0000000000157802 */ /* 0x000fcc0000000f00 */
[----:B------:R-:W-:Y:S05]  /*1fa0*/  CALL.ABS.NOINC `(__cuda_sm20_div_rn_f64_full) ;  /* 0x0000000000007943 */ /* 0x000fea0003c00000 */
.L_x_126:
[----:B------:R-:W-:Y:S02]  /*1fb0*/  MOV R32, R4 ;  /* 0x0000000400207202 */ /* 0x000fe40000000f00 */
[----:B------:R-:W-:-:S03]  /*1fc0*/  MOV R33, R5 ;  /* 0x0000000500217202 */ /* 0x000fc60000000f00 */
.L_x_452:
[----:B--2---:R-:W-:Y:S05]  /*1fd0*/  BSYNC B6 ;  /* 0x0000000000067941 */ /* 0x004fea0003800000 */
.L_x_451:
[----:B------:R-:W0:Y:S01]  /*1fe0*/  MUFU.RCP64H R3, R23 ;  /* 0x0000001700037308 */ /* 0x000e220000001800 */
[----:B------:R-:W-:Y:S01]  /*1ff0*/  IMAD.MOV.U32 R2, RZ, RZ, 0x1 ;  /* 0x00000001ff027424 */ /* 0x000fe200078e00ff */
[----:B------:R-:W-:Y:S01]  /*2000*/  IADD3 R8, P0, R40, 0x2000000, RZ ;  /* 0x0200000028087810 */ /* 0x000fe20007f1e0ff */
[----:B------:R-:W-:Y:S01]  /*2010*/  ULDC.64 UR4, c[0x0][0x180] ;  /* 0x0000600000047ab9 */ /* 0x000fe20000000a00 */
[----:B------:R-:W-:Y:S01]  /*2020*/  BMOV.32.CLEAR RZ, B6 ;  /* 0x0000000006ff7355 */ /* 0x000fe20000100000 */
[----:B------:R-:W-:Y:S02]  /*2030*/  BSSY B6, `(.L_x_453) ;  /* 0x0000018000067945 */ /* 0x000fe40003800000 */
[----:B------:R-:W-:-:S08]  /*2040*/  IMAD.X R9, RZ, RZ, R41, P0 ;  /* 0x000000ffff097224 */ /* 0x000fd000000e0629 */
[----:B------:R1:W-:Y:S01]  /*2050*/  STG.E.64.SYS [R8+0x1060c0], R32 ;  /* 0x1060c02008007386 */ /* 0x0003e2000010eb00 */
[----:B0-----:R-:W0:-:S08]  /*2060*/  DFMA R4, -R22, R2, 1 ;  /* 0x3ff000001604742b */ /* 0x001e100000000102 */
[----:B0-----:R-:W0:-:S08]  /*2070*/  DFMA R4, R4, R4, R4 ;  /* 0x000000040404722b */ /* 0x001e100000000004 */
[----:B0-----:R-:W0:-:S04]  /*2080*/  DFMA R2, R2, R4, R2 ;  /* 0x000000040202722b */ /* 0x001e080000000002 */
[----:B------:R-:W2:-:S04]  /*2090*/  DFMA R4, R34, -R32, R74 ;  /* 0x800000202204722b */ /* 0x000e88000000004a */
[----:B0-----:R-:W0:-:S05]  /*20a0*/  DFMA R6, -R22, R2, 1 ;  /* 0x3ff000001606742b */ /* 0x001e0a0000000102 */
[----:B--2---:R-:W-:Y:S01]  /*20b0*/  FSETP.GEU.AND P1, PT, |R5|, 6.5827683646048100446e-37, PT ;  /* 0x036000000500780b */ /* 0x004fe20003f2e200 */
[----:B------:R1:W-:Y:S02]  /*20c0*/  STG.E.64.SYS [R64.64+UR4], R4 ;  /* 0x0000000440007986 */ /* 0x0003e4000c10eb04 */
        /* <DEDUP_REMOVED lines=8> */
[----:B------:R-:W-:Y:S01]  /*2150*/  MOV R20, 32@lo((nvkernel__Z4bltsiiiiiiid_F1L179_4 + .L_x_127@srel)) ;  /* 0x0000000000147802 */ /* 0x000fe20000000f00 */
[----:B------:R-:W-:Y:S01]  /*2160*/  IMAD.MOV.U32 R7, RZ, RZ, R23 ;  /* 0x000000ffff077224 */ /* 0x000fe200078e0017 */
[----:B------:R-:W-:-:S06]  /*2170*/  MOV R21, 32@hi((nvkernel__Z4bltsiiiiiiid_F1L179_4 + .L_x_127@srel)) ;  /* 0x0000000000157802 */ /* 0x000fcc0000000f00 */
[----:B------:R-:W-:Y:S05]  /*2180*/  CALL.ABS.NOINC `(__cuda_sm20_div_rn_f64_full) ;  /* 0x0000000000007943 */ /* 0x000fea0003c00000 */
.L_x_127:
[----:B------:R-:W-:Y:S02]  /*2190*/  MOV R34, R4 ;  /* 0x0000000400227202 */ /* 0x000fe40000000f00 */
[----:B------:R-:W-:-:S03]  /*21a0*/  MOV R35, R5 ;  /* 0x0000000500237202 */ /* 0x000fc60000000f00 */
.L_x_454:
[----:B-1----:R-:W-:Y:S05]  /*21b0*/  BSYNC B6 ;  /* 0x0000000000067941 */ /* 0x002fea0003800000 */
.L_x_453:
[----:B------:R-:W0:Y:S01]  /*21c0*/  MUFU.RCP64H R3, R19 ;  /* 0x0000001300037308 */ /* 0x000e220000001800 */
[----:B------:R-:W-:Y:S01]  /*21d0*/  IMAD.MOV.U32 R2, RZ, RZ, 0x1 ;  /* 0x00000001ff027424 */ /* 0x000fe200078e00ff */
[----:B------:R-:W-:Y:S01]  /*21e0*/  IADD3 R10, P0, R40, 0x2000000, RZ ;  /* 0x02000000280a7810 */ /* 0x000fe20007f1e0ff */
[----:B------:R-:W-:Y:S01]  /*21f0*/  ULDC.64 UR4, c[0x0][0x180] ;  /* 0x0000600000047ab9 */ /* 0x000fe20000000a00 */
[----:B------:R-:W-:Y:S01]  /*2200*/  BMOV.32.CLEAR RZ, B6 ;  /* 0x0000000006ff7355 */ /* 0x000fe20000100000 */
[----:B------:R-:W-:Y:S02]  /*2210*/  BSSY B6, `(.L_x_455) ;  /* 0x0000019000067945 */ /* 0x000fe40003800000 */
[----:B------:R-:W-:-:S08]  /*2220*/  IMAD.X R11, RZ, RZ, R41, P0 ;  /* 0x000000ffff0b7224 */ /* 0x000fd000000e0629 */
[----:B------:R1:W-:Y:S01]  /*2230*/  STG.E.64.SYS [R10+-0x73b770], R34 ;  /* 0x8c4890220a007386 */ /* 0x0003e2000010eb00 */
[----:B0-----:R-:W0:-:S08]  /*2240*/  DFMA R4, -R18, R2, 1 ;  /* 0x3ff000001204742b */ /* 0x001e100000000102 */
[----:B0-----:R-:W0:-:S08]  /*2250*/  DFMA R4, R4, R4, R4 ;  /* 0x000000040404722b */ /* 0x001e100000000004 */
[----:B0-----:R-:W0:-:S04]  /*2260*/  DFMA R4, R2, R4, R2 ;  /* 0x000000040204722b */ /* 0x001e080000000002 */
[----:B------:R-:W2:-:S04]  /*2270*/  DFMA R2, R66, -R34, R70 ;  /* 0x800000224202722b */ /* 0x000e880000000046 */
[----:B0-----:R-:W0:-:S04]  /*2280*/  DFMA R6, -R18, R4, 1 ;  /* 0x3ff000001206742b */ /* 0x001e080000000104 */
[----:B--2---:R-:W2:-:S04]  /*2290*/  DFMA R2, R68, -R32, R2 ;  /* 0x800000204402722b */ /* 0x004e880000000002 */
[----:B0-----:R-:W0:-:S05]  /*22a0*/  DFMA R4, R4, R6, R4 ;  /* 0x000000060404722b */ /* 0x001e0a0000000004 */
[----:B--2---:R-:W-:Y:S01]  /*22b0*/  FSETP.GEU.AND P1, PT, |R3|, 6.5827683646048100446e-37, PT ;  /* 0x036000000300780b */ /* 0x004fe20003f2e200 */
[----:B------:R1:W-:Y:S02]  /*22c0*/  STG.E.64.SYS [R60.64+UR4], R2 ;  /* 0x000000023c007986 */ /* 0x0003e4000c10eb04 */
[----:B0-----:R-:W0:-:S08]  /*22d0*/  DMUL R6, R2, R4 ;  /* 0x0000000402067228 */ /* 0x001e100000000000 */
[----:B0-----:R-:W0:-:S08]  /*22e0*/  DFMA R8, -R18, R6, R2 ;  /* 0x000000061208722b */ /* 0x001e100000000102 */
[----:B0-----:R-:W0:-:S09]  /*22f0*/  DFMA R4, R4, R8, R6 ;  /* 0x000000080404722b */ /* 0x001e120000000006 */
[----:B0-----:R-:W-:-:S05]  /*2300*/  FFMA R0, RZ, R19, R5 ;  /* 0x00000013ff007223 */ /* 0x001fca0000000005 */
[----:B------:R-:W-:-:S12]  /*2310*/  FSETP.GT.AND P0, PT, |R0|, 1.469367938527859385e-39, PT ;  /* 0x001000000000780b */ /* 0x000fd80003f04200 */
[----:B------:R-:W-:Y:S05]  /*2320*/  @P0 BRA P1, `(.L_x_128) ;  /* 0x0000007000000947 */ /* 0x000fea0000800000 */
[----:B-1----:R-:W-:Y:S01]  /*2330*/  IMAD.MOV.U32 R4, RZ, RZ, R2 ;  /* 0x000000ffff047224 */ /* 0x002fe200078e0002 */
[----:B------:R-:W-:Y:S01]  /*2340*/  MOV R6, R18 ;  /* 0x0000001200067202 */ /* 0x000fe20000000f00 */
[----:B------:R-:W-:Y:S01]  /*2350*/  IMAD.MOV.U32 R5, RZ, RZ, R3 ;  /* 0x000000ffff057224 */ /* 0x000fe200078e0003 */
[----:B------:R-:W-:Y:S01]  /*2360*/  MOV R20, 32@lo((nvkernel__Z4bltsiiiiiiid_F1L179_4 + .L_x_128@srel)) ;  /* 0x0000000000147802 */ /* 0x000fe20000000f00 */
[----:B------:R-:W-:Y:S01]  /*2370*/  IMAD.MOV.U32 R7, RZ, RZ, R19 ;  /* 0x000000ffff077224 */ /* 0x000fe200078e0013 */
[----:B------:R-:W-:-:S06]  /*2380*/  MOV R21, 32@hi((nvkernel__Z4bltsiiiiiiid_F1L179_4 + .L_x_128@srel)) ;  /* 0x0000000000157802 */ /* 0x000fcc0000000f00 */
[----:B------:R-:W-:Y:S05]  /*2390*/  CALL.ABS.NOINC `(__cuda_sm20_div_rn_f64_full) ;  /* 0x0000000000007943 */ /* 0x000fea0003c00000 */
.L_x_128:
[----:B-1----:R-:W-:Y:S05]  /*23a0*/  BSYNC B6 ;  /* 0x0000000000067941 */ /* 0x002fea0003800000 */
.L_x_455:
[----:B------:R-:W0:Y:S01]  /*23b0*/  MUFU.RCP64H R3, R17 ;  /* 0x0000001100037308 */ /* 0x000e220000001800 */
[----:B------:R-:W-:Y:S01]  /*23c0*/  IMAD.MOV.U32 R2, RZ, RZ, 0x1 ;  /* 0x00000001ff027424 */ /* 0x000fe200078e00ff */
[----:B------:R-:W-:Y:S01]  /*23d0*/  DFMA R58, R58, -R4, R62 ;  /* 0x800000043a3a722b */ /* 0x000fe2000000003e */
[----:B------:R-:W-:Y:S01]  /*23e0*/  IADD3 R12, P0, R40, 0x1000000, RZ ;  /* 0x01000000280c7810 */ /* 0x000fe20007f1e0ff */
[----:B------:R-:W-:Y:S01]  /*23f0*/  ULDC.64 UR4, c[0x0][0x180] ;  /* 0x0000600000047ab9 */ /* 0x000fe20000000a00 */
[----:B------:R-:W-:Y:S01]  /*2400*/  BMOV.32.CLEAR RZ, B6 ;  /* 0x0000000006ff7355 */ /* 0x000fe20000100000 */
[----:B------:R-:W-:Y:S02]  /*2410*/  BSSY B6, `(.L_x_456) ;  /* 0x0000019000067945 */ /* 0x000fe40003800000 */
[----:B------:R-:W-:Y:S01]  /*2420*/  IMAD.X R13, RZ, RZ, R41, P0 ;  /* 0x000000ffff0d7224 */ /* 0x000fe200000e0629 */
[----:B0-----:R-:W0:-:S07]  /*2430*/  DFMA R6, -R16, R2, 1 ;  /* 0x3ff000001006742b */ /* 0x001e0e0000000102 */
[----:B------:R1:W-:Y:S01]  /*2440*/  STG.E.64.SYS [R12+0x83060], R4 ;  /* 0x083060040c007386 */ /* 0x0003e2000010eb00 */
        /* <DEDUP_REMOVED lines=9> */
[----:B0-----:R-:W1:-:S08]  /*24e0*/  DFMA R10, -R16, R6, R2 ;  /* 0x00000006100a722b */ /* 0x001e500000000102 */
[----:B-1----:R-:W0:-:S09]  /*24f0*/  DFMA R4, R8, R10, R6 ;  /* 0x0000000a0804722b */ /* 0x002e120000000006 */
[----:B0-----:R-:W-:-:S05]  /*2500*/  FFMA R0, RZ, R17, R5 ;  /* 0x00000011ff007223 */ /* 0x001fca0000000005 */
[----:B------:R-:W-:-:S12]  /*2510*/  FSETP.GT.AND P0, PT, |R0|, 1.469367938527859385e-39, PT ;  /* 0x001000000000780b */ /* 0x000fd80003f04200 */
[----:B------:R-:W-:Y:S05]  /*2520*/  @P0 BRA P1, `(.L_x_129) ;  /* 0x0000007000000947 */ /* 0x000fea0000800000 */
[----:B--2---:R-:W-:Y:S01]  /*2530*/  IMAD.MOV.U32 R4, RZ, RZ, R2 ;  /* 0x000000ffff047224 */ /* 0x004fe200078e0002 */
[----:B------:R-:W-:Y:S01]  /*2540*/  MOV R6, R16 ;  /* 0x0000001000067202 */ /* 0x000fe20000000f00 */
[----:B------:R-:W-:Y:S01]  /*2550*/  IMAD.MOV.U32 R5, RZ, RZ, R3 ;  /* 0x000000ffff057224 */ /* 0x000fe200078e0003 */
[----:B------:R-:W-:Y:S01]  /*2560*/  MOV R20, 32@lo((nvkernel__Z4bltsiiiiiiid_F1L179_4 + .L_x_129@srel)) ;  /* 0x0000000000147802 */ /* 0x000fe20000000f00 */
[----:B------:R-:W-:Y:S01]  /*2570*/  IMAD.MOV.U32 R7, RZ, RZ, R17 ;  /* 0x000000ffff077224 */ /* 0x000fe200078e0011 */
[----:B------:R-:W-:-:S06]  /*2580*/  MOV R21, 32@hi((nvkernel__Z4bltsiiiiiiid_F1L179_4 + .L_x_129@srel)) ;  /* 0x0000000000157802 */ /* 0x000fcc0000000f00 */
[----:B------:R-:W-:Y:S05]  /*2590*/  CALL.ABS.NOINC `(__cuda_sm20_div_rn_f64_full) ;  /* 0x0000000000007943 */ /* 0x000fea0003c00000 */
.L_x_129:
[----:B--2---:R-:W-:Y:S05]  /*25a0*/  BSYNC B6 ;  /* 0x0000000000067941 */ /* 0x004fea0003800000 */
.L_x_456:
[----:B------:R-:W-:-:S05]  /*25b0*/  IADD3 R10, P0, R40, 0x1000000, RZ ;  /* 0x01000000280a7810 */ /* 0x000fca0007f1e0ff */
[----:B------:R-:W-:-:S08]  /*25c0*/  IMAD.X R11, RZ, RZ, R41, P0 ;  /* 0x000000ffff0b7224 */ /* 0x000fd000000e0629 */
[----:B------:R-:W2:Y:S01]  /*25d0*/  LDG.E.64.SYS R2, [R10+0x83060] ;  /* 0x083060000a027381 */ /* 0x000ea200001eeb00 */
[----:B------:R-:W2:Y:S01]  /*25e0*/  DFMA R46, R46, -R4, R52 ;  /* 0x800000042e2e722b */ /* 0x000ea20000000034 */
[----:B------:R-:W-:Y:S02]  /*25f0*/  ULDC.64 UR4, c[0x0][0x180] ;  /* 0x0000600000047ab9 */ /* 0x000fe40000000a00 */
[----:B------:R0:W-:Y:S01]  /*2600*/  STG.E.64.SYS [R10+-0x7be7d0], R4 ;  /* 0x841830040a007386 */ /* 0x0001e2000010eb00 */
[----:B------:R-:W-:-:S04]  /*2610*/  ULDC.64 UR6, c[0x0][0x178] ;  /* 0x00005e0000067ab9 */ /* 0x000fc80000000a00 */
[----:B--2---:R-:W1:-:S08]  /*2620*/  DFMA R2, R44, -R2, R46 ;  /* 0x800000022c02722b */ /* 0x004e50000000002e */
[----:B-1----:R-:W1:-:S08]  /*2630*/  DFMA R2, R42, -R34, R2 ;  /* 0x800000222a02722b */ /* 0x002e500000000002 */
[----:B-1----:R-:W1:-:S09]  /*2640*/  DFMA R32, R50, -R32, R2 ;  /* 0x800000203220722b */ /* 0x002e520000000002 */
[----:B-1----:R1:W-:Y:S04]  /*2650*/  STG.E.64.SYS [R38.64+UR4], R32 ;  /* 0x0000002026007986 */ /* 0x0023e8000c10eb04 */
[----:B------:R-:W2:Y:S01]  /*2660*/  LDG.E.64.SYS R6, [R38.64+UR6] ;  /* 0x0000000626067981 */ /* 0x000ea2000c1eeb00 */
[----:B------:R-:W-:Y:S01]  /*2670*/  IMAD.MOV.U32 R2, RZ, RZ, 0x1 ;  /* 0x00000001ff027424 */ /* 0x000fe200078e00ff */
[----:B------:R-:W-:Y:S01]  /*2680*/  FSETP.GEU.AND P1, PT, |R33|, 6.5827683646048100446e-37, PT ;  /* 0x036000002100780b */ /* 0x000fe20003f2e200 */
[----:B------:R-:W-:Y:S01]  /*2690*/  BMOV.32.CLEAR RZ, B6 ;  /* 0x0000000006ff7355 */ /* 0x000fe20000100000 */
[----:B------:R-:W-:Y:S01]  /*26a0*/  BSSY B6, `(.L_x_457) ;  /* 0x0000012000067945 */ /* 0x000fe20003800000 */
[----:B--2---:R-:W2:Y:S02]  /*26b0*/  MUFU.RCP64H R3, R7 ;  /* 0x0000000700037308 */ /* 0x004ea40000001800 */
[----:B--2---:R-:W2:-:S08]  /*26c0*/  DFMA R8, -R6, R2, 1 ;  /* 0x3ff000000608742b */ /* 0x004e900000000102 */
[----:B--2---:R-:W2:-:S08]  /*26d0*/  DFMA R8, R8, R8, R8 ;  /* 0x000000080808722b */ /* 0x004e900000000008 */
[----:B--2---:R-:W2:-:S08]  /*26e0*/  DFMA R8, R2, R8, R2 ;  /* 0x000000080208722b */ /* 0x004e900000000002 */
[----:B--2---:R-:W2:-:S08]  /*26f0*/  DFMA R2, -R6, R8, 1 ;  /* 0x3ff000000602742b */ /* 0x004e900000000108 */
[----:B--2---:R-:W0:-:S08]  /*2700*/  DFMA R2, R8, R2, R8 ;  /* 0x000000020802722b */ /* 0x004e100000000008 */
        /* <DEDUP_REMOVED lines=11> */
.L_x_130:
[----:B-1----:R-:W-:Y:S05]  /*27c0*/  BSYNC B6 ;  /* 0x0000000000067941 */ /* 0x002fea0003800000 */
.L_x_457:
[----:B------:R-:W-:Y:S02]  /*27d0*/  ULDC.64 UR4, c[0x0][0x188] ;  /* 0x0000620000047ab9 */ /* 0x000fe40000000a00 */
[----:B------:R0:W-:Y:S03]  /*27e0*/  STG.E.64.SYS [R36.64+UR4], R4 ;  /* 0x0000000424007986 */ /* 0x0001e6000c10eb04 */
.L_x_446:
[----:B------:R-:W-:Y:S05]  /*27f0*/  BSYNC B7 ;  /* 0x0000000000077941 */ /* 0x000fea0003800000 */
.L_x_445:
[----:B------:R-:W-:Y:S02]  /*2800*/  ULDC UR4, c[0x0][0xc] ;  /* 0x0000030000047ab9 */ /* 0x000fe40000000800 */
[----:B------:R-:W-:-:S06]  /*2810*/  USHF.L.U32 UR4, UR4, 0x7, URZ ;  /* 0x0000000704047899 */ /* 0x000fcc000800063f */
[----:B------:R-:W-:Y:S02]  /*2820*/  IADD3 R73, R73, -UR4, RZ ;  /* 0x8000000449497c10 */ /* 0x000fe4000fffe0ff */
[----:B------:R-:W-:Y:S02]  /*2830*/  IADD3 R72, R72, UR4, RZ ;  /* 0x0000000448487c10 */ /* 0x000fe4000fffe0ff */
[----:B------:R-:W-:-:S12]  /*2840*/  ISETP.GT.AND P0, PT, R73, RZ, PT ;  /* 0x000000ff4900720c */ /* 0x000fd80003f04270 */
[----:B------:R-:W-:Y:S05]  /*2850*/  @P0 BRA `(.L_x_458) ;  /* 0xffffd7f000000947 */ /* 0x000fea000383ffff */
[----:B------:R-:W-:Y:S05]  /*2860*/  EXIT ;  /* 0x000000000000794d */ /* 0x000fea0003800000 */
.L_x_459:
[----:B------:R-:W-:-:S00]  /*2870*/  BRA `(.L_x_459) ;  /* 0xfffffff000007947 */ /* 0x000fc0000383ffff */
.L_x_499:


//--------------------- .text.nvkernel__Z4bltsiiiiiiid_F1L163_2 --------------------------
	.section	.text.nvkernel__Z4bltsiiiiiiid_F1L163_2,"ax",@progbits
	.sectioninfo	@"SHI_REGISTERS=36"
	.align	128
        .global         nvkernel__Z4bltsiiiiiiid_F1L163_2
        .type           nvkernel__Z4bltsiiiiiiid_F1L163_2,@function
        .size           nvkernel__Z4bltsiiiiiiid_F1L163_2,(.L_x_500 - nvkernel__Z4bltsiiiiiiid_F1L163_2)
        .other          nvkernel__Z4bltsiiiiiiid_F1L163_2,@"STO_CUDA_ENTRY STV_DEFAULT"
nvkernel__Z4bltsiiiiiiid_F1L163_2:
.text.nvkernel__Z4bltsiiiiiiid_F1L163_2:
[----:B------:R-:W-:Y:S02]  /*0000*/  MOV R1, c[0x0][0x28] ;  /* 0x00000a0000017a02 */ /* 0x000fe40000000f00 */
[----:B------:R-:W0:Y:S01]  /*0010*/  S2R R0, SR_CTAID.X ;  /* 0x0000000000007919 */ /* 0x000e220000002500 */
[----:B------:R-:W-:Y:S02]  /*0020*/  ULDC UR4, c[0x0][0xc] ;  /* 0x0000030000047ab9 */ /* 0x000fe40000000800 */
[----:B------:R-:W-:Y:S01]  /*0030*/  USHF.L.U32 UR4, UR4, 0x7, URZ ;  /* 0x0000000704047899 */ /* 0x000fe2000800063f */
[----:B------:R-:W0:Y:S01]  /*0040*/  S2R R3, SR_TID.X ;  /* 0x0000000000037919 */ /* 0x000e220000002100 */
[----:B------:R-:W-:Y:S01]  /*0050*/  ULDC UR5, c[0x0][0x160] ;  /* 0x0000580000057ab9 */ /* 0x000fe20000000800 */
[----:B0-----:R-:W-:-:S05]  /*0060*/  IMAD R0, R0, 0x80, R3 ;  /* 0x0000008000007824 */ /* 0x001fca00078e0203 */
.L_x_462:
[----:B------:R-:W-:Y:S01]  /*0070*/  ISETP.GE.AND P1, PT, R0, c[0x0][0x160], PT ;  /* 0x0000580000007a0c */ /* 0x000fe20003f26270 */
[----:B------:R-:W-:Y:S01]  /*0080*/  UIADD3 UR5, -UR4, UR5, URZ ;  /* 0x0000000504057290 */ /* 0x000fe2000fffe13f */
[----:B------:R-:W-:Y:S01]  /*0090*/  BMOV.32.CLEAR RZ, B0 ;  /* 0x0000000000ff7355 */ /* 0x000fe20000100000 */
[----:B------:R-:W-:Y:S04]  /*00a0*/  BSSY B0, `(.L_x_460) ;  /* 0x0000061000007945 */ /* 0x000fe80003800000 */
[----:B------:R-:W-:-:S05]  /*00b0*/  ISETP.LT.AND P0, PT, RZ, UR5, PT ;  /* 0x00000005ff007c0c */ /* 0x000fca000bf01270 */
[----:B-1----:R-:W-:Y:S05]  /*00c0*/  @P1 BRA `(.L_x_461) ;  /* 0x000005e000001947 */ /* 0x002fea0003800000 */
[----:B------:R-:W-:Y:S01]  /*00d0*/  IADD3 R11, P1, RZ, RZ, RZ ;  /* 0x000000ffff0b7210 */ /* 0x000fe20007f3e0ff */
[----:B------:R-:W-:Y:S01]  /*00e0*/  IMAD.MOV.U32 R3, RZ, RZ, c[0x0][0x188] ;  /* 0x00006200ff037624 */ /* 0x000fe200078e00ff */
[----:B------:R-:W-:Y:S02]  /*00f0*/  ULDC.64 UR6, c[0x0][0x168] ;  /* 0x00005a0000067ab9 */ /* 0x000fe40000000a00 */
        /* <DEDUP_REMOVED lines=8> */
[----:B------:R-:W-:Y:S01]  /*0180*/  SHF.R.S64 R7, R11, 0x1d, R6 ;  /* 0x0000001d0b077819 */ /* 0x000fe20000001006 */
[----:B--2---:R-:W-:-:S06]  /*0190*/  IMAD.WIDE R2, R4, 0x338, RZ ;  /* 0x0000033804027825 */ /* 0x004fcc00078e02ff */
[C---:B---3--:R-:W-:Y:S01]  /*01a0*/  IMAD.WIDE R2, R5.reuse, 0x8, R2 ;  /* 0x0000000805027825 */ /* 0x048fe200078e0202 */
[----:B------:R-:W-:-:S05]  /*01b0*/  IADD3 R5, -R5, c[0x0][0x188], -R4 ;  /* 0x0000620005057a10 */ /* 0x000fca0007ffe904 */
[----:B------:R-:W-:Y:S01]  /*01c0*/  IMAD.WIDE R4, R5, 0x14b88, R2 ;  /* 0x00014b8805047825 */ /* 0x000fe200078e0202 */
[----:B------:R-:W-:-:S04]  /*01d0*/  IADD3 R2, P2, R7, c[0x0][0x180], RZ ;  /* 0x0000600007027a10 */ /* 0x000fc80007f5e0ff */
[----:B------:R-:W-:Y:S02]  /*01e0*/  IADD3 R18, P1, R4, c[0x0][0x178], RZ ;  /* 0x00005e0004127a10 */ /* 0x000fe40007f3e0ff */
[----:B------:R-:W-:Y:S02]  /*01f0*/  LEA.HI.X.SX32 R3, R6, c[0x0][0x184], 0x3, P2 ;  /* 0x0000610006037a11 */ /* 0x000fe400010f1eff */
[----:B------:R-:W-:Y:S02]  /*0200*/  IADD3.X R19, R5, c[0x0][0x17c], RZ, P1, !PT ;  /* 0x00005f0005137a10 */ /* 0x000fe40000ffe4ff */
[----:B------:R-:W-:-:S04]  /*0210*/  IADD3 R16, P1, R18, 0x1000000, RZ ;  /* 0x0100000012107810 */ /* 0x000fc80007f3e0ff */
[----:B------:R-:W2:Y:S01]  /*0220*/  LDG.E.64.SYS R20, [R2] ;  /* 0x0000000002147381 */ /* 0x000ea200001eeb00 */
[----:B------:R-:W-:-:S03]  /*0230*/  IMAD.X R17, RZ, RZ, R19, P1 ;  /* 0x000000ffff117224 */ /* 0x000fc600008e0613 */
[----:B------:R-:W2:Y:S01]  /*0240*/  LDG.E.64.SYS R10, [R18+-0x14b88] ;  /* 0xfeb47800120a7381 */ /* 0x000ea200001eeb00 */
[----:B------:R-:W-:-:S03]  /*0250*/  IADD3 R4, P1, R18, 0x2000000, RZ ;  /* 0x0200000012047810 */ /* 0x000fc60007f3e0ff */
[----:B------:R-:W3:Y:S04]  /*0260*/  LDG.E.64.SYS R22, [R2+0x659a0] ;  /* 0x0659a00002167381 */ /* 0x000ee800001eeb00 */
[----:B------:R-:W3:Y:S01]  /*0270*/  LDG.E.64.SYS R6, [R16+-0x7d3358] ;  /* 0x82cca80010067381 */ /* 0x000ee200001eeb00 */
[----:B------:R-:W-:-:S03]  /*0280*/  IMAD.X R5, RZ, RZ, R19, P1 ;  /* 0x000000ffff057224 */ /* 0x000fc600008e0613 */
[----:B------:R-:W4:Y:S04]  /*0290*/  LDG.E.64.SYS R24, [R2+0xcb340] ;  /* 0x0cb3400002187381 */ /* 0x000f2800001eeb00 */
[----:B------:R-:W4:Y:S04]  /*02a0*/  LDG.E.64.SYS R14, [R16+0x6e4d8] ;  /* 0x06e4d800100e7381 */ /* 0x000f2800001eeb00 */
[----:B------:R-:W5:Y:S04]  /*02b0*/  LDG.E.64.SYS R26, [R2+0x130ce0] ;  /* 0x130ce000021a7381 */ /* 0x000f6800001eeb00 */
[----:B------:R-:W5:Y:S04]  /*02c0*/  LDG.E.64.SYS R12, [R4+-0x7502f8] ;  /* 0x8afd0800040c7381 */ /* 0x000f6800001eeb00 */
[----:B------:R-:W5:Y:S04]  /*02d0*/  LDG.E.64.SYS R28, [R2+0x196680] ;  /* 0x19668000021c7381 */ /* 0x000f6800001eeb00 */
[----:B------:R-:W5:Y:S04]  /*02e0*/  LDG.E.64.SYS R8, [R4+0xf1538] ;  /* 0x0f15380004087381 */ /* 0x000f6800001eeb00 */
[----:B------:R-:W5:Y:S01]  /*02f0*/  LDG.E.64.SYS R30, [R18] ;  /* 0x00000000121e7381 */ /* 0x000f6200001eeb00 */
[----:B--2---:R-:W3:-:S08]  /*0300*/  DMUL R20, R20, R10 ;  /* 0x0000000a14147228 */ /* 0x004ed00000000000 */
[----:B---3--:R-:W4:-:S08]  /*0310*/  DFMA R20, R22, R6, R20 ;  /* 0x000000061614722b */ /* 0x008f100000000014 */
[----:B----4-:R-:W5:-:S08]  /*0320*/  DFMA R20, R24, R14, R20 ;  /* 0x0000000e1814722b */ /* 0x010f500000000014 */
[----:B-----5:R-:W0:-:S08]  /*0330*/  DFMA R20, R26, R12, R20 ;  /* 0x0000000c1a14722b */ /* 0x020e100000000014 */
[----:B0-----:R-:W0:-:S08]  /*0340*/  DFMA R20, R28, R8, R20 ;  /* 0x000000081c14722b */ /* 0x001e100000000014 */
[----:B0-----:R-:W0:-:S09]  /*0350*/  DFMA R20, R20, -c[0x0][0x190], R30 ;  /* 0x8000640014147a2b */ /* 0x001e12000000001e */
[----:B0-----:R0:W-:Y:S04]  /*0360*/  STG.E.64.SYS [R18], R20 ;  /* 0x0000001412007386 */ /* 0x0011e8000010eb00 */
[----:B------:R-:W2:Y:S04]  /*0370*/  LDG.E.64.SYS R22, [R2+0x14520] ;  /* 0x0145200002167381 */ /* 0x000ea800001eeb00 */
[----:B------:R-:W3:Y:S04]  /*0380*/  LDG.E.64.SYS R24, [R2+0x79ec0] ;  /* 0x079ec00002187381 */ /* 0x000ee800001eeb00 */
[----:B------:R-:W4:Y:S04]  /*0390*/  LDG.E.64.SYS R26, [R2+0xdf860] ;  /* 0x0df86000021a7381 */ /* 0x000f2800001eeb00 */
[----:B------:R-:W5:Y:S04]  /*03a0*/  LDG.E.64.SYS R28, [R2+0x145200] ;  /* 0x14520000021c7381 */ /* 0x000f6800001eeb00 */
[----:B------:R-:W4:Y:S04]  /*03b0*/  LDG.E.64.SYS R30, [R2+0x1aaba0] ;  /* 0x1aaba000021e7381 */ /* 0x000f2800001eeb00 */
[----:B------:R-:W5:Y:S01]  /*03c0*/  LDG.E.64.SYS R32, [R16+-0x7be7d0] ;  /* 0x8418300010207381 */ /* 0x000f6200001eeb00 */
[----:B--2---:R-:W3:-:S08]  /*03d0*/  DMUL R22, R10, R22 ;  /* 0x000000160a167228 */ /* 0x004ed00000000000 */
[----:B---3--:R-:W4:-:S08]  /*03e0*/  DFMA R22, R6, R24, R22 ;  /* 0x000000180616722b */ /* 0x008f100000000016 */
[----:B----4-:R-:W5:-:S08]  /*03f0*/  DFMA R22, R14, R26, R22 ;  /* 0x0000001a0e16722b */ /* 0x010f500000000016 */
[----:B-----5:R-:W1:-:S08]  /*0400*/  DFMA R22, R12, R28, R22 ;  /* 0x0000001c0c16722b */ /* 0x020e500000000016 */
[----:B-1----:R1:W2:Y:S02]  /*0410*/  DFMA R22, R8, R30, R22 ;  /* 0x0000001e0816722b */ /* 0x0022a40000000016 */
[----:B-1----:R-:W3:Y:S06]  /*0420*/  LDG.E.64.SYS R30, [R16+0x83060] ;  /* 0x08306000101e7381 */ /* 0x002eec00001eeb00 */
[----:B--2---:R-:W1:-:S09]  /*0430*/  DFMA R22, R22, -c[0x0][0x190], R32 ;  /* 0x8000640016167a2b */ /* 0x004e520000000020 */
[----:B-1----:R1:W-:Y:S04]  /*0440*/  STG.E.64.SYS [R16+-0x7be7d0], R22 ;  /* 0x8418301610007386 */ /* 0x0023e8000010eb00 */
[----:B0-----:R-:W2:Y:S04]  /*0450*/  LDG.E.64.SYS R18, [R2+0x28a40] ;  /* 0x028a400002127381 */ /* 0x001ea800001eeb00 */
[----:B------:R-:W4:Y:S04]  /*0460*/  LDG.E.64.SYS R20, [R2+0x8e3e0] ;  /* 0x08e3e00002147381 */ /* 0x000f2800001eeb00 */
[----:B------:R-:W5:Y:S04]  /*0470*/  LDG.E.64.SYS R24, [R2+0xf3d80] ;  /* 0x0f3d800002187381 */ /* 0x000f6800001eeb00 */
[----:B------:R-:W3:Y:S04]  /*0480*/  LDG.E.64.SYS R26, [R2+0x159720] ;  /* 0x15972000021a7381 */ /* 0x000ee800001eeb00 */
[----:B------:R-:W3:Y:S01]  /*0490*/  LDG.E.64.SYS R28, [R2+0x1bf0c0] ;  /* 0x1bf0c000021c7381 */ /* 0x000ee200001eeb00 */
[----:B--2---:R-:W4:-:S08]  /*04a0*/  DMUL R18, R10, R18 ;  /* 0x000000120a127228 */ /* 0x004f100000000000 */
[----:B----4-:R-:W5:-:S08]  /*04b0*/  DFMA R18, R6, R20, R18 ;  /* 0x000000140612722b */ /* 0x010f500000000012 */
[----:B-----5:R-:W3:-:S08]  /*04c0*/  DFMA R18, R14, R24, R18 ;  /* 0x000000180e12722b */ /* 0x020ed00000000012 */
[----:B---3--:R-:W0:-:S08]  /*04d0*/  DFMA R18, R12, R26, R18 ;  /* 0x0000001a0c12722b */ /* 0x008e100000000012 */
[----:B0-----:R-:W0:-:S08]  /*04e0*/  DFMA R18, R8, R28, R18 ;  /* 0x0000001c0812722b */ /* 0x001e100000000012 */
[----:B0-----:R-:W0:-:S09]  /*04f0*/  DFMA R18, R18, -c[0x0][0x190], R30 ;  /* 0x8000640012127a2b */ /* 0x001e12000000001e */
[----:B0-----:R0:W-:Y:S04]  /*0500*/  STG.E.64.SYS [R16+0x83060], R18 ;  /* 0x0830601210007386 */ /* 0x0011e8000010eb00 */
[----:B------:R-:W2:Y:S04]  /*0510*/  LDG.E.64.SYS R20, [R2+0x3cf60] ;  /* 0x03cf600002147381 */ /* 0x000ea800001eeb00 */
[----:B-1----:R-:W3:Y:S04]  /*0520*/  LDG.E.64.SYS R22, [R2+0xa2900] ;  /* 0x0a29000002167381 */ /* 0x002ee800001eeb00 */
        /* <DEDUP_REMOVED lines=23> */
[----:B0-----:R1:W-:Y:S02]  /*06a0*/  STG.E.64.SYS [R4+0x1060c0], R16 ;  /* 0x1060c01004007386 */ /* 0x0013e4000010eb00 */
.L_x_461:
[----:B------:R-:W-:Y:S05]  /*06b0*/  BSYNC B0 ;  /* 0x0000000000007941 */ /* 0x000fea0003800000 */
.L_x_460:
[----:B------:R-:W-:Y:S01]  /*06c0*/  IADD3 R0, R0, UR4, RZ ;  /* 0x0000000400007c10 */ /* 0x000fe2000fffe0ff */
[----:B------:R-:W-:Y:S05]  /*06d0*/  @P0 BRA `(.L_x_462) ;  /* 0xfffff99000000947 */ /* 0x000fea000383ffff */
[----:B------:R-:W-:Y:S05]  /*06e0*/  EXIT ;  /* 0x000000000000794d */ /* 0x000fea0003800000 */
.L_x_463:
[----:B------:R-:W-:-:S00]  /*06f0*/  BRA `(.L_x_463) ;  /* 0xfffffff000007947 */ /* 0x000fc0000383ffff */
.L_x_500:


//--------------------- .nv.global.init           --------------------------
	.section	.nv.global.init,"aw",@"SHT_CUDA_GLOBAL_INIT"
	.align	8
.nv.global.init:
	.type		_ZZ27__kmpc_threadprivate_cachedE21TP_CACHE_INITIALIZING,@"STT_CUDA_OBJECT"
	.size		_ZZ27__kmpc_threadprivate_cachedE21TP_CACHE_INITIALIZING,(_ZZN4cuda3std3__48__detail21__stronger_order_cudaEiiE7__xform - _ZZ27__kmpc_threadprivate_cachedE21TP_CACHE_INITIALIZING)
	.other		_ZZ27__kmpc_threadprivate_cachedE21TP_CACHE_INITIALIZING,@"STO_CUDA_GLOBAL STV_DEFAULT"
_ZZ27__kmpc_threadprivate_cachedE21TP_CACHE_INITIALIZING:
        /*0000*/ 	.byte	0xff, 0xff, 0xff, 0xff, 0xff, 0xff, 0xff, 0xff
	.weak		_ZZN4cuda3std3__48__detail21__stronger_order_cudaEiiE7__xform
	.type		_ZZN4cuda3std3__48__detail21__stronger_order_cudaEiiE7__xform,@"STT_CUDA_OBJECT"
	.size		_ZZN4cuda3std3__48__detail21__stronger_order_cudaEiiE7__xform,(.L_0 - _ZZN4cuda3std3__48__detail21__stronger_order_cudaEiiE7__xform)
	.other		_ZZN4cuda3std3__48__detail21__stronger_order_cudaEiiE7__xform,@"STO_CUDA_GLOBAL STV_DEFAULT"
_ZZN4cuda3std3__48__detail21__stronger_order_cudaEiiE7__xform:
        /*0008*/ 	.byte	0x03, 0x00, 0x00, 0x00, 0x04, 0x00, 0x00, 0x00, 0x04, 0x00, 0x00, 0x00, 0x03, 0x00, 0x00, 0x00
.L_0:


//--------------------- SYMBOLS --------------------------

	.type		S51_7,@"STT_CUDA_OBJECT"
	.other		S51_7,@"STO_CUDA_SHARED STV_DEFAULT"
